def matmul_kernel(
    a_ptr,
    b_ptr,
    c_ptr,
    M,
    N,
    K,
    stride_am,
    stride_ak,
    stride_bk,
    stride_bn,
    stride_cm,
    stride_cn,
    BLOCK_M: tl.constexpr,
    BLOCK_N: tl.constexpr,
    BLOCK_K: tl.constexpr,
    GROUP_M: tl.constexpr,
):
    pid = tl.program_id(axis=0)
    num_pid_m = tl.cdiv(M, BLOCK_M)
    num_pid_n = tl.cdiv(N, BLOCK_N)
    num_pid_in_group = GROUP_M * num_pid_n
    group_id = pid // num_pid_in_group
    first_pid_m = group_id * GROUP_M
    group_size_m = min(num_pid_m - first_pid_m, GROUP_M)
    pid_m = first_pid_m + ((pid % num_pid_in_group) % group_size_m)
    pid_n = (pid % num_pid_in_group) // group_size_m

    offs_am = (pid_m * BLOCK_M + tl.arange(0, BLOCK_M)) % M
    offs_bn = (pid_n * BLOCK_N + tl.arange(0, BLOCK_N)) % N
    offs_k = tl.arange(0, BLOCK_K)
    a_ptrs = a_ptr + offs_am[:, None] * stride_am + offs_k[None, :] * stride_ak
    b_ptrs = b_ptr + offs_k[:, None] * stride_bk + offs_bn[None, :] * stride_bn

    acc = tl.zeros((BLOCK_M, BLOCK_N), dtype=tl.float32)
    for kk in range(0, tl.cdiv(K, BLOCK_K)):
        a = tl.load(a_ptrs, mask=offs_k[None, :] < K - kk * BLOCK_K, other=0.0)
        b = tl.load(b_ptrs, mask=offs_k[:, None] < K - kk * BLOCK_K, other=0.0)
        acc = tl.dot(a, b, acc)
        a_ptrs += BLOCK_K * stride_ak
        b_ptrs += BLOCK_K * stride_bk

    c = acc.to(c_ptr.dtype.element_ty)
    offs_cm = pid_m * BLOCK_M + tl.arange(0, BLOCK_M)
    offs_cn = pid_n * BLOCK_N + tl.arange(0, BLOCK_N)
    c_ptrs = c_ptr + offs_cm[:, None] * stride_cm + offs_cn[None, :] * stride_cn
    mask = (offs_cm[:, None] < M) & (offs_cn[None, :] < N)
    tl.store(c_ptrs, c, mask=mask)

# config = {"BLOCK_K": 64, "BLOCK_M": 64, "BLOCK_N": 256, "GROUP_M": 1, "arch": "sm_100", "dtype": "bf16", "num_ctas": 1, "num_stages": 3, "num_warps": 4}
# arch = sm_100


// ===== COMPILED SASS (sm_100a) =====

	.target	sm_100a

	.elftype	@"ET_EXEC"


//--------------------- .note.nv.tkinfo           --------------------------
	.section	.note.nv.tkinfo,"",@"SHT_NOTE"
	.sectionflags	@"SHF_NOTE_NV_TKINFO"
	.tkinfo
        /*0018*/ 	.word	0x00000081
        /*0030*/ 	.string	""
        /*0030*/ 	.string	"ptxas-blackwell"
        /*0030*/ 	.string	"Cuda compilation tools, release 12.9, V12.9.86"
        /*0030*/ 	.string	"Build cuda_12.9.r12.9/compiler.36037853_0"
        /*0030*/ 	.string	"-v  -suppress-debug-info  -lineinfo  -arch sm_100a "



//--------------------- .note.nv.cuver            --------------------------
	.section	.note.nv.cuver,"",@"SHT_NOTE"
	.sectionflags	@"SHF_NOTE_NV_CUVER"
        /*0018*/ 	.short	0x0001
        /*001a*/ 	.short	0x0064
        /*001c*/ 	.short	0x0001
        /*001e*/ 	.short	0x0000
        /*0020*/ 	.short	0x0001
        /*0022*/ 	.short	0x0000


//--------------------- .nv.info                  --------------------------
	.section	.nv.info,"",@"SHT_CUDA_INFO"
	.align	4


	//----- nvinfo : EIATTR_REGCOUNT
	.align		4
        /*0000*/ 	.byte	0x04, 0x2f
        /*0002*/ 	.short	(.L_4 - .L_3)
	.align		4
.L_3:
        /*0004*/ 	.word	index@(matmul_kernel)
        /*0008*/ 	.word	0x000000a8


	//----- nvinfo : EIATTR_FRAME_SIZE
	.align		4
.L_4:
        /*000c*/ 	.byte	0x04, 0x11
        /*000e*/ 	.short	(.L_6 - .L_5)
	.align		4
.L_5:
        /*0010*/ 	.word	index@($__internal_2_$__cuda_sm10x_tcgen05_guardrail_trap_unallocated_columns_being_dealloced)
        /*0014*/ 	.word	0x00000878


	//----- nvinfo : EIATTR_FRAME_SIZE
	.align		4
.L_6:
        /*0018*/ 	.byte	0x04, 0x11
        /*001a*/ 	.short	(.L_8 - .L_7)
	.align		4
.L_7:
        /*001c*/ 	.word	index@($__internal_1_$__cuda_sm10x_tcgen05_guardrail_trap_phase_invalid_during_alloc)
        /*0020*/ 	.word	0x00000878


	//----- nvinfo : EIATTR_FRAME_SIZE
	.align		4
.L_8:
        /*0024*/ 	.byte	0x04, 0x11
        /*0026*/ 	.short	(.L_10 - .L_9)
	.align		4
.L_9:
        /*0028*/ 	.word	index@($__internal_0_$__cuda_sm10x_tcgen05_guardrail_trap_col_being_dealloced_not_returned_by_alloc)
        /*002c*/ 	.word	0x00000878


	//----- nvinfo : EIATTR_FRAME_SIZE
	.align		4
.L_10:
        /*0030*/ 	.byte	0x04, 0x11
        /*0032*/ 	.short	(.L_12 - .L_11)
	.align		4
.L_11:
        /*0034*/ 	.word	index@(matmul_kernel)
        /*0038*/ 	.word	0x00000878


	//----- nvinfo : EIATTR_MIN_STACK_SIZE
	.align		4
.L_12:
        /*003c*/ 	.byte	0x04, 0x12
        /*003e*/ 	.short	(.L_14 - .L_13)
	.align		4
.L_13:
        /*0040*/ 	.word	index@(matmul_kernel)
        /*0044*/ 	.word	0x00000878
.L_14:


//--------------------- .nv.info.matmul_kernel    --------------------------
	.section	.nv.info.matmul_kernel,"",@"SHT_CUDA_INFO"
	.sectionflags	@""
	.align	4


	//----- nvinfo : EIATTR_CUDA_API_VERSION
	.align		4
        /*0000*/ 	.byte	0x04, 0x37
        /*0002*/ 	.short	(.L_16 - .L_15)
.L_15:
        /*0004*/ 	.word	0x00000081


	//----- nvinfo : EIATTR_KPARAM_INFO
	.align		4
.L_16:
        /*0008*/ 	.byte	0x04, 0x17
        /*000a*/ 	.short	(.L_18 - .L_17)
.L_17:
        /*000c*/ 	.word	0x00000000
        /*0010*/ 	.short	0x000d
        /*0012*/ 	.short	0x0048
        /*0014*/ 	.byte	0x00, 0xf4, 0x21, 0x00


	//----- nvinfo : EIATTR_KPARAM_INFO
	.align		4
.L_18:
        /*0018*/ 	.byte	0x04, 0x17
        /*001a*/ 	.short	(.L_20 - .L_19)
.L_19:
        /*001c*/ 	.word	0x00000000
        /*0020*/ 	.short	0x000c
        /*0022*/ 	.short	0x0040
        /*0024*/ 	.byte	0x00, 0xf4, 0x21, 0x00


	//----- nvinfo : EIATTR_KPARAM_INFO
	.align		4
.L_20:
        /*0028*/ 	.byte	0x04, 0x17
        /*002a*/ 	.short	(.L_22 - .L_21)
.L_21:
        /*002c*/ 	.word	0x00000000
        /*0030*/ 	.short	0x000b
        /*0032*/ 	.short	0x0038
        /*0034*/ 	.byte	0x00, 0xf0, 0x11, 0x00


	//----- nvinfo : EIATTR_KPARAM_INFO
	.align		4
.L_22:
        /*0038*/ 	.byte	0x04, 0x17
        /*003a*/ 	.short	(.L_24 - .L_23)
.L_23:
        /*003c*/ 	.word	0x00000000
        /*0040*/ 	.short	0x000a
        /*0042*/ 	.short	0x0034
        /*0044*/ 	.byte	0x00, 0xf0, 0x11, 0x00


	//----- nvinfo : EIATTR_KPARAM_INFO
	.align		4
.L_24:
        /*0048*/ 	.byte	0x04, 0x17
        /*004a*/ 	.short	(.L_26 - .L_25)
.L_25:
        /*004c*/ 	.word	0x00000000
        /*0050*/ 	.short	0x0009
        /*0052*/ 	.short	0x0030
        /*0054*/ 	.byte	0x00, 0xf0, 0x11, 0x00


	//----- nvinfo : EIATTR_KPARAM_INFO
	.align		4
.L_26:
        /*0058*/ 	.byte	0x04, 0x17
        /*005a*/ 	.short	(.L_28 - .L_27)
.L_27:
        /*005c*/ 	.word	0x00000000
        /*0060*/ 	.short	0x0008
        /*0062*/ 	.short	0x002c
        /*0064*/ 	.byte	0x00, 0xf0, 0x11, 0x00


	//----- nvinfo : EIATTR_KPARAM_INFO
	.align		4
.L_28:
        /*0068*/ 	.byte	0x04, 0x17
        /*006a*/ 	.short	(.L_30 - .L_29)
.L_29:
        /*006c*/ 	.word	0x00000000
        /*0070*/ 	.short	0x0007
        /*0072*/ 	.short	0x0028
        /*0074*/ 	.byte	0x00, 0xf0, 0x11, 0x00


	//----- nvinfo : EIATTR_KPARAM_INFO
	.align		4
.L_30:
        /*0078*/ 	.byte	0x04, 0x17
        /*007a*/ 	.short	(.L_32 - .L_31)
.L_31:
        /*007c*/ 	.word	0x00000000
        /*0080*/ 	.short	0x0006
        /*0082*/ 	.short	0x0024
        /*0084*/ 	.byte	0x00, 0xf0, 0x11, 0x00


	//----- nvinfo : EIATTR_KPARAM_INFO
	.align		4
.L_32:
        /*0088*/ 	.byte	0x04, 0x17
        /*008a*/ 	.short	(.L_34 - .L_33)
.L_33:
        /*008c*/ 	.word	0x00000000
        /*0090*/ 	.short	0x0005
        /*0092*/ 	.short	0x0020
        /*0094*/ 	.byte	0x00, 0xf0, 0x11, 0x00


	//----- nvinfo : EIATTR_KPARAM_INFO
	.align		4
.L_34:
        /*0098*/ 	.byte	0x04, 0x17
        /*009a*/ 	.short	(.L_36 - .L_35)
.L_35:
        /*009c*/ 	.word	0x00000000
        /*00a0*/ 	.short	0x0004
        /*00a2*/ 	.short	0x001c
        /*00a4*/ 	.byte	0x00, 0xf0, 0x11, 0x00


	//----- nvinfo : EIATTR_KPARAM_INFO
	.align		4
.L_36:
        /*00a8*/ 	.byte	0x04, 0x17
        /*00aa*/ 	.short	(.L_38 - .L_37)
.L_37:
        /*00ac*/ 	.word	0x00000000
        /*00b0*/ 	.short	0x0003
        /*00b2*/ 	.short	0x0018
        /*00b4*/ 	.byte	0x00, 0xf0, 0x11, 0x00


	//----- nvinfo : EIATTR_KPARAM_INFO
	.align		4
.L_38:
        /*00b8*/ 	.byte	0x04, 0x17
        /*00ba*/ 	.short	(.L_40 - .L_39)
.L_39:
        /*00bc*/ 	.word	0x00000000
        /*00c0*/ 	.short	0x0002
        /*00c2*/ 	.short	0x0010
        /*00c4*/ 	.byte	0x00, 0xf4, 0x21, 0x00


	//----- nvinfo : EIATTR_KPARAM_INFO
	.align		4
.L_40:
        /*00c8*/ 	.byte	0x04, 0x17
        /*00ca*/ 	.short	(.L_42 - .L_41)
.L_41:
        /*00cc*/ 	.word	0x00000000
        /*00d0*/ 	.short	0x0001
        /*00d2*/ 	.short	0x0008
        /*00d4*/ 	.byte	0x00, 0xf4, 0x21, 0x00


	//----- nvinfo : EIATTR_KPARAM_INFO
	.align		4
.L_42:
        /*00d8*/ 	.byte	0x04, 0x17
        /*00da*/ 	.short	(.L_44 - .L_43)
.L_43:
        /*00dc*/ 	.word	0x00000000
        /*00e0*/ 	.short	0x0000
        /*00e2*/ 	.short	0x0000
        /*00e4*/ 	.byte	0x00, 0xf4, 0x21, 0x00


	//----- nvinfo : EIATTR_AT_ENTRY_FRAGMENTS
	.align		4
.L_44:
        /*00e8*/ 	.byte	0x04, 0x4f
        /*00ea*/ 	.short	(.L_46 - .L_45)


	//   ....[0]....
.L_45:
        /*00ec*/ 	.word	0x00000004


	//----- nvinfo : EIATTR_RESERVED_SMEM_USED
	.align		4
.L_46:
        /*00f0*/ 	.byte	0x01, 0x41
	.zero		2


	//----- nvinfo : EIATTR_SPARSE_MMA_MASK
	.align		4
        /*00f4*/ 	.byte	0x03, 0x50
        /*00f6*/ 	.short	0x0000


	//----- nvinfo : EIATTR_TCGEN05_1CTA_USED
	.align		4
        /*00f8*/ 	.byte	0x01, 0x51
	.zero		2


	//----- nvinfo : EIATTR_MAXREG_COUNT
	.align		4
        /*00fc*/ 	.byte	0x03, 0x1b
        /*00fe*/ 	.short	0x00ff


	//----- nvinfo : EIATTR_NUM_BARRIERS
	.align		4
        /*0100*/ 	.byte	0x02, 0x4c
        /*0102*/ 	.byte	0x01
	.zero		1


	//----- nvinfo : EIATTR_ANNOTATIONS
	.align		4
        /*0104*/ 	.byte	0x04, 0x55
        /*0106*/ 	.short	(.L_48 - .L_47)


	//   ....[0]....
.L_47:
        /*0108*/ 	.word	0x00000001
        /*010c*/ 	.byte	0xb0, 0x0a, 0x00, 0x00, 0x01, 0x00, 0x00, 0x00, 0xf0, 0x0a, 0x00, 0x00, 0x01, 0x00, 0x00, 0x00
        /* <DEDUP_REMOVED lines=709> */
        /*2d6c*/ 	.byte	0xc0, 0x93, 0x01, 0x00, 0x01, 0x00, 0x00, 0x00, 0xe0, 0x93, 0x01, 0x00


	//----- nvinfo : EIATTR_INT_WARP_WIDE_INSTR_OFFSETS
	.align		4
.L_48:
        /*2d78*/ 	.byte	0x04, 0x31
        /*2d7a*/ 	.short	(.L_50 - .L_49)


	//   ....[0]....
.L_49:
        /*2d7c*/ 	.word	0x00002950


	//   ....[1]....
        /*2d80*/ 	.word	0x00002960


	//   ....[2]....
        /*2d84*/ 	.word	0x00008390


	//   ....[3]....
        /*2d88*/ 	.word	0x00019290


	//   ....[4]....
        /*2d8c*/ 	.word	0x000192e0


	//----- nvinfo : EIATTR_COOP_GROUP_MASK_REGIDS
	.align		4
.L_50:
        /*2d90*/ 	.byte	0x04, 0x29
        /*2d92*/ 	.short	(.L_52 - .L_51)


	//   ....[0]....
.L_51:
        /*2d94*/ 	.word	0xffffffff


	//   ....[1]....
        /*2d98*/ 	.word	0xffffffff


	//   ....[2]....
        /*2d9c*/ 	.word	0xffffffff


	//   ....[3]....
        /*2da0*/ 	.word	0xffffffff


	//----- nvinfo : EIATTR_COOP_GROUP_INSTR_OFFSETS
	.align		4
.L_52:
        /*2da4*/ 	.byte	0x04, 0x28
        /*2da6*/ 	.short	(.L_54 - .L_53)


	//   ....[0]....
.L_53:
        /*2da8*/ 	.word	0x00000080


	//   ....[1]....
        /*2dac*/ 	.word	0x00000340


	//   ....[2]....
        /*2db0*/ 	.word	0x00019120


	//   ....[3]....
        /*2db4*/ 	.word	0x00019390


	//----- nvinfo : EIATTR_VRC_CTA_INIT_COUNT
	.align		4
.L_54:
        /*2db8*/ 	.byte	0x02, 0x4a
        /*2dba*/ 	.byte	0x80
	.zero		1


	//----- nvinfo : EIATTR_MBARRIER_INSTR_OFFSETS
	.align		4
        /*2dbc*/ 	.byte	0x04, 0x39
        /*2dbe*/ 	.short	(.L_56 - .L_55)


	//   ....[0]....
.L_55:
        /*2dc0*/ 	.word	0x00002a80
        /*2dc4*/ 	.word	0x000000ff
        /*2dc8*/ 	.word	0x00000000
        /*2dcc*/ 	.short	0x0100
        /*2dce*/ 	.byte	0x0b
	.zero		1


	//   ....[1]....
        /*2dd0*/ 	.word	0x00008400
        /*2dd4*/ 	.word	0x000000ff
        /*2dd8*/ 	.word	0x00014008
        /*2ddc*/ 	.short	0x0100
        /*2dde*/ 	.byte	0x09
	.zero		1


	//   ....[2]....
        /*2de0*/ 	.word	0x0000fba0
        /*2de4*/ 	.word	0x000000ff
        /*2de8*/ 	.word	0x00000000
        /*2dec*/ 	.short	0x010a
        /*2dee*/ 	.byte	0x0b
	.zero		1


	//   ....[3]....
        /*2df0*/ 	.word	0x00014ee0
        /*2df4*/ 	.word	0x000000ff
        /*2df8*/ 	.word	0x00000000
        /*2dfc*/ 	.short	0x010a
        /*2dfe*/ 	.byte	0x0b
	.zero		1


	//   ....[4]....
        /*2e00*/ 	.word	0x00014fd0
        /*2e04*/ 	.word	0x000000ff
        /*2e08*/ 	.word	0x00014000
        /*2e0c*/ 	.short	0x0108
        /*2e0e*/ 	.byte	0x09
	.zero		1


	//   ....[5]....
        /*2e10*/ 	.word	0x00015000
        /*2e14*/ 	.word	0x000000ff
        /*2e18*/ 	.word	0x00014008
        /*2e1c*/ 	.short	0x0108
        /*2e1e*/ 	.byte	0x09
	.zero		1


	//   ....[6]....
        /*2e20*/ 	.word	0x000193d0
        /*2e24*/ 	.word	0x000000ff
        /*2e28*/ 	.word	0x00000000
        /*2e2c*/ 	.short	0x010a
        /*2e2e*/ 	.byte	0x0b
	.zero		1


	//   ....[7]....
        /*2e30*/ 	.word	0x00019410
        /*2e34*/ 	.word	0x000000ff
        /*2e38*/ 	.word	0x00000000
        /*2e3c*/ 	.short	0x010a
        /*2e3e*/ 	.byte	0x0b
	.zero		1


	//----- nvinfo : EIATTR_NUM_MBARRIERS
	.align		4
.L_56:
        /*2e40*/ 	.byte	0x03, 0x38
        /*2e42*/ 	.short	0x0002


	//----- nvinfo : EIATTR_EXIT_INSTR_OFFSETS
	.align		4
        /*2e44*/ 	.byte	0x04, 0x1c
        /*2e46*/ 	.short	(.L_58 - .L_57)


	//   ....[0]....
.L_57:
        /*2e48*/ 	.word	0x000193a0


	//----- nvinfo : EIATTR_REQNTID
	.align		4
.L_58:
        /*2e4c*/ 	.byte	0x04, 0x10
        /*2e4e*/ 	.short	(.L_60 - .L_59)
.L_59:
        /*2e50*/ 	.word	0x00000080
        /*2e54*/ 	.word	0x00000001
        /*2e58*/ 	.word	0x00000001


	//----- nvinfo : EIATTR_CRS_STACK_SIZE
	.align		4
.L_60:
        /*2e5c*/ 	.byte	0x04, 0x1e
        /*2e5e*/ 	.short	(.L_62 - .L_61)
.L_61:
        /*2e60*/ 	.word	0x00000000


	//----- nvinfo : EIATTR_CBANK_PARAM_SIZE
	.align		4
.L_62:
        /*2e64*/ 	.byte	0x03, 0x19
        /*2e66*/ 	.short	0x0050


	//----- nvinfo : EIATTR_PARAM_CBANK
	.align		4
        /*2e68*/ 	.byte	0x04, 0x0a
        /*2e6a*/ 	.short	(.L_64 - .L_63)
	.align		4
.L_63:
        /*2e6c*/ 	.word	index@(.nv.constant0.matmul_kernel)
        /*2e70*/ 	.short	0x0380
        /*2e72*/ 	.short	0x0050


	//----- nvinfo : EIATTR_SW_WAR
	.align		4
.L_64:
        /*2e74*/ 	.byte	0x04, 0x36
        /*2e76*/ 	.short	(.L_66 - .L_65)
.L_65:
        /*2e78*/ 	.word	0x00000008
.L_66:


//--------------------- .nv.compat                --------------------------
	.section	.nv.compat,"",@"SHT_CUDA_COMPAT_INFO"
	.align	4
        /*0000*/ 	.byte	0x02, 0x02, 0x02, 0x00, 0x02, 0x05, 0x05, 0x00, 0x02, 0x03, 0x00, 0x00, 0x02, 0x06, 0x01, 0x00


//--------------------- .nv.callgraph             --------------------------
	.section	.nv.callgraph,"",@"SHT_CUDA_CALLGRAPH"
	.align	4
	.sectionentsize	8
	.align		4
        /*0000*/ 	.word	0x00000000
	.align		4
        /*0004*/ 	.word	0xffffffff
	.align		4
        /*0008*/ 	.word	0x00000000
	.align		4
        /*000c*/ 	.word	0xfffffffe
	.align		4
        /*0010*/ 	.word	0x00000000
	.align		4
        /*0014*/ 	.word	0xfffffffd
	.align		4
        /*0018*/ 	.word	0x00000000
	.align		4
        /*001c*/ 	.word	0xfffffffc


//--------------------- .text.matmul_kernel       --------------------------
	.section	.text.matmul_kernel,"ax",@progbits
	.align	128
        .global         matmul_kernel
        .type           matmul_kernel,@function
        .size           matmul_kernel,(.L_x_20 - matmul_kernel)
        .other          matmul_kernel,@"STO_CUDA_ENTRY STV_DEFAULT"
matmul_kernel:
.text.matmul_kernel:
[----:B------:R-:W0:Y:S01]  /*0000*/  LDC R1, c[0x0][0x37c] ;  /* 0x0000df00ff017b82 */ /* 0x000e220000000800 */
[----:B------:R-:W1:Y:S01]  /*0010*/  S2R R0, SR_TID.X ;  /* 0x0000000000007919 */ /* 0x000e620000002100 */
[----:B0-----:R-:W-:Y:S01]  /*0020*/  VIADD R1, R1, 0xfffff788 ;  /* 0xfffff78801017836 */ /* 0x001fe20000000000 */
[----:B------:R-:W0:Y:S01]  /*0030*/  LDCU.64 UR20, c[0x0][0x358] ;  /* 0x00006b00ff1477ac */ /* 0x000e220008000a00 */
[----:B-1----:R-:W-:-:S13]  /*0040*/  ISETP.GE.U32.AND P0, PT, R0, 0x20, PT ;  /* 0x000000200000780c */ /* 0x002fda0003f06070 */
[----:B------:R-:W-:Y:S02]  /*0050*/  VOTEU.ANY UP0, P0 ;  /* 0x0000000000ff7886 */ /* 0x000fe40000000100 */
[----:B------:R-:W-:Y:S05]  /*0060*/  BRA.U UP0, `(.L_x_0) ;  /* 0x0000000100b87547 */ /* 0x000fea000b800000 */
[----:B------:R-:W1:Y:S01]  /*0070*/  S2UR UR6, SR_CgaCtaId ;  /* 0x00000000000679c3 */ /* 0x000e620000008800 */
[----:B------:R-:W-:Y:S01]  /*0080*/  NOP ;  /* 0x0000000000007918 */ /* 0x000fe20000000000 */
[----:B------:R-:W-:Y:S02]  /*0090*/  UMOV UR4, 0x40 ;  /* 0x0000004000047882 */ /* 0x000fe40000000000 */
[----:B-1----:R-:W-:-:S09]  /*00a0*/  ULEA UR4, UR6, UR4, 0x18 ;  /* 0x0000000406047291 */ /* 0x002fd2000f8ec0ff */
[----:B------:R-:W1:Y:S01]  /*00b0*/  LDS.U8 R0, [UR4] ;  /* 0x00000004ff007984 */ /* 0x000e620008000000 */
[----:B------:R-:W-:Y:S02]  /*00c0*/  UMOV UR4, 0x400 ;  /* 0x0000040000047882 */ /* 0x000fe40000000000 */
[----:B------:R-:W-:Y:S01]  /*00d0*/  ULEA UR4, UR6, UR4, 0x18 ;  /* 0x0000000406047291 */ /* 0x000fe2000f8ec0ff */
[----:B-1----:R-:W-:-:S13]  /*00e0*/  ISETP.NE.AND P0, PT, R0, RZ, PT ;  /* 0x000000ff0000720c */ /* 0x002fda0003f05270 */
[----:B------:R-:W-:Y:S05]  /*00f0*/  @P0 BRA `(.L_x_1) ;  /* 0x00000000007c0947 */ /* 0x000fea0003800000 */
[----:B------:R-:W-:-:S13]  /*0100*/  ELECT P0, URZ, PT ;  /* 0x0000000000ff782f */ /* 0x000fda0003800000 */
[----:B------:R-:W-:Y:S05]  /*0110*/  @!P0 BRA `(.L_x_2) ;  /* 0x0000000000848947 */ /* 0x000fea0003800000 */
[----:B------:R-:W-:Y:S01]  /*0120*/  UMOV UR5, 0x8 ;  /* 0x0000000800057882 */ /* 0x000fe20000000000 */
[----:B------:R-:W-:Y:S02]  /*0130*/  IMAD.MOV.U32 R4, RZ, RZ, 0x1 ;  /* 0x00000001ff047424 */ /* 0x000fe400078e00ff */
[----:B------:R-:W-:Y:S02]  /*0140*/  IMAD.MOV.U32 R5, RZ, RZ, 0xff ;  /* 0x000000ffff057424 */ /* 0x000fe400078e00ff */
[----:B------:R-:W-:Y:S04]  /*0150*/  DEPBAR.LE SB1, 0x36 ;  /* 0x00009d800000791a */ /* 0x000fe80000000000 */
[----:B------:R-:W1:Y:S02]  /*0160*/  UTCATOMSWS.FIND_AND_SET.ALIGN UP1, UR5, UR5 ;  /* 0x00000005000575e3 */ /* 0x000e640008020800 */
[----:B-1----:R-:W-:-:S04]  /*0170*/  PLOP3.LUT P0, PT, PT, PT, UP1, 0x80, 0x8 ;  /* 0x000000000008781c */ /* 0x002fc80003f0f018 */
[----:B------:R-:W-:-:S04]  /*0180*/  SEL R0, RZ, 0xffffffff, !P0 ;  /* 0xffffffffff007807 */ /* 0x000fc80004000000 */
[----:B------:R-:W-:Y:S01]  /*0190*/  ISETP.NE.AND P0, PT, R0, RZ, PT ;  /* 0x000000ff0000720c */ /* 0x000fe20003f05270 */
[----:B------:R-:W-:-:S12]  /*01a0*/  IMAD.U32 R0, RZ, RZ, UR5 ;  /* 0x00000005ff007e24 */ /* 0x000fd8000f8e00ff */
[----:B------:R-:W-:Y:S05]  /*01b0*/  @P0 BRA `(.L_x_3) ;  /* 0x0000000000240947 */ /* 0x000fea0003800000 */
.L_x_4:
[----:B------:R-:W-:Y:S05]  /*01c0*/  NANOSLEEP 0x64 ;  /* 0x000000640000795d */ /* 0x000fea0003800000 */
[----:B------:R-:W-:-:S05]  /*01d0*/  UMOV UR5, 0x8 ;  /* 0x0000000800057882 */ /* 0x000fca0000000000 */
[----:B------:R-:W-:Y:S04]  /*01e0*/  DEPBAR.LE SB1, 0x36 ;  /* 0x00009d800000791a */ /* 0x000fe80000000000 */
[----:B------:R-:W1:Y:S02]  /*01f0*/  UTCATOMSWS.FIND_AND_SET.ALIGN UP1, UR5, UR5 ;  /* 0x00000005000575e3 */ /* 0x000e640008020800 */
[----:B-1----:R-:W-:-:S04]  /*0200*/  PLOP3.LUT P0, PT, PT, PT, UP1, 0x80, 0x8 ;  /* 0x000000000008781c */ /* 0x002fc80003f0f018 */
[----:B------:R-:W-:-:S04]  /*0210*/  SEL R0, RZ, 0xffffffff, !P0 ;  /* 0xffffffffff007807 */ /* 0x000fc80004000000 */
[----:B------:R-:W-:Y:S01]  /*0220*/  ISETP.NE.AND P0, PT, R0, RZ, PT ;  /* 0x000000ff0000720c */ /* 0x000fe20003f05270 */
[----:B------:R-:W-:-:S12]  /*0230*/  IMAD.U32 R0, RZ, RZ, UR5 ;  /* 0x00000005ff007e24 */ /* 0x000fd8000f8e00ff */
[----:B------:R-:W-:Y:S05]  /*0240*/  @!P0 BRA `(.L_x_4) ;  /* 0xfffffffc00dc8947 */ /* 0x000fea000383ffff */
.L_x_3:
[C---:B------:R-:W-:Y:S01]  /*0250*/  VIADD R3, R0.reuse, 0x10 ;  /* 0x0000001000037836 */ /* 0x040fe20000000000 */
[----:B------:R-:W-:Y:S01]  /*0260*/  UMOV UR5, 0x50 ;  /* 0x0000005000057882 */ /* 0x000fe20000000000 */
[----:B------:R-:W-:Y:S01]  /*0270*/  SHF.L.U32 R2, R5, R0, RZ ;  /* 0x0000000005027219 */ /* 0x000fe200000006ff */
[----:B------:R-:W-:Y:S01]  /*0280*/  ULEA UR5, UR6, UR5, 0x18 ;  /* 0x0000000506057291 */ /* 0x000fe2000f8ec0ff */
[----:B------:R-:W-:Y:S01]  /*0290*/  IMAD.SHL.U32 R0, R0, 0x20, RZ ;  /* 0x0000002000007824 */ /* 0x000fe200078e00ff */
[----:B------:R-:W-:-:S04]  /*02a0*/  SHF.L.U32 R3, R4, R3, RZ ;  /* 0x0000000304037219 */ /* 0x000fc800000006ff */
[----:B------:R-:W-:-:S05]  /*02b0*/  LOP3.LUT R2, R3, R2, RZ, 0xfc, !PT ;  /* 0x0000000203027212 */ /* 0x000fca00078efcff */
[----:B------:R1:W-:Y:S04]  /*02c0*/  ATOMS.OR RZ, [UR5], R2 ;  /* 0x00000002ffff798c */ /* 0x0003e8000b000005 */
[----:B------:R1:W-:Y:S01]  /*02d0*/  STS [UR4], R0 ;  /* 0x00000000ff007988 */ /* 0x0003e20008000804 */
[----:B------:R-:W-:Y:S05]  /*02e0*/  BRA `(.L_x_2) ;  /* 0x0000000000107947 */ /* 0x000fea0003800000 */
.L_x_1:
[----:B------:R-:W-:Y:S01]  /*02f0*/  IMAD.MOV.U32 R0, RZ, RZ, -0x1 ;  /* 0xffffffffff007424 */ /* 0x000fe200078e00ff */
[----:B------:R-:W-:-:S04]  /*0300*/  MOV R2, 0x330 ;  /* 0x0000033000027802 */ /* 0x000fc80000000f00 */
[----:B------:R1:W-:Y:S03]  /*0310*/  STS [UR4], R0 ;  /* 0x00000000ff007988 */ /* 0x0003e60008000804 */
[----:B01----:R-:W-:Y:S05]  /*0320*/  CALL.REL.NOINC `($__internal_1_$__cuda_sm10x_tcgen05_guardrail_trap_phase_invalid_during_alloc) ;  /* 0x0000019000507944 */ /* 0x003fea0003c00000 */
.L_x_2:
[----:B------:R-:W-:Y:S05]  /*0330*/  WARPSYNC.ALL ;  /* 0x0000000000007948 */ /* 0x000fea0003800000 */
[----:B------:R-:W-:Y:S01]  /*0340*/  NOP ;  /* 0x0000000000007918 */ /* 0x000fe20000000000 */
.L_x_0:
[----:B------:R-:W2:Y:S01]  /*0350*/  LDC.64 R50, c[0x0][0x398] ;  /* 0x0000e600ff327b82 */ /* 0x000ea20000000a00 */
[----:B------:R-:W3:Y:S01]  /*0360*/  S2R R5, SR_CTAID.X ;  /* 0x0000000000057919 */ /* 0x000ee20000002500 */
[----:B------:R-:W-:Y:S01]  /*0370*/  UMOV UR9, 0x400 ;  /* 0x0000040000097882 */ /* 0x000fe20000000000 */
[----:B------:R-:W-:Y:S01]  /*0380*/  PRMT R150, RZ, 0x7610, R150 ;  /* 0x00007610ff967816 */ /* 0x000fe20000000096 */
[----:B------:R-:W-:Y:S01]  /*0390*/  UMOV UR6, 0x1 ;  /* 0x0000000100067882 */ /* 0x000fe20000000000 */
[----:B------:R-:W4:Y:S01]  /*03a0*/  S2R R90, SR_TID.X ;  /* 0x00000000005a7919 */ /* 0x000f220000002100 */
[----:B------:R-:W1:Y:S02]  /*03b0*/  LDCU.128 UR16, c[0x0][0x380] ;  /* 0x00007000ff1077ac */ /* 0x000e640008000c00 */
[----:B------:R-:W5:Y:S08]  /*03c0*/  S2UR UR4, SR_CgaCtaId ;  /* 0x00000000000479c3 */ /* 0x000f700000008800 */
[----:B------:R-:W0:Y:S01]  /*03d0*/  LDC.64 R164, c[0x0][0x3a8] ;  /* 0x0000ea00ffa47b82 */ /* 0x000e220000000a00 */
[----:B-12---:R-:W-:-:S05]  /*03e0*/  VIADD R0, R51, 0xff ;  /* 0x000000ff33007836 */ /* 0x006fca0000000000 */
[----:B------:R-:W-:Y:S01]  /*03f0*/  SHF.R.S32.HI R3, RZ, 0x1f, R0 ;  /* 0x0000001fff037819 */ /* 0x000fe20000011400 */
[----:B-----5:R-:W-:-:S03]  /*0400*/  ULEA UR9, UR4, UR9, 0x18 ;  /* 0x0000000904097291 */ /* 0x020fc6000f8ec0ff */
[----:B------:R-:W-:Y:S01]  /*0410*/  LEA.HI R3, R3, R0, RZ, 0x8 ;  /* 0x0000000003037211 */ /* 0x000fe200078f40ff */
[----:B------:R-:W-:Y:S01]  /*0420*/  BAR.SYNC.DEFER_BLOCKING 0x0 ;  /* 0x0000000000007b1d */ /* 0x000fe20000010000 */
[----:B---3--:R-:W-:Y:S01]  /*0430*/  IABS R8, R5 ;  /* 0x0000000500087213 */ /* 0x008fe20000000000 */
[----:B------:R-:W-:Y:S01]  /*0440*/  UIADD3 UR11, UPT, UPT, UR9, 0x14000, URZ ;  /* 0x00014000090b7890 */ /* 0x000fe2000fffe0ff */
[----:B------:R-:W-:Y:S02]  /*0450*/  SHF.R.S32.HI R4, RZ, 0x8, R3 ;  /* 0x00000008ff047819 */ /* 0x000fe40000011403 */
[----:B----4-:R-:W-:Y:S02]  /*0460*/  SHF.R.U32.HI R151, RZ, 0x5, R90 ;  /* 0x00000005ff977819 */ /* 0x010fe4000001165a */
[-C--:B------:R-:W-:Y:S02]  /*0470*/  IABS R7, R4.reuse ;  /* 0x0000000400077213 */ /* 0x080fe40000000000 */
[----:B------:R-:W-:-:S02]  /*0480*/  IABS R10, R4 ;  /* 0x00000004000a7213 */ /* 0x000fc40000000000 */
[----:B------:R-:W1:Y:S01]  /*0490*/  I2F.RP R0, R7 ;  /* 0x0000000700007306 */ /* 0x000e620000209400 */
[----:B------:R-:W-:Y:S02]  /*04a0*/  SHF.R.U32.HI R40, RZ, 0x6, R90 ;  /* 0x00000006ff287819 */ /* 0x000fe4000001165a */
[----:B------:R-:W-:Y:S02]  /*04b0*/  LOP3.LUT R162, R90, 0x3f, RZ, 0xc0, !PT ;  /* 0x0000003f5aa27812 */ /* 0x000fe400078ec0ff */
[----:B------:R-:W-:-:S05]  /*04c0*/  SGXT.U32 R40, R40, 0x1 ;  /* 0x000000012828781a */ /* 0x000fca0000000000 */
[----:B0-----:R-:W-:Y:S01]  /*04d0*/  IMAD R95, R40, R164, RZ ;  /* 0x000000a4285f7224 */ /* 0x001fe200078e02ff */
[----:B------:R-:W0:Y:S03]  /*04e0*/  LDS R11, [UR9] ;  /* 0x00000009ff0b7984 */ /* 0x000e260008000800 */
[C---:B------:R-:W-:Y:S01]  /*04f0*/  IMAD R94, R164.reuse, 0x2, R95 ;  /* 0x00000002a45e7824 */ /* 0x040fe200078e025f */
[----:B-1----:R-:W1:Y:S03]  /*0500*/  MUFU.RCP R0, R0 ;  /* 0x0000000000007308 */ /* 0x002e660000001000 */
[----:B------:R-:W-:-:S04]  /*0510*/  IMAD R93, R164, 0x2, R94 ;  /* 0x00000002a45d7824 */ /* 0x000fc800078e025e */
[----:B------:R-:W-:Y:S02]  /*0520*/  IMAD R92, R164, 0x2, R93 ;  /* 0x00000002a45c7824 */ /* 0x000fe400078e025d */
[----:B-1----:R-:W-:Y:S02]  /*0530*/  VIADD R2, R0, 0xffffffe ;  /* 0x0ffffffe00027836 */ /* 0x002fe40000000000 */
[----:B------:R-:W-:Y:S02]  /*0540*/  IMAD.MOV R0, RZ, RZ, -R10 ;  /* 0x000000ffff007224 */ /* 0x000fe400078e0a0a */
[----:B------:R1:W2:Y:S02]  /*0550*/  F2I.FTZ.U32.TRUNC.NTZ R3, R2 ;  /* 0x0000000200037305 */ /* 0x0002a4000021f000 */
[----:B-1----:R-:W-:Y:S02]  /*0560*/  IMAD.MOV.U32 R2, RZ, RZ, RZ ;  /* 0x000000ffff027224 */ /* 0x002fe400078e00ff */
[----:B--2---:R-:W-:Y:S01]  /*0570*/  IMAD.MOV R6, RZ, RZ, -R3 ;  /* 0x000000ffff067224 */ /* 0x004fe200078e0a03 */
[----:B0-----:R-:W-:-:S03]  /*0580*/  R2UR UR8, R11 ;  /* 0x000000000b0872ca */ /* 0x001fc600000e0000 */
[----:B------:R-:W-:Y:S02]  /*0590*/  IMAD R9, R6, R7, RZ ;  /* 0x0000000706097224 */ /* 0x000fe400078e02ff */
[----:B------:R-:W-:Y:S02]  /*05a0*/  IMAD.MOV.U32 R6, RZ, RZ, R8 ;  /* 0x000000ffff067224 */ /* 0x000fe400078e0008 */
[----:B------:R-:W-:-:S06]  /*05b0*/  IMAD.HI.U32 R3, R3, R9, R2 ;  /* 0x0000000903037227 */ /* 0x000fcc00078e0002 */
[----:B------:R-:W-:-:S04]  /*05c0*/  IMAD.HI.U32 R3, R3, R6, RZ ;  /* 0x0000000603037227 */ /* 0x000fc800078e00ff */
[----:B------:R-:W-:Y:S01]  /*05d0*/  IMAD R0, R3, R0, R6 ;  /* 0x0000000003007224 */ /* 0x000fe200078e0206 */
[----:B------:R-:W-:Y:S04]  /*05e0*/  BAR.SYNC.DEFER_BLOCKING 0x0 ;  /* 0x0000000000007b1d */ /* 0x000fe80000010000 */
[----:B------:R-:W-:-:S13]  /*05f0*/  ISETP.GT.U32.AND P1, PT, R7, R0, PT ;  /* 0x000000000700720c */ /* 0x000fda0003f24070 */
[----:B------:R-:W-:Y:S02]  /*0600*/  @!P1 IMAD.IADD R0, R0, 0x1, -R7 ;  /* 0x0000000100009824 */ /* 0x000fe400078e0a07 */
[----:B------:R-:W-:Y:S01]  /*0610*/  @!P1 VIADD R3, R3, 0x1 ;  /* 0x0000000103039836 */ /* 0x000fe20000000000 */
[----:B------:R-:W-:Y:S02]  /*0620*/  ISETP.NE.AND P1, PT, R4, RZ, PT ;  /* 0x000000ff0400720c */ /* 0x000fe40003f25270 */
[----:B------:R-:W-:Y:S02]  /*0630*/  ISETP.GE.U32.AND P0, PT, R0, R7, PT ;  /* 0x000000070000720c */ /* 0x000fe40003f06070 */
[----:B------:R-:W-:-:S04]  /*0640*/  LOP3.LUT R0, R5, R4, RZ, 0x3c, !PT ;  /* 0x0000000405007212 */ /* 0x000fc800078e3cff */
[----:B------:R-:W-:Y:S01]  /*0650*/  ISETP.GE.AND P2, PT, R0, RZ, PT ;  /* 0x000000ff0000720c */ /* 0x000fe20003f46270 */
[----:B------:R-:W-:-:S06]  /*0660*/  VIADD R0, R50, 0x3f ;  /* 0x0000003f32007836 */ /* 0x000fcc0000000000 */
[----:B------:R-:W-:-:S04]  /*0670*/  @P0 VIADD R3, R3, 0x1 ;  /* 0x0000000103030836 */ /* 0x000fc80000000000 */
[----:B------:R-:W-:Y:S01]  /*0680*/  IMAD.MOV.U32 R12, RZ, RZ, R3 ;  /* 0x000000ffff0c7224 */ /* 0x000fe200078e0003 */
[----:B------:R-:W-:-:S03]  /*0690*/  SHF.R.S32.HI R3, RZ, 0x1f, R0 ;  /* 0x0000001fff037819 */ /* 0x000fc60000011400 */
[----:B------:R-:W-:Y:S01]  /*06a0*/  @!P2 IMAD.MOV R12, RZ, RZ, -R12 ;  /* 0x000000ffff0ca224 */ /* 0x000fe200078e0a0c */
[----:B------:R-:W-:Y:S02]  /*06b0*/  LEA.HI R3, R3, R0, RZ, 0x6 ;  /* 0x0000000003037211 */ /* 0x000fe400078f30ff */
[----:B------:R-:W-:-:S04]  /*06c0*/  @!P1 LOP3.LUT R12, RZ, R4, RZ, 0x33, !PT ;  /* 0x00000004ff0c9212 */ /* 0x000fc800078e33ff */
[----:B------:R-:W-:Y:S01]  /*06d0*/  LEA.HI.SX32 R3, R3, -R12, 0x1a ;  /* 0x8000000c03037211 */ /* 0x000fe200078fd2ff */
[----:B------:R-:W-:-:S03]  /*06e0*/  IMAD.MOV R6, RZ, RZ, -R12 ;  /* 0x000000ffff067224 */ /* 0x000fc600078e0a0c */
[----:B------:R-:W-:Y:S01]  /*06f0*/  VIMNMX R10, PT, PT, R3, 0x1, PT ;  /* 0x00000001030a7848 */ /* 0x000fe20003fe0100 */
[----:B------:R-:W-:Y:S01]  /*0700*/  IMAD R15, R4, R6, R5 ;  /* 0x00000006040f7224 */ /* 0x000fe200078e0205 */
[----:B------:R-:W-:Y:S02]  /*0710*/  IABS R4, R51 ;  /* 0x0000003300047213 */ /* 0x000fe40000000000 */
[----:B------:R-:W-:Y:S02]  /*0720*/  IABS R7, R10 ;  /* 0x0000000a00077213 */ /* 0x000fe40000000000 */
[----:B------:R-:W-:Y:S01]  /*0730*/  IABS R9, R15 ;  /* 0x0000000f00097213 */ /* 0x000fe20000000000 */
[----:B------:R-:W0:Y:S08]  /*0740*/  I2F.RP R6, R4 ;  /* 0x0000000400067306 */ /* 0x000e300000209400 */
[----:B------:R-:W1:Y:S08]  /*0750*/  I2F.RP R0, R7 ;  /* 0x0000000700007306 */ /* 0x000e700000209400 */
[----:B0-----:R-:W-:Y:S08]  /*0760*/  MUFU.RCP R6, R6 ;  /* 0x0000000600067308 */ /* 0x001ff00000001000 */
[----:B-1----:R-:W0:Y:S02]  /*0770*/  MUFU.RCP R0, R0 ;  /* 0x0000000000007308 */ /* 0x002e240000001000 */
[----:B0-----:R-:W-:-:S06]  /*0780*/  VIADD R2, R0, 0xffffffe ;  /* 0x0ffffffe00027836 */ /* 0x001fcc0000000000 */
[----:B------:R0:W1:Y:S02]  /*0790*/  F2I.FTZ.U32.TRUNC.NTZ R3, R2 ;  /* 0x0000000200037305 */ /* 0x000064000021f000 */
[----:B0-----:R-:W-:Y:S02]  /*07a0*/  IMAD.MOV.U32 R2, RZ, RZ, RZ ;  /* 0x000000ffff027224 */ /* 0x001fe400078e00ff */
[----:B-1----:R-:W-:-:S04]  /*07b0*/  IMAD.MOV R8, RZ, RZ, -R3 ;  /* 0x000000ffff087224 */ /* 0x002fc800078e0a03 */
[----:B------:R-:W-:Y:S02]  /*07c0*/  IMAD R5, R8, R7, RZ ;  /* 0x0000000708057224 */ /* 0x000fe400078e02ff */
[----:B------:R-:W-:Y:S02]  /*07d0*/  VIADD R8, R6, 0xffffffe ;  /* 0x0ffffffe06087836 */ /* 0x000fe40000000000 */
[----:B------:R-:W-:Y:S01]  /*07e0*/  IMAD.HI.U32 R0, R3, R5, R2 ;  /* 0x0000000503007227 */ /* 0x000fe200078e0002 */
[----:B------:R-:W-:Y:S02]  /*07f0*/  IABS R2, R10 ;  /* 0x0000000a00027213 */ /* 0x000fe40000000000 */
[----:B------:R-:W-:Y:S01]  /*0800*/  IABS R3, R50 ;  /* 0x0000003200037213 */ /* 0x000fe20000000000 */
[----:B------:R-:W-:Y:S02]  /*0810*/  IMAD.MOV.U32 R6, RZ, RZ, RZ ;  /* 0x000000ffff067224 */ /* 0x000fe400078e00ff */
[----:B------:R-:W-:Y:S01]  /*0820*/  IMAD.MOV R2, RZ, RZ, -R2 ;  /* 0x000000ffff027224 */ /* 0x000fe200078e0a02 */
[----:B------:R-:W0:Y:S01]  /*0830*/  I2F.RP R5, R3 ;  /* 0x0000000300057306 */ /* 0x000e220000209400 */
[----:B------:R-:W-:-:S04]  /*0840*/  IMAD.HI.U32 R0, R0, R9, RZ ;  /* 0x0000000900007227 */ /* 0x000fc800078e00ff */
[----:B------:R-:W-:-:S03]  /*0850*/  IMAD R2, R0, R2, R9 ;  /* 0x0000000200027224 */ /* 0x000fc600078e0209 */
[----:B------:R1:W2:Y:S02]  /*0860*/  F2I.FTZ.U32.TRUNC.NTZ R9, R8 ;  /* 0x0000000800097305 */ /* 0x0002a4000021f000 */
[----:B------:R-:W-:-:S06]  /*0870*/  ISETP.GT.U32.AND P1, PT, R7, R2, PT ;  /* 0x000000020700720c */ /* 0x000fcc0003f24070 */
[----:B0-----:R-:W0:Y:S01]  /*0880*/  MUFU.RCP R5, R5 ;  /* 0x0000000500057308 */ /* 0x001e220000001000 */
[----:B-1----:R-:W-:-:S06]  /*0890*/  IMAD.MOV.U32 R8, RZ, RZ, RZ ;  /* 0x000000ffff087224 */ /* 0x002fcc00078e00ff */
[----:B------:R-:W-:Y:S02]  /*08a0*/  @!P1 IMAD.IADD R2, R2, 0x1, -R7 ;  /* 0x0000000102029824 */ /* 0x000fe400078e0a07 */
[----:B------:R-:W-:Y:S01]  /*08b0*/  @!P1 VIADD R0, R0, 0x1 ;  /* 0x0000000100009836 */ /* 0x000fe20000000000 */
[----:B------:R-:W-:Y:S01]  /*08c0*/  ISETP.NE.AND P1, PT, R10, RZ, PT ;  /* 0x000000ff0a00720c */ /* 0x000fe20003f25270 */
[--C-:B--2---:R-:W-:Y:S01]  /*08d0*/  IMAD.MOV R17, RZ, RZ, -R9.reuse ;  /* 0x000000ffff117224 */ /* 0x104fe200078e0a09 */
[----:B------:R-:W-:Y:S02]  /*08e0*/  ISETP.GE.U32.AND P0, PT, R2, R7, PT ;  /* 0x000000070200720c */ /* 0x000fe40003f06070 */
[----:B------:R-:W-:Y:S01]  /*08f0*/  LOP3.LUT R2, R15, R10, RZ, 0x3c, !PT ;  /* 0x0000000a0f027212 */ /* 0x000fe200078e3cff */
[----:B------:R-:W-:Y:S02]  /*0900*/  IMAD R11, R17, R4, RZ ;  /* 0x00000004110b7224 */ /* 0x000fe400078e02ff */
[----:B0-----:R-:W-:Y:S01]  /*0910*/  VIADD R5, R5, 0xffffffe ;  /* 0x0ffffffe05057836 */ /* 0x001fe20000000000 */
[----:B------:R-:W-:Y:S01]  /*0920*/  ISETP.GE.AND P2, PT, R2, RZ, PT ;  /* 0x000000ff0200720c */ /* 0x000fe20003f46270 */
[----:B------:R-:W-:-:S02]  /*0930*/  IMAD.HI.U32 R86, R9, R11, R8 ;  /* 0x0000000b09567227 */ /* 0x000fc400078e0008 */
[----:B------:R-:W0:Y:S04]  /*0940*/  F2I.FTZ.U32.TRUNC.NTZ R7, R5 ;  /* 0x0000000500077305 */ /* 0x000e28000021f000 */
[----:B------:R-:W-:-:S04]  /*0950*/  @P0 VIADD R0, R0, 0x1 ;  /* 0x0000000100000836 */ /* 0x000fc80000000000 */
[----:B------:R-:W-:Y:S02]  /*0960*/  IMAD.MOV.U32 R13, RZ, RZ, R0 ;  /* 0x000000ffff0d7224 */ /* 0x000fe400078e0000 */
[----:B------:R-:W-:Y:S02]  /*0970*/  IMAD.SHL.U32 R0, R151, 0x200000, RZ ;  /* 0x0020000097007824 */ /* 0x000fe400078e00ff */
[----:B------:R-:W-:Y:S01]  /*0980*/  @!P2 IMAD.MOV R13, RZ, RZ, -R13 ;  /* 0x000000ffff0da224 */ /* 0x000fe200078e0a0d */
[----:B------:R-:W-:Y:S02]  /*0990*/  @!P1 LOP3.LUT R13, RZ, R10, RZ, 0x33, !PT ;  /* 0x0000000aff0d9212 */ /* 0x000fe400078e33ff */
[----:B------:R-:W-:Y:S01]  /*09a0*/  LOP3.LUT R0, R0, 0x600000, RZ, 0xc0, !PT ;  /* 0x0060000000007812 */ /* 0x000fe200078ec0ff */
[----:B0-----:R-:W-:Y:S02]  /*09b0*/  IMAD.MOV R2, RZ, RZ, -R7 ;  /* 0x000000ffff027224 */ /* 0x001fe400078e0a07 */
[----:B------:R-:W-:Y:S01]  /*09c0*/  IMAD.SHL.U32 R87, R13, 0x100, RZ ;  /* 0x000001000d577824 */ /* 0x000fe200078e00ff */
[----:B------:R-:W-:Y:S01]  /*09d0*/  R2UR UR10, R0 ;  /* 0x00000000000a72ca */ /* 0x000fe200000e0000 */
[--C-:B------:R-:W-:Y:S01]  /*09e0*/  IMAD.MOV R5, RZ, RZ, -R13.reuse ;  /* 0x000000ffff057224 */ /* 0x100fe200078e0a0d */
[----:B------:R-:W-:-:S02]  /*09f0*/  PRMT R0, R40, 0x6540, R13 ;  /* 0x0000654028007816 */ /* 0x000fc4000000000d */
[C---:B------:R-:W-:Y:S01]  /*0a00*/  LOP3.LUT R157, R87.reuse, 0x2, R40, 0xfe, !PT ;  /* 0x00000002579d7812 */ /* 0x040fe200078efe28 */
[----:B------:R-:W-:Y:S01]  /*0a10*/  IMAD R5, R10, R5, R15 ;  /* 0x000000050a057224 */ /* 0x000fe200078e020f */
[----:B------:R-:W-:Y:S01]  /*0a20*/  LOP3.LUT R14, R0, 0xfe, RZ, 0xfc, !PT ;  /* 0x000000fe000e7812 */ /* 0x000fe200078efcff */
[----:B------:R-:W-:Y:S01]  /*0a30*/  IMAD.MOV.U32 R10, RZ, RZ, R2 ;  /* 0x000000ffff0a7224 */ /* 0x000fe200078e0002 */
[----:B------:R-:W-:Y:S01]  /*0a40*/  IABS R83, R157 ;  /* 0x0000009d00537213 */ /* 0x000fe20000000000 */
[----:B------:R-:W-:Y:S01]  /*0a50*/  IMAD.IADD R5, R12, 0x1, R5 ;  /* 0x000000010c057824 */ /* 0x000fe200078e0205 */
[----:B------:R-:W-:Y:S01]  /*0a60*/  IABS R13, R14 ;  /* 0x0000000e000d7213 */ /* 0x000fe20000000000 */
[----:B------:R-:W-:Y:S01]  /*0a70*/  IMAD R11, R10, R3, RZ ;  /* 0x000000030a0b7224 */ /* 0x000fe200078e02ff */
[----:B------:R-:W-:Y:S01]  /*0a80*/  IABS R85, R0 ;  /* 0x0000000000557213 */ /* 0x000fe20000000000 */
[C---:B------:R-:W-:Y:S01]  /*0a90*/  IMAD.HI.U32 R8, R86.reuse, R83, RZ ;  /* 0x0000005356087227 */ /* 0x040fe200078e00ff */
[C-C-:B------:R-:W-:Y:S01]  /*0aa0*/  LOP3.LUT R17, R87.reuse, 0xa, R40.reuse, 0xfe, !PT ;  /* 0x0000000a57117812 */ /* 0x140fe200078efe28 */
[----:B------:R0:W-:Y:S01]  /*0ab0*/  STL [R1+0x3c0], R14 ;  /* 0x0003c00e01007387 */ /* 0x0001e20000100800 */
[C-C-:B------:R-:W-:Y:S01]  /*0ac0*/  LOP3.LUT R18, R87.reuse, 0x4, R40.reuse, 0xfe, !PT ;  /* 0x0000000457127812 */ /* 0x140fe200078efe28 */
[----:B------:R-:W-:Y:S01]  /*0ad0*/  IMAD.HI.U32 R9, R86, R13, RZ ;  /* 0x0000000d56097227 */ /* 0x000fe200078e00ff */
[C-C-:B------:R-:W-:Y:S01]  /*0ae0*/  LOP3.LUT R104, R87.reuse, 0x8, R40.reuse, 0xfe, !PT ;  /* 0x0000000857687812 */ /* 0x140fe200078efe28 */
[----:B------:R-:W-:Y:S01]  /*0af0*/  STL [R1+0x300], R157 ;  /* 0x0003009d01007387 */ /* 0x000fe20000100800 */
[C---:B------:R-:W-:Y:S01]  /*0b00*/  LOP3.LUT R16, R87.reuse, 0xc, R40, 0xfe, !PT ;  /* 0x0000000c57107812 */ /* 0x040fe200078efe28 */
[----:B------:R-:W-:Y:S01]  /*0b10*/  IMAD.MOV R9, RZ, RZ, -R9 ;  /* 0x000000ffff097224 */ /* 0x000fe200078e0a09 */
[----:B------:R-:W-:Y:S01]  /*0b20*/  IABS R81, R104 ;  /* 0x0000006800517213 */ /* 0x000fe20000000000 */
[----:B------:R-:W-:Y:S01]  /*0b30*/  IMAD.MOV R8, RZ, RZ, -R8 ;  /* 0x000000ffff087224 */ /* 0x000fe200078e0a08 */
[----:B------:R-:W-:Y:S01]  /*0b40*/  STL [R1+0x304], R18 ;  /* 0x0003041201007387 */ /* 0x000fe20000100800 */
[----:B------:R-:W-:Y:S01]  /*0b50*/  IMAD R84, R4, R9, R13 ;  /* 0x0000000904547224 */ /* 0x000fe200078e020d */
[----:B------:R-:W-:Y:S01]  /*0b60*/  IABS R13, R17 ;  /* 0x00000011000d7213 */ /* 0x000fe20000000000 */
[----:B------:R-:W-:Y:S01]  /*0b70*/  IMAD.HI.U32 R2, R86, R85, RZ ;  /* 0x0000005556027227 */ /* 0x000fe200078e00ff */
[C---:B0-----:R-:W-:Y:S01]  /*0b80*/  LOP3.LUT R14, R87.reuse, 0x10, R40, 0xfe, !PT ;  /* 0x00000010570e7812 */ /* 0x041fe200078efe28 */
[----:B------:R-:W-:Y:S01]  /*0b90*/  STL [R1+0x310], R104 ;  /* 0x0003106801007387 */ /* 0x000fe20000100800 */
[----:B------:R-:W-:Y:S01]  /*0ba0*/  IABS R79, R16 ;  /* 0x00000010004f7213 */ /* 0x000fe20000000000 */
[----:B------:R-:W-:Y:S01]  /*0bb0*/  IMAD R83, R4, R8, R83 ;  /* 0x0000000804537224 */ /* 0x000fe200078e0253 */
[----:B------:R-:W-:Y:S01]  /*0bc0*/  IABS R15, R14 ;  /* 0x0000000e000f7213 */ /* 0x000fe20000000000 */
[----:B------:R-:W-:Y:S01]  /*0bd0*/  IMAD.MOV R10, RZ, RZ, -R2 ;  /* 0x000000ffff0a7224 */ /* 0x000fe200078e0a02 */
[----:B------:R-:W-:Y:S01]  /*0be0*/  STL [R1+0x37c], R17 ;  /* 0x00037c1101007387 */ /* 0x000fe20000100800 */
[----:B------:R-:W-:Y:S01]  /*0bf0*/  IMAD.HI.U32 R8, R86, R13, RZ ;  /* 0x0000000d56087227 */ /* 0x000fe200078e00ff */
[----:B------:R-:W-:Y:S01]  /*0c00*/  LOP3.LUT R106, R87, 0x18, R40, 0xfe, !PT ;  /* 0x00000018576a7812 */ /* 0x000fe200078efe28 */
[----:B------:R-:W-:Y:S01]  /*0c10*/  UIADD3 UR10, UPT, UPT, UR8, UR10, URZ ;  /* 0x0000000a080a7290 */ /* 0x000fe2000fffe0ff */
[----:B------:R-:W-:Y:S01]  /*0c20*/  STL [R1+0x378], R16 ;  /* 0x0003781001007387 */ /* 0x000fe20000100800 */
[----:B------:R-:W-:Y:S01]  /*0c30*/  IMAD.HI.U32 R2, R7, R11, R6 ;  /* 0x0000000b07027227 */ /* 0x000fe200078e0006 */
[----:B------:R-:W-:-:S02]  /*0c40*/  IABS R11, R18 ;  /* 0x00000012000b7213 */ /* 0x000fc40000000000 */
[----:B------:R0:W-:Y:S01]  /*0c50*/  STL [R1+0x374], R14 ;  /* 0x0003740e01007387 */ /* 0x0001e20000100800 */
[----:B------:R-:W-:Y:S01]  /*0c60*/  IMAD.MOV R8, RZ, RZ, -R8 ;  /* 0x000000ffff087224 */ /* 0x000fe200078e0a08 */
[C-C-:B------:R-:W-:Y:S01]  /*0c70*/  LOP3.LUT R107, R87.reuse, 0x14, R40.reuse, 0xfe, !PT ;  /* 0x00000014576b7812 */ /* 0x140fe200078efe28 */
[C---:B------:R-:W-:Y:S01]  /*0c80*/  IMAD.HI.U32 R9, R86.reuse, R79, RZ ;  /* 0x0000004f56097227 */ /* 0x040fe200078e00ff */
[----:B------:R-:W-:Y:S02]  /*0c90*/  IABS R75, R106 ;  /* 0x0000006a004b7213 */ /* 0x000fe40000000000 */
[C-C-:B------:R-:W-:Y:S01]  /*0ca0*/  LOP3.LUT R109, R87.reuse, 0x12, R40.reuse, 0xfe, !PT ;  /* 0x00000012576d7812 */ /* 0x140fe200078efe28 */
[----:B------:R-:W-:Y:S01]  /*0cb0*/  IMAD.HI.U32 R6, R86, R11, RZ ;  /* 0x0000000b56067227 */ /* 0x000fe200078e00ff */
[C-C-:B------:R-:W-:Y:S02]  /*0cc0*/  LOP3.LUT R12, R87.reuse, 0x1c, R40.reuse, 0xfe, !PT ;  /* 0x0000001c570c7812 */ /* 0x140fe400078efe28 */
[C-C-:B0-----:R-:W-:Y:S01]  /*0cd0*/  LOP3.LUT R14, R87.reuse, 0x1a, R40.reuse, 0xfe, !PT ;  /* 0x0000001a570e7812 */ /* 0x141fe200078efe28 */
[C---:B------:R-:W-:Y:S01]  /*0ce0*/  IMAD R80, R4.reuse, R8, R13 ;  /* 0x0000000804507224 */ /* 0x040fe200078e020d */
[----:B------:R-:W-:Y:S01]  /*0cf0*/  STL [R1+0x370], R109 ;  /* 0x0003706d01007387 */ /* 0x000fe20000100800 */
[----:B------:R-:W-:Y:S01]  /*0d00*/  IMAD R85, R4, R10, R85 ;  /* 0x0000000a04557224 */ /* 0x000fe200078e0255 */
[----:B------:R-:W-:Y:S01]  /*0d10*/  IABS R13, R14 ;  /* 0x0000000e000d7213 */ /* 0x000fe20000000000 */
[----:B------:R-:W-:Y:S01]  /*0d20*/  IMAD.MOV R9, RZ, RZ, -R9 ;  /* 0x000000ffff097224 */ /* 0x000fe200078e0a09 */
[----:B------:R-:W-:Y:S01]  /*0d30*/  IABS R77, R109 ;  /* 0x0000006d004d7213 */ /* 0x000fe20000000000 */
[----:B------:R-:W-:Y:S01]  /*0d40*/  IMAD.HI.U32 R10, R86, R15, RZ ;  /* 0x0000000f560a7227 */ /* 0x000fe200078e00ff */
[----:B------:R-:W-:Y:S01]  /*0d50*/  STL [R1+0x334], R107 ;  /* 0x0003346b01007387 */ /* 0x000fe20000100800 */
[----:B------:R-:W-:-:S02]  /*0d60*/  LOP3.LUT R16, R87, 0x20, R40, 0xfe, !PT ;  /* 0x0000002057107812 */ /* 0x000fc400078efe28 */
[----:B------:R-:W-:Y:S01]  /*0d70*/  IMAD.MOV R6, RZ, RZ, -R6 ;  /* 0x000000ffff067224 */ /* 0x000fe200078e0a06 */
[----:B------:R0:W-:Y:S01]  /*0d80*/  STL [R1+0x32c], R14 ;  /* 0x00032c0e01007387 */ /* 0x0001e20000100800 */
[----:B------:R-:W-:Y:S01]  /*0d90*/  IMAD.HI.U32 R7, R86, R81, RZ ;  /* 0x0000005156077227 */ /* 0x000fe200078e00ff */
[C---:B------:R-:W-:Y:S02]  /*0da0*/  LOP3.LUT R110, R87.reuse, 0x22, R40, 0xfe, !PT ;  /* 0x00000022576e7812 */ /* 0x040fe400078efe28 */
[----:B------:R-:W-:Y:S01]  /*0db0*/  STL [R1+0x330], R106 ;  /* 0x0003306a01007387 */ /* 0x000fe20000100800 */
[----:B------:R-:W-:Y:S01]  /*0dc0*/  IMAD R79, R4, R9, R79 ;  /* 0x00000009044f7224 */ /* 0x000fe200078e024f */
[----:B------:R-:W-:Y:S01]  /*0dd0*/  IABS R73, R12 ;  /* 0x0000000c00497213 */ /* 0x000fe20000000000 */
[----:B------:R-:W-:Y:S01]  /*0de0*/  IMAD.MOV R10, RZ, RZ, -R10 ;  /* 0x000000ffff0a7224 */ /* 0x000fe200078e0a0a */
[----:B------:R1:W-:Y:S01]  /*0df0*/  STL [R1+0x328], R12 ;  /* 0x0003280c01007387 */ /* 0x0003e20000100800 */
[----:B------:R-:W-:Y:S01]  /*0e00*/  IMAD.HI.U32 R9, R86, R13, RZ ;  /* 0x0000000d56097227 */ /* 0x000fe200078e00ff */
[----:B0-----:R-:W-:-:S02]  /*0e10*/  LOP3.LUT R14, R87, 0x28, R40, 0xfe, !PT ;  /* 0x00000028570e7812 */ /* 0x001fc400078efe28 */
[----:B------:R-:W-:Y:S01]  /*0e20*/  STL [R1+0x36c], R16 ;  /* 0x00036c1001007387 */ /* 0x000fe20000100800 */
[C---:B------:R-:W-:Y:S01]  /*0e30*/  IMAD R82, R4.reuse, R6, R11 ;  /* 0x0000000604527224 */ /* 0x040fe200078e020b */
[----:B------:R-:W-:Y:S01]  /*0e40*/  IABS R11, R107 ;  /* 0x0000006b000b7213 */ /* 0x000fe20000000000 */
[----:B------:R-:W-:Y:S01]  /*0e50*/  IMAD.MOV R7, RZ, RZ, -R7 ;  /* 0x000000ffff077224 */ /* 0x000fe200078e0a07 */
[----:B------:R-:W-:Y:S01]  /*0e60*/  IABS R69, R14 ;  /* 0x0000000e00457213 */ /* 0x000fe20000000000 */
[----:B------:R-:W-:Y:S01]  /*0e70*/  IMAD R78, R4, R10, R15 ;  /* 0x0000000a044e7224 */ /* 0x000fe200078e020f */
[C-C-:B------:R-:W-:Y:S01]  /*0e80*/  LOP3.LUT R15, R87.reuse, 0x24, R40.reuse, 0xfe, !PT ;  /* 0x00000024570f7812 */ /* 0x140fe200078efe28 */
[----:B------:R-:W-:Y:S01]  /*0e90*/  IMAD.MOV R9, RZ, RZ, -R9 ;  /* 0x000000ffff097224 */ /* 0x000fe200078e0a09 */
[C-C-:B-1----:R-:W-:Y:S01]  /*0ea0*/  LOP3.LUT R12, R87.reuse, 0x2a, R40.reuse, 0xfe, !PT ;  /* 0x0000002a570c7812 */ /* 0x142fe200078efe28 */
[----:B------:R-:W-:Y:S01]  /*0eb0*/  IMAD.HI.U32 R8, R86, R75, RZ ;  /* 0x0000004b56087227 */ /* 0x000fe200078e00ff */
[----:B------:R-:W-:Y:S01]  /*0ec0*/  LOP3.LUT R139, R87, 0x34, R40, 0xfe, !PT ;  /* 0x00000034578b7812 */ /* 0x000fe200078efe28 */
[----:B------:R-:W-:Y:S01]  /*0ed0*/  STL [R1+0x368], R110 ;  /* 0x0003686e01007387 */ /* 0x000fe20000100800 */
[----:B------:R-:W-:Y:S01]  /*0ee0*/  IABS R71, R110 ;  /* 0x0000006e00477213 */ /* 0x000fe20000000000 */
[----:B------:R-:W-:Y:S01]  /*0ef0*/  IMAD R81, R4, R7, R81 ;  /* 0x0000000704517224 */ /* 0x000fe200078e0251 */
[----:B------:R-:W-:Y:S01]  /*0f00*/  LOP3.LUT R133, R0, 0x40, RZ, 0xfc, !PT ;  /* 0x0000004000857812 */ /* 0x000fe200078efcff */
[----:B------:R-:W-:Y:S01]  /*0f10*/  IMAD.HI.U32 R7, R86, R11, RZ ;  /* 0x0000000b56077227 */ /* 0x000fe200078e00ff */
[----:B------:R0:W-:Y:S01]  /*0f20*/  STL [R1+0x364], R15 ;  /* 0x0003640f01007387 */ /* 0x0001e20000100800 */
[----:B------:R-:W-:-:S02]  /*0f30*/  LOP3.LUT R123, R0, 0x42, RZ, 0xfc, !PT ;  /* 0x00000042007b7812 */ /* 0x000fc400078efcff */
[----:B------:R-:W-:Y:S01]  /*0f40*/  IMAD R74, R4, R9, R13 ;  /* 0x00000009044a7224 */ /* 0x000fe200078e020d */
[----:B------:R-:W-:Y:S01]  /*0f50*/  IABS R13, R15 ;  /* 0x0000000f000d7213 */ /* 0x000fe20000000000 */
[----:B------:R-:W-:Y:S01]  /*0f60*/  IMAD.MOV R8, RZ, RZ, -R8 ;  /* 0x000000ffff087224 */ /* 0x000fe200078e0a08 */
[----:B------:R1:W-:Y:S01]  /*0f70*/  STL [R1+0x360], R14 ;  /* 0x0003600e01007387 */ /* 0x0003e20000100800 */
[----:B------:R-:W-:Y:S01]  /*0f80*/  IMAD.MOV R7, RZ, RZ, -R7 ;  /* 0x000000ffff077224 */ /* 0x000fe200078e0a07 */
[C-C-:B------:R-:W-:Y:S01]  /*0f90*/  LOP3.LUT R136, R87.reuse, 0x38, R40.reuse, 0xfe, !PT ;  /* 0x0000003857887812 */ /* 0x140fe200078efe28 */
[----:B------:R-:W-:Y:S01]  /*0fa0*/  IMAD.HI.U32 R6, R86, R77, RZ ;  /* 0x0000004d56067227 */ /* 0x000fe200078e00ff */
[----:B------:R2:W-:Y:S01]  /*0fb0*/  STL [R1+0x35c], R12 ;  /* 0x00035c0c01007387 */ /* 0x0005e20000100800 */
[----:B0-----:R-:W-:Y:S02]  /*0fc0*/  IABS R15, R12 ;  /* 0x0000000c000f7213 */ /* 0x001fe40000000000 */
[----:B------:R-:W-:Y:S01]  /*0fd0*/  IMAD R75, R4, R8, R75 ;  /* 0x00000008044b7224 */ /* 0x000fe200078e024b */
[C-C-:B------:R-:W-:Y:S01]  /*0fe0*/  LOP3.LUT R135, R87.reuse, 0x3a, R40.reuse, 0xfe, !PT ;  /* 0x0000003a57877812 */ /* 0x140fe200078efe28 */
[----:B------:R-:W-:Y:S01]  /*0ff0*/  IMAD.HI.U32 R8, R86, R13, RZ ;  /* 0x0000000d56087227 */ /* 0x000fe200078e00ff */
[----:B-1----:R-:W-:-:S02]  /*1000*/  LOP3.LUT R14, R87, 0x30, R40, 0xfe, !PT ;  /* 0x00000030570e7812 */ /* 0x002fc400078efe28 */
[----:B------:R-:W-:Y:S01]  /*1010*/  IABS R55, R123 ;  /* 0x0000007b00377213 */ /* 0x000fe20000000000 */
[----:B------:R-:W-:Y:S01]  /*1020*/  IMAD R76, R4, R7, R11 ;  /* 0x00000007044c7224 */ /* 0x000fe200078e020b */
[----:B------:R-:W-:Y:S01]  /*1030*/  IABS R11, R16 ;  /* 0x00000010000b7213 */ /* 0x000fe20000000000 */
[----:B------:R-:W-:Y:S01]  /*1040*/  IMAD.MOV R6, RZ, RZ, -R6 ;  /* 0x000000ffff067224 */ /* 0x000fe200078e0a06 */
[C---:B--2---:R-:W-:Y:S01]  /*1050*/  LOP3.LUT R12, R87.reuse, 0x32, R40, 0xfe, !PT ;  /* 0x00000032570c7812 */ /* 0x044fe200078efe28 */
[----:B------:R-:W-:Y:S01]  /*1060*/  IMAD.MOV R8, RZ, RZ, -R8 ;  /* 0x000000ffff087224 */ /* 0x000fe200078e0a08 */
[C-C-:B------:R-:W-:Y:S01]  /*1070*/  LOP3.LUT R16, R87.reuse, 0x2c, R40.reuse, 0xfe, !PT ;  /* 0x0000002c57107812 */ /* 0x140fe200078efe28 */
[----:B------:R-:W-:Y:S01]  /*1080*/  IMAD.HI.U32 R9, R86, R69, RZ ;  /* 0x0000004556097227 */ /* 0x000fe200078e00ff */
[----:B------:R-:W-:Y:S02]  /*1090*/  IABS R61, R12 ;  /* 0x0000000c003d7213 */ /* 0x000fe40000000000 */
[----:B------:R-:W-:Y:S01]  /*10a0*/  IABS R65, R16 ;  /* 0x0000001000417213 */ /* 0x000fe20000000000 */
[----:B------:R-:W-:Y:S01]  /*10b0*/  IMAD R77, R4, R6, R77 ;  /* 0x00000006044d7224 */ /* 0x000fe200078e024d */
[----:B------:R-:W-:Y:S01]  /*10c0*/  IABS R59, R136 ;  /* 0x00000088003b7213 */ /* 0x000fe20000000000 */
[----:B------:R-:W-:Y:S01]  /*10d0*/  IMAD.HI.U32 R6, R86, R11, RZ ;  /* 0x0000000b56067227 */ /* 0x000fe200078e00ff */
[----:B------:R-:W-:Y:S01]  /*10e0*/  LOP3.LUT R134, R87, 0x3c, R40, 0xfe, !PT ;  /* 0x0000003c57867812 */ /* 0x000fe200078efe28 */
[----:B------:R-:W-:Y:S01]  /*10f0*/  STL [R1+0x358], R16 ;  /* 0x0003581001007387 */ /* 0x000fe20000100800 */
[----:B------:R-:W-:Y:S01]  /*1100*/  LOP3.LUT R122, R0, 0x50, RZ, 0xfc, !PT ;  /* 0x00000050007a7812 */ /* 0x000fe200078efcff */
[----:B------:R-:W-:Y:S01]  /*1110*/  IMAD R70, R4, R8, R13 ;  /* 0x0000000804467224 */ /* 0x000fe200078e020d */
[----:B------:R-:W-:Y:S01]  /*1120*/  IABS R13, R139 ;  /* 0x0000008b000d7213 */ /* 0x000fe20000000000 */
[----:B------:R-:W-:Y:S01]  /*1130*/  IMAD.MOV R9, RZ, RZ, -R9 ;  /* 0x000000ffff097224 */ /* 0x000fe200078e0a09 */
[----:B------:R-:W-:Y:S01]  /*1140*/  LOP3.LUT R132, R0, 0x44, RZ, 0xfc, !PT ;  /* 0x0000004400847812 */ /* 0x000fe200078efcff */
[----:B------:R-:W-:Y:S01]  /*1150*/  IMAD.MOV R6, RZ, RZ, -R6 ;  /* 0x000000ffff067224 */ /* 0x000fe200078e0a06 */
[----:B------:R-:W-:Y:S01]  /*1160*/  IABS R57, R134 ;  /* 0x0000008600397213 */ /* 0x000fe20000000000 */
[----:B------:R-:W-:Y:S01]  /*1170*/  IMAD.HI.U32 R7, R86, R71, RZ ;  /* 0x0000004756077227 */ /* 0x000fe200078e00ff */
[C---:B------:R-:W-:Y:S01]  /*1180*/  LOP3.LUT R130, R0.reuse, 0x4c, RZ, 0xfc, !PT ;  /* 0x0000004c00827812 */ /* 0x040fe200078efcff */
[----:B------:R-:W-:Y:S01]  /*1190*/  STL [R1+0x354], R14 ;  /* 0x0003540e01007387 */ /* 0x000fe20000100800 */
[----:B------:R-:W-:Y:S01]  /*11a0*/  LOP3.LUT R105, R0, 0x4a, RZ, 0xfc, !PT ;  /* 0x0000004a00697812 */ /* 0x000fe200078efcff */
[----:B------:R-:W-:Y:S01]  /*11b0*/  IMAD R69, R4, R9, R69 ;  /* 0x0000000904457224 */ /* 0x000fe200078e0245 */
[----:B------:R-:W-:Y:S01]  /*11c0*/  IABS R49, R130 ;  /* 0x0000008200317213 */ /* 0x000fe20000000000 */
[----:B------:R-:W-:Y:S01]  /*11d0*/  IMAD.HI.U32 R9, R86, R13, RZ ;  /* 0x0000000d56097227 */ /* 0x000fe200078e00ff */
[C---:B------:R-:W-:Y:S01]  /*11e0*/  LOP3.LUT R113, R0.reuse, 0x52, RZ, 0xfc, !PT ;  /* 0x0000005200717812 */ /* 0x040fe200078efcff */
[----:B------:R0:W-:Y:S01]  /*11f0*/  STL [R1+0x350], R12 ;  /* 0x0003500c01007387 */ /* 0x0001e20000100800 */
[----:B------:R-:W-:Y:S01]  /*1200*/  LOP3.LUT R131, R0, 0x48, RZ, 0xfc, !PT ;  /* 0x0000004800837812 */ /* 0x000fe200078efcff */
[----:B------:R-:W-:Y:S01]  /*1210*/  IMAD R72, R4, R6, R11 ;  /* 0x0000000604487224 */ /* 0x000fe200078e020b */
[----:B------:R-:W-:Y:S01]  /*1220*/  IABS R11, R14 ;  /* 0x0000000e000b7213 */ /* 0x000fe20000000000 */
[----:B------:R-:W-:Y:S01]  /*1230*/  IMAD.HI.U32 R10, R86, R73, RZ ;  /* 0x00000049560a7227 */ /* 0x000fe200078e00ff */
[----:B------:R-:W-:Y:S01]  /*1240*/  IABS R47, R113 ;  /* 0x00000071002f7213 */ /* 0x000fe20000000000 */
[----:B------:R-:W-:Y:S01]  /*1250*/  STL [R1+0x348], R139 ;  /* 0x0003488b01007387 */ /* 0x000fe20000100800 */
[C---:B------:R-:W-:Y:S01]  /*1260*/  LOP3.LUT R128, R0.reuse, 0x5a, RZ, 0xfc, !PT ;  /* 0x0000005a00807812 */ /* 0x040fe200078efcff */
[----:B------:R-:W-:Y:S01]  /*1270*/  IMAD.MOV R7, RZ, RZ, -R7 ;  /* 0x000000ffff077224 */ /* 0x000fe200078e0a07 */
[----:B------:R-:W-:Y:S01]  /*1280*/  IABS R53, R131 ;  /* 0x0000008300357213 */ /* 0x000fe20000000000 */
[----:B------:R-:W-:Y:S01]  /*1290*/  IMAD.MOV R9, RZ, RZ, -R9 ;  /* 0x000000ffff097224 */ /* 0x000fe200078e0a09 */
[----:B------:R-:W-:Y:S01]  /*12a0*/  LOP3.LUT R127, R0, 0x60, RZ, 0xfc, !PT ;  /* 0x00000060007f7812 */ /* 0x000fe200078efcff */
[----:B------:R-:W-:Y:S01]  /*12b0*/  IMAD.HI.U32 R8, R86, R61, RZ ;  /* 0x0000003d56087227 */ /* 0x000fe200078e00ff */
[C---:B------:R-:W-:Y:S01]  /*12c0*/  LOP3.LUT R108, R0.reuse, 0x54, RZ, 0xfc, !PT ;  /* 0x00000054006c7812 */ /* 0x040fe200078efcff */
[----:B------:R-:W-:Y:S01]  /*12d0*/  STL [R1+0x344], R136 ;  /* 0x0003448801007387 */ /* 0x000fe20000100800 */
[C---:B------:R-:W-:Y:S01]  /*12e0*/  LOP3.LUT R111, R0.reuse, 0x5c, RZ, 0xfc, !PT ;  /* 0x0000005c006f7812 */ /* 0x040fe200078efcff */
[----:B------:R-:W-:Y:S01]  /*12f0*/  IMAD.MOV R10, RZ, RZ, -R10 ;  /* 0x000000ffff0a7224 */ /* 0x000fe200078e0a0a */
[----:B------:R-:W-:Y:S01]  /*1300*/  LOP3.LUT R124, R0, 0x6c, RZ, 0xfc, !PT ;  /* 0x0000006c007c7812 */ /* 0x000fe200078efcff */
[----:B------:R-:W-:Y:S01]  /*1310*/  IMAD R71, R4, R7, R71 ;  /* 0x0000000704477224 */ /* 0x000fe200078e0247 */
[----:B------:R-:W-:Y:S01]  /*1320*/  IABS R43, R111 ;  /* 0x0000006f002b7213 */ /* 0x000fe20000000000 */
[----:B------:R-:W-:Y:S01]  /*1330*/  IMAD.HI.U32 R7, R86, R11, RZ ;  /* 0x0000000b56077227 */ /* 0x000fe200078e00ff */
[C---:B------:R-:W-:Y:S01]  /*1340*/  LOP3.LUT R129, R0.reuse, 0x58, RZ, 0xfc, !PT ;  /* 0x0000005800817812 */ /* 0x040fe200078efcff */
[----:B------:R-:W-:Y:S01]  /*1350*/  STL [R1+0x340], R135 ;  /* 0x0003408701007387 */ /* 0x000fe20000100800 */
[----:B------:R-:W-:Y:S01]  /*1360*/  LOP3.LUT R125, R0, 0x6a, RZ, 0xfc, !PT ;  /* 0x0000006a007d7812 */ /* 0x000fe200078efcff */
[C---:B------:R-:W-:Y:S01]  /*1370*/  IMAD R60, R4.reuse, R9, R13 ;  /* 0x00000009043c7224 */ /* 0x040fe200078e020d */
[----:B------:R-:W-:Y:S01]  /*1380*/  IABS R13, R133 ;  /* 0x00000085000d7213 */ /* 0x000fe20000000000 */
[----:B------:R-:W-:Y:S01]  /*1390*/  IMAD.MOV R8, RZ, RZ, -R8 ;  /* 0x000000ffff087224 */ /* 0x000fe200078e0a08 */
[----:B------:R-:W-:Y:S01]  /*13a0*/  IABS R45, R129 ;  /* 0x00000081002d7213 */ /* 0x000fe20000000000 */
[----:B------:R-:W-:Y:S01]  /*13b0*/  IMAD R73, R4, R10, R73 ;  /* 0x0000000a04497224 */ /* 0x000fe200078e0249 */
[----:B------:R-:W-:Y:S01]  /*13c0*/  LOP3.LUT R138, R0, 0x68, RZ, 0xfc, !PT ;  /* 0x00000068008a7812 */ /* 0x000fe200078efcff */
[----:B------:R-:W-:Y:S01]  /*13d0*/  IMAD.HI.U32 R10, R86, R15, RZ ;  /* 0x0000000f560a7227 */ /* 0x000fe200078e00ff */
[----:B------:R-:W-:Y:S01]  /*13e0*/  IABS R37, R125 ;  /* 0x0000007d00257213 */ /* 0x000fe20000000000 */
[----:B------:R-:W-:Y:S01]  /*13f0*/  STL [R1+0x33c], R134 ;  /* 0x00033c8601007387 */ /* 0x000fe20000100800 */
[C---:B------:R-:W-:Y:S01]  /*1400*/  LOP3.LUT R112, R0.reuse, 0x64, RZ, 0xfc, !PT ;  /* 0x0000006400707812 */ /* 0x040fe200078efcff */
[----:B------:R-:W-:Y:S01]  /*1410*/  IMAD.MOV R7, RZ, RZ, -R7 ;  /* 0x000000ffff077224 */ /* 0x000fe200078e0a07 */
[----:B------:R-:W-:Y:S01]  /*1420*/  LOP3.LUT R156, R0, 0x78, RZ, 0xfc, !PT ;  /* 0x00000078009c7812 */ /* 0x000fe200078efcff */
[----:B------:R-:W-:Y:S01]  /*1430*/  IMAD.HI.U32 R6, R86, R65, RZ ;  /* 0x0000004156067227 */ /* 0x000fe200078e00ff */
[----:B------:R-:W-:Y:S01]  /*1440*/  STL [R1+0x338], R133 ;  /* 0x0003388501007387 */ /* 0x000fe20000100800 */
[----:B------:R-:W-:-:S02]  /*1450*/  IABS R39, R112 ;  /* 0x0000007000277213 */ /* 0x000fc40000000000 */
[----:B------:R-:W-:Y:S01]  /*1460*/  IMAD R61, R4, R8, R61 ;  /* 0x00000008043d7224 */ /* 0x000fe200078e023d */
[----:B------:R-:W-:Y:S01]  /*1470*/  STL [R1+0x450], R123 ;  /* 0x0004507b01007387 */ /* 0x000fe20000100800 */
[----:B------:R-:W-:Y:S01]  /*1480*/  IMAD.HI.U32 R8, R86, R13, RZ ;  /* 0x0000000d56087227 */ /* 0x000fe200078e00ff */
[C---:B------:R-:W-:Y:S02]  /*1490*/  LOP3.LUT R126, R0.reuse, 0x62, RZ, 0xfc, !PT ;  /* 0x00000062007e7812 */ /* 0x040fe400078efcff */
[----:B------:R-:W-:Y:S01]  /*14a0*/  STL [R1+0x464], R132 ;  /* 0x0004648401007387 */ /* 0x000fe20000100800 */
[----:B------:R-:W-:Y:S01]  /*14b0*/  IMAD.MOV R10, RZ, RZ, -R10 ;  /* 0x000000ffff0a7224 */ /* 0x000fe200078e0a0a */
[----:B------:R-:W-:Y:S01]  /*14c0*/  LOP3.LUT R120, R0, 0x74, RZ, 0xfc, !PT ;  /* 0x0000007400787812 */ /* 0x000fe200078efcff */
[C---:B------:R-:W-:Y:S01]  /*14d0*/  IMAD R64, R4.reuse, R7, R11 ;  /* 0x0000000704407224 */ /* 0x040fe200078e020b */
[----:B------:R-:W-:Y:S01]  /*14e0*/  IABS R11, R135 ;  /* 0x00000087000b7213 */ /* 0x000fe20000000000 */
[----:B------:R-:W-:Y:S01]  /*14f0*/  IMAD.MOV R6, RZ, RZ, -R6 ;  /* 0x000000ffff067224 */ /* 0x000fe200078e0a06 */
[----:B------:R-:W-:Y:S01]  /*1500*/  STL [R1+0x474], R131 ;  /* 0x0004748301007387 */ /* 0x000fe20000100800 */
[----:B------:R-:W-:Y:S01]  /*1510*/  IMAD.MOV R8, RZ, RZ, -R8 ;  /* 0x000000ffff087224 */ /* 0x000fe200078e0a08 */
[----:B------:R-:W-:Y:S01]  /*1520*/  IABS R41, R126 ;  /* 0x0000007e00297213 */ /* 0x000fe20000000000 */
[----:B------:R-:W-:Y:S01]  /*1530*/  IMAD R68, R4, R10, R15 ;  /* 0x0000000a04447224 */ /* 0x000fe200078e020f */
[----:B------:R-:W-:Y:S01]  /*1540*/  IABS R15, R132 ;  /* 0x00000084000f7213 */ /* 0x000fe20000000000 */
[----:B------:R-:W-:Y:S01]  /*1550*/  IMAD.HI.U32 R9, R86, R55, RZ ;  /* 0x0000003756097227 */ /* 0x000fe200078e00ff */
[----:B------:R-:W-:Y:S01]  /*1560*/  STL [R1+0x470], R105 ;  /* 0x0004706901007387 */ /* 0x000fe20000100800 */
[----:B------:R-:W-:-:S02]  /*1570*/  LOP3.LUT R121, R0, 0x72, RZ, 0xfc, !PT ;  /* 0x0000007200797812 */ /* 0x000fc400078efcff */
[----:B------:R-:W-:Y:S01]  /*1580*/  IMAD.HI.U32 R10, R86, R59, RZ ;  /* 0x0000003b560a7227 */ /* 0x000fe200078e00ff */
[----:B------:R-:W-:Y:S01]  /*1590*/  STL [R1+0x46c], R130 ;  /* 0x00046c8201007387 */ /* 0x000fe20000100800 */
[----:B------:R-:W-:Y:S02]  /*15a0*/  IABS R33, R120 ;  /* 0x0000007800217213 */ /* 0x000fe40000000000 */
[----:B------:R-:W-:Y:S01]  /*15b0*/  IMAD R65, R4, R6, R65 ;  /* 0x0000000604417224 */ /* 0x000fe200078e0241 */
[----:B------:R-:W-:Y:S01]  /*15c0*/  STL [R1+0x468], R122 ;  /* 0x0004687a01007387 */ /* 0x000fe20000100800 */
[----:B------:R-:W-:Y:S01]  /*15d0*/  IMAD.HI.U32 R6, R86, R11, RZ ;  /* 0x0000000b56067227 */ /* 0x000fe200078e00ff */
[----:B------:R-:W-:Y:S02]  /*15e0*/  LOP3.LUT R137, R0, 0x70, RZ, 0xfc, !PT ;  /* 0x0000007000897812 */ /* 0x000fe400078efcff */
[----:B------:R-:W-:Y:S01]  /*15f0*/  STL [R1+0x460], R113 ;  /* 0x0004607101007387 */ /* 0x000fe20000100800 */
[----:B------:R-:W-:Y:S01]  /*1600*/  IMAD R56, R4, R8, R13 ;  /* 0x0000000804387224 */ /* 0x000fe200078e020d */
[----:B------:R-:W-:Y:S01]  /*1610*/  IABS R13, R122 ;  /* 0x0000007a000d7213 */ /* 0x000fe20000000000 */
[----:B------:R-:W-:Y:S01]  /*1620*/  IMAD.MOV R9, RZ, RZ, -R9 ;  /* 0x000000ffff097224 */ /* 0x000fe200078e0a09 */
[----:B------:R-:W-:Y:S01]  /*1630*/  STL [R1+0x45c], R108 ;  /* 0x00045c6c01007387 */ /* 0x000fe20000100800 */
[----:B------:R-:W-:Y:S01]  /*1640*/  IMAD.MOV R10, RZ, RZ, -R10 ;  /* 0x000000ffff0a7224 */ /* 0x000fe200078e0a0a */
[----:B------:R-:W-:Y:S01]  /*1650*/  LOP3.LUT R117, R0, 0x82, RZ, 0xfc, !PT ;  /* 0x0000008200757812 */ /* 0x000fe200078efcff */
[----:B------:R-:W-:Y:S01]  /*1660*/  IMAD.MOV R6, RZ, RZ, -R6 ;  /* 0x000000ffff067224 */ /* 0x000fe200078e0a06 */
[----:B------:R-:W-:Y:S01]  /*1670*/  STL [R1+0x458], R129 ;  /* 0x0004588101007387 */ /* 0x000fe20000100800 */
[----:B------:R-:W-:Y:S01]  /*1680*/  IMAD.HI.U32 R7, R86, R57, RZ ;  /* 0x0000003956077227 */ /* 0x000fe200078e00ff */
[----:B------:R-:W-:-:S02]  /*1690*/  IABS R35, R137 ;  /* 0x0000008900237213 */ /* 0x000fc40000000000 */
[----:B------:R-:W-:Y:S01]  /*16a0*/  STL [R1+0x454], R128 ;  /* 0x0004548001007387 */ /* 0x000fe20000100800 */
[----:B------:R-:W-:Y:S01]  /*16b0*/  IMAD R55, R4, R9, R55 ;  /* 0x0000000904377224 */ /* 0x000fe200078e0237 */
[----:B------:R-:W-:Y:S01]  /*16c0*/  LOP3.LUT R119, R0, 0x7a, RZ, 0xfc, !PT ;  /* 0x0000007a00777812 */ /* 0x000fe200078efcff */
[----:B------:R-:W-:Y:S01]  /*16d0*/  IMAD R59, R4, R10, R59 ;  /* 0x0000000a043b7224 */ /* 0x000fe200078e023b */
[----:B------:R-:W-:Y:S01]  /*16e0*/  STL [R1+0x44c], R111 ;  /* 0x00044c6f01007387 */ /* 0x000fe20000100800 */
[----:B------:R-:W-:Y:S01]  /*16f0*/  IMAD.HI.U32 R9, R86, R13, RZ ;  /* 0x0000000d56097227 */ /* 0x000fe200078e00ff */
[----:B------:R-:W-:Y:S02]  /*1700*/  LOP3.LUT R118, R0, 0x7c, RZ, 0xfc, !PT ;  /* 0x0000007c00767812 */ /* 0x000fe400078efcff */
[----:B------:R-:W-:Y:S01]  /*1710*/  STL [R1+0x448], R127 ;  /* 0x0004487f01007387 */ /* 0x000fe20000100800 */
[----:B------:R-:W-:Y:S01]  /*1720*/  IMAD.HI.U32 R10, R86, R15, RZ ;  /* 0x0000000f560a7227 */ /* 0x000fe200078e00ff */
[----:B------:R-:W-:-:S02]  /*1730*/  LOP3.LUT R116, R0, 0x84, RZ, 0xfc, !PT ;  /* 0x0000008400747812 */ /* 0x000fc400078efcff */
        /* <DEDUP_REMOVED lines=13> */
[----:B0-----:R-:W-:Y:S01]  /*1810*/  LOP3.LUT R12, R0, 0x88, RZ, 0xfc, !PT ;  /* 0x00000088000c7812 */ /* 0x001fe200078efcff */
[----:B------:R-:W-:Y:S01]  /*1820*/  IMAD.HI.U32 R7, R86, R11, RZ ;  /* 0x0000000b56077227 */ /* 0x000fe200078e00ff */
[----:B------:R-:W-:Y:S01]  /*1830*/  STL [R1+0x434], R124 ;  /* 0x0004347c01007387 */ /* 0x000fe20000100800 */
[----:B------:R-:W-:Y:S02]  /*1840*/  IABS R27, R116 ;  /* 0x00000074001b7213 */ /* 0x000fe40000000000 */
[C---:B------:R-:W-:Y:S01]  /*1850*/  IMAD R48, R4.reuse, R9, R13 ;  /* 0x0000000904307224 */ /* 0x040fe200078e020d */
[----:B------:R-:W-:Y:S01]  /*1860*/  IABS R13, R128 ;  /* 0x00000080000d7213 */ /* 0x000fe20000000000 */
[----:B------:R-:W-:Y:S01]  /*1870*/  IMAD R54, R4, R10, R15 ;  /* 0x0000000a04367224 */ /* 0x000fe200078e020f */
[----:B------:R-:W-:Y:S01]  /*1880*/  IABS R15, R127 ;  /* 0x0000007f000f7213 */ /* 0x000fe20000000000 */
[----:B------:R-:W-:Y:S01]  /*1890*/  IMAD.MOV R8, RZ, RZ, -R8 ;  /* 0x000000ffff087224 */ /* 0x000fe200078e0a08 */
[----:B------:R-:W-:Y:S01]  /*18a0*/  STL [R1+0x4cc], R137 ;  /* 0x0004cc8901007387 */ /* 0x000fe20000100800 */
[----:B------:R-:W-:Y:S01]  /*18b0*/  IMAD.HI.U32 R10, R86, R47, RZ ;  /* 0x0000002f560a7227 */ /* 0x000fe200078e00ff */
[----:B------:R-:W-:-:S02]  /*18c0*/  LOP3.LUT R154, R0, 0x8a, RZ, 0xfc, !PT ;  /* 0x0000008a009a7812 */ /* 0x000fc400078efcff */
[----:B------:R-:W-:Y:S01]  /*18d0*/  STL [R1+0x4d0], R121 ;  /* 0x0004d07901007387 */ /* 0x000fe20000100800 */
[----:B------:R-:W-:Y:S01]  /*18e0*/  IMAD.MOV R7, RZ, RZ, -R7 ;  /* 0x000000ffff077224 */ /* 0x000fe200078e0a07 */
[----:B------:R-:W-:Y:S01]  /*18f0*/  IABS R29, R155 ;  /* 0x0000009b001d7213 */ /* 0x000fe20000000000 */
[----:B------:R-:W-:Y:S01]  /*1900*/  IMAD.HI.U32 R6, R86, R53, RZ ;  /* 0x0000003556067227 */ /* 0x000fe200078e00ff */
[----:B------:R-:W-:Y:S01]  /*1910*/  STL [R1+0x4e0], R120 ;  /* 0x0004e07801007387 */ /* 0x000fe20000100800 */
[----:B------:R-:W-:Y:S02]  /*1920*/  LOP3.LUT R115, R0, 0x8c, RZ, 0xfc, !PT ;  /* 0x0000008c00737812 */ /* 0x000fe400078efcff */
[----:B------:R-:W-:Y:S01]  /*1930*/  IMAD R49, R4, R8, R49 ;  /* 0x0000000804317224 */ /* 0x000fe200078e0231 */
[----:B------:R-:W-:Y:S01]  /*1940*/  STL [R1+0x4dc], R156 ;  /* 0x0004dc9c01007387 */ /* 0x000fe20000100800 */
[----:B------:R-:W-:Y:S01]  /*1950*/  IMAD.MOV R10, RZ, RZ, -R10 ;  /* 0x000000ffff0a7224 */ /* 0x000fe200078e0a0a */
[----:B------:R-:W-:Y:S01]  /*1960*/  LOP3.LUT R114, R0, 0x90, RZ, 0xfc, !PT ;  /* 0x0000009000727812 */ /* 0x000fe200078efcff */
[----:B------:R-:W-:Y:S01]  /*1970*/  IMAD.HI.U32 R8, R86, R13, RZ ;  /* 0x0000000d56087227 */ /* 0x000fe200078e00ff */
[----:B------:R-:W-:Y:S01]  /*1980*/  STL [R1+0x4e4], R119 ;  /* 0x0004e47701007387 */ /* 0x000fe20000100800 */
[----:B------:R-:W-:-:S02]  /*1990*/  LOP3.LUT R153, R0, 0x94, RZ, 0xfc, !PT ;  /* 0x0000009400997812 */ /* 0x000fc400078efcff */
[C---:B------:R-:W-:Y:S01]  /*19a0*/  IMAD R52, R4.reuse, R7, R11 ;  /* 0x0000000704347224 */ /* 0x040fe200078e020b */
[----:B------:R-:W-:Y:S01]  /*19b0*/  IABS R11, R108 ;  /* 0x0000006c000b7213 */ /* 0x000fe20000000000 */
[----:B------:R-:W-:Y:S01]  /*19c0*/  IMAD.MOV R6, RZ, RZ, -R6 ;  /* 0x000000ffff067224 */ /* 0x000fe200078e0a06 */
[----:B------:R-:W-:Y:S01]  /*19d0*/  STL [R1+0x4ec], R118 ;  /* 0x0004ec7601007387 */ /* 0x000fe20000100800 */
[----:B------:R-:W-:Y:S01]  /*19e0*/  IMAD R47, R4, R10, R47 ;  /* 0x0000000a042f7224 */ /* 0x000fe200078e022f */
[----:B------:R-:W-:Y:S01]  /*19f0*/  IABS R25, R154 ;  /* 0x0000009a00197213 */ /* 0x000fe20000000000 */
[----:B------:R-:W-:Y:S01]  /*1a00*/  IMAD.MOV R8, RZ, RZ, -R8 ;  /* 0x000000ffff087224 */ /* 0x000fe200078e0a08 */
[----:B------:R-:W-:Y:S01]  /*1a10*/  STL [R1+0x4f8], R155 ;  /* 0x0004f89b01007387 */ /* 0x000fe20000100800 */
[----:B------:R-:W-:Y:S01]  /*1a20*/  IMAD.HI.U32 R10, R86, R15, RZ ;  /* 0x0000000f560a7227 */ /* 0x000fe200078e00ff */
[----:B------:R-:W-:Y:S02]  /*1a30*/  LOP3.LUT R16, R0, 0x98, RZ, 0xfc, !PT ;  /* 0x0000009800107812 */ /* 0x000fe400078efcff */
[----:B------:R-:W-:Y:S01]  /*1a40*/  STL [R1+0x4f4], R117 ;  /* 0x0004f47501007387 */ /* 0x000fe20000100800 */
[----:B------:R-:W-:Y:S01]  /*1a50*/  IMAD R53, R4, R6, R53 ;  /* 0x0000000604357224 */ /* 0x000fe200078e0235 */
[----:B------:R-:W-:Y:S01]  /*1a60*/  LOP3.LUT R14, R0, 0x9c, RZ, 0xfc, !PT ;  /* 0x0000009c000e7812 */ /* 0x000fe200078efcff */
[----:B------:R-:W-:Y:S01]  /*1a70*/  IMAD.HI.U32 R6, R86, R11, RZ ;  /* 0x0000000b56067227 */ /* 0x000fe200078e00ff */
[----:B------:R0:W-:Y:S01]  /*1a80*/  STL [R1+0x4e8], R12 ;  /* 0x0004e80c01007387 */ /* 0x0001e20000100800 */
[----:B------:R-:W-:-:S02]  /*1a90*/  IABS R23, R114 ;  /* 0x0000007200177213 */ /* 0x000fc40000000000 */
[----:B------:R-:W-:Y:S01]  /*1aa0*/  IMAD R44, R4, R8, R13 ;  /* 0x00000008042c7224 */ /* 0x000fe200078e020d */
[----:B------:R-:W-:Y:S01]  /*1ab0*/  IABS R13, R124 ;  /* 0x0000007c000d7213 */ /* 0x000fe20000000000 */
[----:B------:R-:W-:Y:S01]  /*1ac0*/  IMAD.MOV R10, RZ, RZ, -R10 ;  /* 0x000000ffff0a7224 */ /* 0x000fe200078e0a0a */
[----:B------:R-:W-:Y:S01]  /*1ad0*/  STL [R1+0x4f0], R116 ;  /* 0x0004f07401007387 */ /* 0x000fe20000100800 */
[----:B------:R-:W-:Y:S01]  /*1ae0*/  IMAD.HI.U32 R9, R86, R43, RZ ;  /* 0x0000002b56097227 */ /* 0x000fe200078e00ff */
[C---:B------:R-:W-:Y:S02]  /*1af0*/  LOP3.LUT R152, R0.reuse, 0xa2, RZ, 0xfc, !PT ;  /* 0x000000a200987812 */ /* 0x040fe400078efcff */
[----:B------:R-:W-:Y:S01]  /*1b00*/  STL [R1+0x4d8], R154 ;  /* 0x0004d89a01007387 */ /* 0x000fe20000100800 */
[----:B------:R-:W-:Y:S01]  /*1b10*/  IMAD.MOV R6, RZ, RZ, -R6 ;  /* 0x000000ffff067224 */ /* 0x000fe200078e0a06 */
[----:B------:R-:W-:Y:S01]  /*1b20*/  LOP3.LUT R63, R0, 0xa4, RZ, 0xfc, !PT ;  /* 0x000000a4003f7812 */ /* 0x000fe200078efcff */
[----:B------:R-:W-:Y:S01]  /*1b30*/  IMAD R42, R4, R10, R15 ;  /* 0x0000000a042a7224 */ /* 0x000fe200078e020f */
[----:B------:R-:W-:Y:S01]  /*1b40*/  IABS R15, R12 ;  /* 0x0000000c000f7213 */ /* 0x000fe20000000000 */
[----:B------:R-:W-:Y:S01]  /*1b50*/  IMAD.MOV R9, RZ, RZ, -R9 ;  /* 0x000000ffff097224 */ /* 0x000fe200078e0a09 */
[----:B0-----:R-:W-:Y:S01]  /*1b60*/  LOP3.LUT R12, R0, 0x92, RZ, 0xfc, !PT ;  /* 0x00000092000c7812 */ /* 0x001fe200078efcff */
[----:B------:R-:W-:Y:S01]  /*1b70*/  IMAD.HI.U32 R10, R86, R13, RZ ;  /* 0x0000000d560a7227 */ /* 0x000fe200078e00ff */
[----:B------:R-:W-:Y:S01]  /*1b80*/  STL [R1+0x4d4], R115 ;  /* 0x0004d47301007387 */ /* 0x000fe20000100800 */
[----:B------:R-:W-:-:S02]  /*1b90*/  LOP3.LUT R62, R0, 0xa8, RZ, 0xfc, !PT ;  /* 0x000000a8003e7812 */ /* 0x000fc400078efcff */
[----:B------:R-:W-:Y:S01]  /*1ba0*/  IMAD R46, R4, R6, R11 ;  /* 0x00000006042e7224 */ /* 0x000fe200078e020b */
[----:B------:R-:W-:Y:S01]  /*1bb0*/  IABS R11, R138 ;  /* 0x0000008a000b7213 */ /* 0x000fe20000000000 */
[----:B------:R-:W-:Y:S01]  /*1bc0*/  IMAD.HI.U32 R7, R86, R45, RZ ;  /* 0x0000002d56077227 */ /* 0x000fe200078e00ff */
[----:B------:R0:W-:Y:S01]  /*1bd0*/  STL [R1+0x4c4], R12 ;  /* 0x0004c40c01007387 */ /* 0x0001e20000100800 */
[----:B------:R-:W-:Y:S02]  /*1be0*/  IABS R21, R153 ;  /* 0x0000009900157213 */ /* 0x000fe40000000000 */
[----:B------:R-:W-:Y:S01]  /*1bf0*/  IMAD R43, R4, R9, R43 ;  /* 0x00000009042b7224 */ /* 0x000fe200078e022b */
[----:B------:R-:W-:Y:S01]  /*1c00*/  STL [R1+0x4c8], R114 ;  /* 0x0004c87201007387 */ /* 0x000fe20000100800 */
[----:B------:R-:W-:Y:S01]  /*1c10*/  IMAD.MOV R10, RZ, RZ, -R10 ;  /* 0x000000ffff0a7224 */ /* 0x000fe200078e0a0a */
[----:B------:R-:W-:Y:S01]  /*1c20*/  LOP3.LUT R88, R0, 0xb0, RZ, 0xfc, !PT ;  /* 0x000000b000587812 */ /* 0x000fe200078efcff */
[----:B------:R-:W-:Y:S01]  /*1c30*/  IMAD.HI.U32 R9, R86, R37, RZ ;  /* 0x0000002556097227 */ /* 0x000fe200078e00ff */
[----:B------:R-:W-:Y:S01]  /*1c40*/  STL [R1+0x4c0], R153 ;  /* 0x0004c09901007387 */ /* 0x000fe20000100800 */
[----:B------:R-:W-:-:S02]  /*1c50*/  LOP3.LUT R66, R0, 0xb4, RZ, 0xfc, !PT ;  /* 0x000000b400427812 */ /* 0x000fc400078efcff */
[----:B------:R-:W-:Y:S01]  /*1c60*/  IMAD.MOV R7, RZ, RZ, -R7 ;  /* 0x000000ffff077224 */ /* 0x000fe200078e0a07 */
[----:B------:R-:W-:Y:S01]  /*1c70*/  STL [R1+0x4bc], R16 ;  /* 0x0004bc1001007387 */ /* 0x000fe20000100800 */
[----:B------:R-:W-:-:S04]  /*1c80*/  IMAD.HI.U32 R8, R86, R11, RZ ;  /* 0x0000000b56087227 */ /* 0x000fc800078e00ff */
[C---:B------:R-:W-:Y:S01]  /*1c90*/  IMAD R36, R4.reuse, R10, R13 ;  /* 0x0000000a04247224 */ /* 0x040fe200078e020d */
[----:B------:R-:W-:Y:S01]  /*1ca0*/  IABS R13, R156 ;  /* 0x0000009c000d7213 */ /* 0x000fe20000000000 */
[----:B------:R-:W-:Y:S02]  /*1cb0*/  IMAD.MOV R9, RZ, RZ, -R9 ;  /* 0x000000ffff097224 */ /* 0x000fe400078e0a09 */
[----:B------:R-:W-:Y:S02]  /*1cc0*/  IMAD R45, R4, R7, R45 ;  /* 0x00000007042d7224 */ /* 0x000fe400078e022d */
[----:B------:R-:W-:Y:S02]  /*1cd0*/  IMAD.MOV R8, RZ, RZ, -R8 ;  /* 0x000000ffff087224 */ /* 0x000fe400078e0a08 */
[----:B------:R-:W-:-:S04]  /*1ce0*/  IMAD.HI.U32 R7, R86, R39, RZ ;  /* 0x0000002756077227 */ /* 0x000fc800078e00ff */
[----:B------:R-:W-:Y:S02]  /*1cf0*/  IMAD R37, R4, R9, R37 ;  /* 0x0000000904257224 */ /* 0x000fe400078e0225 */
[----:B------:R-:W-:-:S04]  /*1d00*/  IMAD.HI.U32 R9, R86, R13, RZ ;  /* 0x0000000d56097227 */ /* 0x000fc800078e00ff */
[----:B------:R-:W-:Y:S01]  /*1d10*/  IMAD R38, R4, R8, R11 ;  /* 0x0000000804267224 */ /* 0x000fe200078e020b */
[----:B------:R-:W-:Y:S01]  /*1d20*/  IABS R11, R121 ;  /* 0x00000079000b7213 */ /* 0x000fe20000000000 */
[----:B------:R-:W-:Y:S02]  /*1d30*/  IMAD.MOV R7, RZ, RZ, -R7 ;  /* 0x000000ffff077224 */ /* 0x000fe400078e0a07 */
[----:B------:R-:W-:-:S04]  /*1d40*/  IMAD.HI.U32 R6, R86, R41, RZ ;  /* 0x0000002956067227 */ /* 0x000fc800078e00ff */
[----:B------:R-:W-:Y:S02]  /*1d50*/  IMAD.MOV R9, RZ, RZ, -R9 ;  /* 0x000000ffff097224 */ /* 0x000fe400078e0a09 */
[----:B------:R-:W-:-:S04]  /*1d60*/  IMAD.HI.U32 R8, R86, R33, RZ ;  /* 0x0000002156087227 */ /* 0x000fc800078e00ff */
[----:B------:R-:W-:Y:S02]  /*1d70*/  IMAD R39, R4, R7, R39 ;  /* 0x0000000704277224 */ /* 0x000fe400078e0227 */
[----:B------:R-:W-:Y:S02]  /*1d80*/  IMAD.MOV R6, RZ, RZ, -R6 ;  /* 0x000000ffff067224 */ /* 0x000fe400078e0a06 */
        /* <DEDUP_REMOVED lines=16> */
[----:B------:R-:W-:-:S04]  /*1e90*/  IMAD.HI.U32 R6, R86, R11, RZ ;  /* 0x0000000b56067227 */ /* 0x000fc800078e00ff */
[----:B------:R-:W-:Y:S02]  /*1ea0*/  IMAD.MOV R10, RZ, RZ, -R10 ;  /* 0x000000ffff0a7224 */ /* 0x000fe400078e0a0a */
[----:B------:R-:W-:Y:S01]  /*1eb0*/  IMAD R28, R4, R8, R13 ;  /* 0x00000008041c7224 */ /* 0x000fe200078e020d */
[----:B------:R-:W-:Y:S01]  /*1ec0*/  IABS R13, R12 ;  /* 0x0000000c000d7213 */ /* 0x000fe20000000000 */
[----:B------:R-:W-:Y:S01]  /*1ed0*/  IMAD.MOV R9, RZ, RZ, -R9 ;  /* 0x000000ffff097224 */ /* 0x000fe200078e0a09 */
[----:B0-----:R-:W-:Y:S01]  /*1ee0*/  LOP3.LUT R12, R0, 0xa0, RZ, 0xfc, !PT ;  /* 0x000000a0000c7812 */ /* 0x001fe200078efcff */
[----:B------:R-:W-:Y:S02]  /*1ef0*/  IMAD.MOV R6, RZ, RZ, -R6 ;  /* 0x000000ffff067224 */ /* 0x000fe400078e0a06 */
[----:B------:R-:W-:Y:S01]  /*1f00*/  IMAD R31, R4, R10, R31 ;  /* 0x0000000a041f7224 */ /* 0x000fe200078e021f */
[----:B------:R-:W-:Y:S01]  /*1f10*/  IABS R17, R12 ;  /* 0x0000000c00117213 */ /* 0x000fe20000000000 */
[----:B------:R-:W-:-:S04]  /*1f20*/  IMAD.HI.U32 R7, R86, R29, RZ ;  /* 0x0000001d56077227 */ /* 0x000fc800078e00ff */
[----:B------:R-:W-:-:S04]  /*1f30*/  IMAD.HI.U32 R10, R86, R15, RZ ;  /* 0x0000000f560a7227 */ /* 0x000fc800078e00ff */
[----:B------:R-:W-:Y:S02]  /*1f40*/  IMAD R27, R4, R9, R27 ;  /* 0x00000009041b7224 */ /* 0x000fe400078e021b */
[----:B------:R-:W-:-:S04]  /*1f50*/  IMAD.HI.U32 R9, R86, R13, RZ ;  /* 0x0000000d56097227 */ /* 0x000fc800078e00ff */
[C---:B------:R-:W-:Y:S01]  /*1f60*/  IMAD R30, R4.reuse, R6, R11 ;  /* 0x00000006041e7224 */ /* 0x040fe200078e020b */
[----:B------:R-:W-:Y:S01]  /*1f70*/  IABS R11, R115 ;  /* 0x00000073000b7213 */ /* 0x000fe20000000000 */
[----:B------:R-:W-:Y:S02]  /*1f80*/  IMAD.MOV R7, RZ, RZ, -R7 ;  /* 0x000000ffff077224 */ /* 0x000fe400078e0a07 */
[----:B------:R-:W-:Y:S02]  /*1f90*/  IMAD.MOV R10, RZ, RZ, -R10 ;  /* 0x000000ffff0a7224 */ /* 0x000fe400078e0a0a */
[----:B------:R-:W-:Y:S02]  /*1fa0*/  IMAD.MOV R9, RZ, RZ, -R9 ;  /* 0x000000ffff097224 */ /* 0x000fe400078e0a09 */
[C---:B------:R-:W-:Y:S02]  /*1fb0*/  IMAD R29, R4.reuse, R7, R29 ;  /* 0x00000007041d7224 */ /* 0x040fe400078e021d */
[----:B------:R-:W-:Y:S01]  /*1fc0*/  IMAD R26, R4, R10, R15 ;  /* 0x0000000a041a7224 */ /* 0x000fe200078e020f */
[----:B------:R-:W-:Y:S01]  /*1fd0*/  LOP3.LUT R15, R0, 0x9a, RZ, 0xfc, !PT ;  /* 0x0000009a000f7812 */ /* 0x000fe200078efcff */
[----:B------:R-:W-:-:S03]  /*1fe0*/  IMAD.HI.U32 R7, R86, R11, RZ ;  /* 0x0000000b56077227 */ /* 0x000fc600078e00ff */
[----:B------:R-:W-:Y:S01]  /*1ff0*/  IABS R19, R15 ;  /* 0x0000000f00137213 */ /* 0x000fe20000000000 */
[----:B------:R-:W-:Y:S01]  /*2000*/  IMAD R22, R4, R9, R13 ;  /* 0x0000000904167224 */ /* 0x000fe200078e020d */
[----:B------:R0:W-:Y:S01]  /*2010*/  STL [R1+0x4b8], R15 ;  /* 0x0004b80f01007387 */ /* 0x0001e20000100800 */
[C---:B------:R-:W-:Y:S01]  /*2020*/  IMAD.HI.U32 R9, R86.reuse, R17, RZ ;  /* 0x0000001156097227 */ /* 0x040fe200078e00ff */
[----:B------:R-:W-:Y:S02]  /*2030*/  IABS R13, R14 ;  /* 0x0000000e000d7213 */ /* 0x000fe40000000000 */
[----:B------:R1:W-:Y:S01]  /*2040*/  STL [R1+0x4b4], R14 ;  /* 0x0004b40e01007387 */ /* 0x0003e20000100800 */
[----:B------:R-:W-:Y:S02]  /*2050*/  IMAD.MOV R7, RZ, RZ, -R7 ;  /* 0x000000ffff077224 */ /* 0x000fe400078e0a07 */
[----:B------:R-:W-:Y:S01]  /*2060*/  IMAD.HI.U32 R6, R86, R25, RZ ;  /* 0x0000001956067227 */ /* 0x000fe200078e00ff */
[----:B------:R2:W-:Y:S01]  /*2070*/  STL [R1+0x4b0], R12 ;  /* 0x0004b00c01007387 */ /* 0x0005e20000100800 */
[----:B0-----:R-:W-:-:S02]  /*2080*/  IABS R15, R152 ;  /* 0x00000098000f7213 */ /* 0x001fc40000000000 */
[----:B------:R-:W-:Y:S01]  /*2090*/  IMAD.MOV R9, RZ, RZ, -R9 ;  /* 0x000000ffff097224 */ /* 0x000fe200078e0a09 */
[----:B------:R-:W-:Y:S01]  /*20a0*/  STL [R1+0x4ac], R152 ;  /* 0x0004ac9801007387 */ /* 0x000fe20000100800 */
[----:B------:R-:W-:Y:S01]  /*20b0*/  IMAD R67, R5, 0x40, R162 ;  /* 0x0000004005437824 */ /* 0x000fe200078e02a2 */
[----:B-1----:R-:W-:Y:S01]  /*20c0*/  LOP3.LUT R14, R0, 0xaa, RZ, 0xfc, !PT ;  /* 0x000000aa000e7812 */ /* 0x002fe200078efcff */
[----:B------:R-:W-:Y:S01]  /*20d0*/  IMAD R24, R4, R7, R11 ;  /* 0x0000000704187224 */ /* 0x000fe200078e020b */
[----:B------:R-:W-:Y:S01]  /*20e0*/  IABS R11, R16 ;  /* 0x00000010000b7213 */ /* 0x000fe20000000000 */
[----:B------:R-:W-:Y:S01]  /*20f0*/  IMAD.HI.U32 R8, R86, R23, RZ ;  /* 0x0000001756087227 */ /* 0x000fe200078e00ff */
[----:B------:R-:W-:Y:S01]  /*2100*/  STL [R1+0x4a8], R63 ;  /* 0x0004a83f01007387 */ /* 0x000fe20000100800 */
[----:B--2---:R-:W-:Y:S02]  /*2110*/  LOP3.LUT R12, R0, 0xac, RZ, 0xfc, !PT ;  /* 0x000000ac000c7812 */ /* 0x004fe400078efcff */
[----:B------:R-:W-:Y:S01]  /*2120*/  IMAD.MOV R6, RZ, RZ, -R6 ;  /* 0x000000ffff067224 */ /* 0x000fe200078e0a06 */
[----:B------:R0:W-:Y:S01]  /*2130*/  STL [R1+0x4a4], R62 ;  /* 0x0004a43e01007387 */ /* 0x0001e20000100800 */
[----:B------:R-:W-:Y:S01]  /*2140*/  IMAD R17, R4, R9, R17 ;  /* 0x0000000904117224 */ /* 0x000fe200078e0211 */
[----:B------:R-:W-:Y:S01]  /*2150*/  IABS R9, R62 ;  /* 0x0000003e00097213 */ /* 0x000fe20000000000 */
[----:B------:R-:W-:Y:S01]  /*2160*/  IMAD.HI.U32 R10, R86, R21, RZ ;  /* 0x00000015560a7227 */ /* 0x000fe200078e00ff */
[----:B------:R-:W-:Y:S01]  /*2170*/  STL [R1+0x4a0], R14 ;  /* 0x0004a00e01007387 */ /* 0x000fe20000100800 */
[----:B------:R-:W-:-:S02]  /*2180*/  ISETP.GE.AND P1, PT, R67, RZ, PT ;  /* 0x000000ff4300720c */ /* 0x000fc40003f26270 */
[----:B------:R-:W-:Y:S01]  /*2190*/  IMAD.MOV R8, RZ, RZ, -R8 ;  /* 0x000000ffff087224 */ /* 0x000fe200078e0a08 */
[----:B------:R-:W-:Y:S01]  /*21a0*/  STL [R1+0x49c], R12 ;  /* 0x00049c0c01007387 */ /* 0x000fe20000100800 */
[----:B------:R-:W-:Y:S01]  /*21b0*/  IMAD R25, R4, R6, R25 ;  /* 0x0000000604197224 */ /* 0x000fe200078e0219 */
[----:B0-----:R-:W-:Y:S01]  /*21c0*/  IABS R62, R67 ;  /* 0x00000043003e7213 */ /* 0x001fe20000000000 */
[----:B------:R-:W-:Y:S01]  /*21d0*/  IMAD.HI.U32 R6, R86, R11, RZ ;  /* 0x0000000b56067227 */ /* 0x000fe200078e00ff */
[----:B------:R-:W-:Y:S03]  /*21e0*/  STL [R1+0x2fc], R67 ;  /* 0x0002fc4301007387 */ /* 0x000fe60000100800 */
[----:B------:R-:W-:Y:S01]  /*21f0*/  IMAD.MOV R10, RZ, RZ, -R10 ;  /* 0x000000ffff0a7224 */ /* 0x000fe200078e0a0a */
[----:B------:R-:W-:Y:S01]  /*2200*/  STL [R1+0x498], R88 ;  /* 0x0004985801007387 */ /* 0x000fe20000100800 */
[----:B------:R-:W-:-:S02]  /*2210*/  IMAD R23, R4, R8, R23 ;  /* 0x0000000804177224 */ /* 0x000fc400078e0217 */
[----:B------:R-:W-:-:S04]  /*2220*/  IMAD.HI.U32 R2, R2, R62, RZ ;  /* 0x0000003e02027227 */ /* 0x000fc800078e00ff */
[----:B------:R-:W-:-:S04]  /*2230*/  IMAD.HI.U32 R8, R86, R13, RZ ;  /* 0x0000000d56087227 */ /* 0x000fc800078e00ff */
[----:B------:R-:W-:Y:S02]  /*2240*/  IMAD.MOV R6, RZ, RZ, -R6 ;  /* 0x000000ffff067224 */ /* 0x000fe400078e0a06 */
[----:B------:R-:W-:Y:S02]  /*2250*/  IMAD R21, R4, R10, R21 ;  /* 0x0000000a04157224 */ /* 0x000fe400078e0215 */
[----:B------:R-:W-:Y:S02]  /*2260*/  IMAD.MOV R2, RZ, RZ, -R2 ;  /* 0x000000ffff027224 */ /* 0x000fe400078e0a02 */
[----:B------:R-:W-:-:S04]  /*2270*/  IMAD.HI.U32 R10, R86, R15, RZ ;  /* 0x0000000f560a7227 */ /* 0x000fc800078e00ff */
[----:B------:R-:W-:Y:S02]  /*2280*/  IMAD.MOV R8, RZ, RZ, -R8 ;  /* 0x000000ffff087224 */ /* 0x000fe400078e0a08 */
[----:B------:R-:W-:Y:S01]  /*2290*/  IMAD R20, R4, R6, R11 ;  /* 0x0000000604147224 */ /* 0x000fe200078e020b */
[----:B------:R-:W-:Y:S01]  /*22a0*/  IABS R11, R12 ;  /* 0x0000000c000b7213 */ /* 0x000fe20000000000 */
[----:B------:R-:W-:-:S04]  /*22b0*/  IMAD.HI.U32 R7, R86, R19, RZ ;  /* 0x0000001356077227 */ /* 0x000fc800078e00ff */
[C---:B------:R-:W-:Y:S01]  /*22c0*/  IMAD R62, R3.reuse, R2, R62 ;  /* 0x00000002033e7224 */ /* 0x040fe200078e023e */
[----:B------:R-:W-:Y:S01]  /*22d0*/  LOP3.LUT R2, R0, 0xba, RZ, 0xfc, !PT ;  /* 0x000000ba00027812 */ /* 0x000fe200078efcff */
[----:B------:R-:W-:Y:S02]  /*22e0*/  IMAD.MOV R10, RZ, RZ, -R10 ;  /* 0x000000ffff0a7224 */ /* 0x000fe400078e0a0a */
[----:B------:R-:W-:Y:S01]  /*22f0*/  IMAD R18, R4, R8, R13 ;  /* 0x0000000804127224 */ /* 0x000fe200078e020d */
[----:B------:R-:W-:Y:S01]  /*2300*/  IABS R13, R14 ;  /* 0x0000000e000d7213 */ /* 0x000fe20000000000 */
[----:B------:R-:W-:Y:S01]  /*2310*/  IMAD.MOV R7, RZ, RZ, -R7 ;  /* 0x000000ffff077224 */ /* 0x000fe200078e0a07 */
[----:B------:R-:W-:Y:S01]  /*2320*/  ISETP.GT.U32.AND P0, PT, R3, R62, PT ;  /* 0x0000003e0300720c */ /* 0x000fe20003f04070 */
[----:B------:R-:W-:-:S04]  /*2330*/  IMAD.HI.U32 R8, R86, R11, RZ ;  /* 0x0000000b56087227 */ /* 0x000fc800078e00ff */
[C---:B------:R-:W-:Y:S01]  /*2340*/  IMAD R16, R4.reuse, R10, R15 ;  /* 0x0000000a04107224 */ /* 0x040fe200078e020f */
[----:B------:R-:W-:Y:S01]  /*2350*/  IABS R15, R63 ;  /* 0x0000003f000f7213 */ /* 0x000fe20000000000 */
[----:B------:R-:W-:Y:S01]  /*2360*/  IMAD R19, R4, R7, R19 ;  /* 0x0000000704137224 */ /* 0x000fe200078e0213 */
[----:B------:R-:W-:Y:S01]  /*2370*/  LOP3.LUT R63, R0, 0xb2, RZ, 0xfc, !PT ;  /* 0x000000b2003f7812 */ /* 0x000fe200078efcff */
[----:B------:R-:W-:Y:S01]  /*2380*/  IMAD.HI.U32 R7, R86, R13, RZ ;  /* 0x0000000d56077227 */ /* 0x000fe200078e00ff */
[----:B------:R-:W-:-:S03]  /*2390*/  LOP3.LUT R10, R0, 0xb8, RZ, 0xfc, !PT ;  /* 0x000000b8000a7812 */ /* 0x000fc600078efcff */
[----:B------:R-:W-:Y:S01]  /*23a0*/  IMAD.MOV R8, RZ, RZ, -R8 ;  /* 0x000000ffff087224 */ /* 0x000fe200078e0a08 */
[----:B------:R0:W-:Y:S01]  /*23b0*/  STL [R1+0x494], R63 ;  /* 0x0004943f01007387 */ /* 0x0001e20000100800 */
[----:B------:R-:W-:-:S03]  /*23c0*/  IMAD.HI.U32 R6, R86, R9, RZ ;  /* 0x0000000956067227 */ /* 0x000fc600078e00ff */
[----:B------:R-:W-:Y:S01]  /*23d0*/  STL [R1+0x490], R66 ;  /* 0x0004904201007387 */ /* 0x000fe20000100800 */
[----:B------:R-:W-:-:S03]  /*23e0*/  IMAD.HI.U32 R5, R86, R15, RZ ;  /* 0x0000000f56057227 */ /* 0x000fc600078e00ff */
[----:B------:R-:W-:Y:S01]  /*23f0*/  STL [R1+0x48c], R10 ;  /* 0x00048c0a01007387 */ /* 0x000fe20000100800 */
[----:B------:R-:W-:Y:S01]  /*2400*/  IMAD.MOV R7, RZ, RZ, -R7 ;  /* 0x000000ffff077224 */ /* 0x000fe200078e0a07 */
[----:B0-----:R-:W-:Y:S01]  /*2410*/  IABS R63, R63 ;  /* 0x0000003f003f7213 */ /* 0x001fe20000000000 */
[----:B------:R-:W-:Y:S01]  /*2420*/  IMAD R12, R4, R8, R11 ;  /* 0x00000008040c7224 */ /* 0x000fe200078e020b */
[----:B------:R-:W-:Y:S01]  /*2430*/  IABS R11, R88 ;  /* 0x00000058000b7213 */ /* 0x000fe20000000000 */
[----:B------:R-:W-:Y:S01]  /*2440*/  IMAD.MOV R6, RZ, RZ, -R6 ;  /* 0x000000ffff067224 */ /* 0x000fe200078e0a06 */
[----:B------:R0:W-:Y:S01]  /*2450*/  STL [R1+0x488], R2 ;  /* 0x0004880201007387 */ /* 0x0001e20000100800 */
[----:B------:R-:W-:Y:S01]  /*2460*/  IMAD.MOV R5, RZ, RZ, -R5 ;  /* 0x000000ffff057224 */ /* 0x000fe200078e0a05 */
[----:B------:R-:W-:Y:S01]  /*2470*/  LOP3.LUT R88, R0, 0xbc, RZ, 0xfc, !PT ;  /* 0x000000bc00587812 */ /* 0x000fe200078efcff */
[C---:B------:R-:W-:Y:S01]  /*2480*/  IMAD R13, R4.reuse, R7, R13 ;  /* 0x00000007040d7224 */ /* 0x040fe200078e020d */
[----:B------:R-:W-:Y:S01]  /*2490*/  IABS R7, R2 ;  /* 0x0000000200077213 */ /* 0x000fe20000000000 */
[----:B------:R-:W-:Y:S01]  /*24a0*/  IMAD R14, R4, R6, R9 ;  /* 0x00000006040e7224 */ /* 0x000fe200078e0209 */
[----:B------:R-:W-:Y:S01]  /*24b0*/  IABS R9, R66 ;  /* 0x0000004200097213 */ /* 0x000fe20000000000 */
[----:B------:R-:W-:Y:S01]  /*24c0*/  @!P0 IMAD.IADD R62, R62, 0x1, -R3 ;  /* 0x000000013e3e8824 */ /* 0x000fe200078e0a03 */
[----:B------:R1:W-:Y:S01]  /*24d0*/  STL [R1+0x484], R88 ;  /* 0x0004845801007387 */ /* 0x0003e20000100800 */
[----:B------:R-:W-:Y:S01]  /*24e0*/  IMAD R15, R4, R5, R15 ;  /* 0x00000005040f7224 */ /* 0x000fe200078e020f */
[----:B------:R-:W-:Y:S01]  /*24f0*/  IABS R5, R10 ;  /* 0x0000000a00057213 */ /* 0x000fe20000000000 */
[----:B0-----:R-:W-:Y:S01]  /*2500*/  IMAD.HI.U32 R2, R86, R11, RZ ;  /* 0x0000000b56027227 */ /* 0x001fe200078e00ff */
[----:B------:R-:W-:-:S03]  /*2510*/  ISETP.GT.U32.AND P0, PT, R3, R62, PT ;  /* 0x0000003e0300720c */ /* 0x000fc60003f04070 */
[----:B------:R-:W-:Y:S02]  /*2520*/  IMAD.MOV R10, RZ, RZ, -R2 ;  /* 0x000000ffff0a7224 */ /* 0x000fe400078e0a02 */
[----:B------:R-:W-:-:S04]  /*2530*/  IMAD.HI.U32 R6, R86, R63, RZ ;  /* 0x0000003f56067227 */ /* 0x000fc800078e00ff */
[----:B------:R-:W-:-:S04]  /*2540*/  IMAD.HI.U32 R2, R86, R9, RZ ;  /* 0x0000000956027227 */ /* 0x000fc800078e00ff */
[----:B------:R-:W-:Y:S02]  /*2550*/  IMAD.MOV R66, RZ, RZ, -R6 ;  /* 0x000000ffff427224 */ /* 0x000fe400078e0a06 */
[----:B------:R-:W-:Y:S02]  /*2560*/  IMAD.MOV R2, RZ, RZ, -R2 ;  /* 0x000000ffff027224 */ /* 0x000fe400078e0a02 */
[----:B------:R-:W-:-:S04]  /*2570*/  IMAD.HI.U32 R6, R86, R7, RZ ;  /* 0x0000000756067227 */ /* 0x000fc800078e00ff */
[----:B------:R-:W-:Y:S01]  /*2580*/  IMAD R9, R4, R2, R9 ;  /* 0x0000000204097224 */ /* 0x000fe200078e0209 */
[----:B------:R-:W-:Y:S01]  /*2590*/  IABS R2, R88 ;  /* 0x0000005800027213 */ /* 0x000fe20000000000 */
[----:B------:R-:W-:Y:S01]  /*25a0*/  IMAD.MOV R6, RZ, RZ, -R6 ;  /* 0x000000ffff067224 */ /* 0x000fe200078e0a06 */
[----:B-1----:R-:W-:Y:S01]  /*25b0*/  LOP3.LUT R88, R0, 0xc2, RZ, 0xfc, !PT ;  /* 0x000000c200587812 */ /* 0x002fe200078efcff */
[----:B------:R-:W-:-:S04]  /*25c0*/  IMAD.HI.U32 R8, R86, R5, RZ ;  /* 0x0000000556087227 */ /* 0x000fc800078e00ff */
[----:B------:R-:W-:Y:S02]  /*25d0*/  IMAD R7, R4, R6, R7 ;  /* 0x0000000604077224 */ /* 0x000fe400078e0207 */
[----:B------:R-:W-:Y:S01]  /*25e0*/  @!P0 IMAD.IADD R62, R62, 0x1, -R3 ;  /* 0x000000013e3e8824 */ /* 0x000fe200078e0a03 */
[----:B------:R-:W-:Y:S01]  /*25f0*/  ISETP.NE.AND P0, PT, R50, RZ, PT ;  /* 0x000000ff3200720c */ /* 0x000fe20003f05270 */
[----:B------:R-:W-:Y:S02]  /*2600*/  IMAD.MOV.U32 R6, RZ, RZ, R2 ;  /* 0x000000ffff067224 */ /* 0x000fe400078e0002 */
[----:B------:R-:W0:Y:S01]  /*2610*/  LDC.64 R2, c[0x0][0x3a0] ;  /* 0x0000e800ff027b82 */ /* 0x000e220000000a00 */
[----:B------:R-:W-:Y:S02]  /*2620*/  IMAD.MOV R8, RZ, RZ, -R8 ;  /* 0x000000ffff087224 */ /* 0x000fe400078e0a08 */
[----:B------:R-:W-:Y:S01]  /*2630*/  @!P1 IMAD.MOV R62, RZ, RZ, -R62 ;  /* 0x000000ffff3e9224 */ /* 0x000fe200078e0a3e */
[----:B------:R-:W-:Y:S01]  /*2640*/  LOP3.LUT P1, RZ, R90, 0x7f, RZ, 0xc0, !PT ;  /* 0x0000007f5aff7812 */ /* 0x000fe2000782c0ff */
[----:B------:R-:W-:Y:S01]  /*2650*/  IMAD R8, R4, R8, R5 ;  /* 0x0000000804087224 */ /* 0x000fe200078e0205 */
[----:B------:R-:W-:Y:S01]  /*2660*/  LOP3.LUT R5, R0, 0xc0, RZ, 0xfc, !PT ;  /* 0x000000c000057812 */ /* 0x000fe200078efcff */
[----:B------:R-:W-:-:S02]  /*2670*/  IMAD R11, R4, R10, R11 ;  /* 0x0000000a040b7224 */ /* 0x000fc400078e020b */
[----:B------:R-:W-:Y:S01]  /*2680*/  IMAD R10, R4, R66, R63 ;  /* 0x00000042040a7224 */ /* 0x000fe200078e023f */
[----:B------:R-:W-:Y:S01]  /*2690*/  @!P0 LOP3.LUT R62, RZ, R50, RZ, 0x33, !PT ;  /* 0x00000032ff3e8212 */ /* 0x000fe200078e33ff */
[----:B------:R1:W-:Y:S01]  /*26a0*/  STL [R1+0x480], R5 ;  /* 0x0004800501007387 */ /* 0x0003e20000100800 */
[----:B------:R-:W-:Y:S01]  /*26b0*/  LOP3.LUT R63, R0, 0xc4, RZ, 0xfc, !PT ;  /* 0x000000c4003f7812 */ /* 0x000fe200078efcff */
[----:B------:R-:W-:Y:S02]  /*26c0*/  IMAD.HI.U32 R66, R86, R6, RZ ;  /* 0x0000000656427227 */ /* 0x000fe400078e00ff */
[----:B------:R2:W-:Y:S02]  /*26d0*/  STL [R1+0x47c], R88 ;  /* 0x00047c5801007387 */ /* 0x0005e40000100800 */
[----:B------:R-:W-:Y:S02]  /*26e0*/  IMAD.MOV R66, RZ, RZ, -R66 ;  /* 0x000000ffff427224 */ /* 0x000fe400078e0a42 */
[----:B------:R3:W-:Y:S01]  /*26f0*/  STL [R1+0x478], R63 ;  /* 0x0004783f01007387 */ /* 0x0007e20000100800 */
[----:B-1----:R-:W-:Y:S01]  /*2700*/  IABS R5, R5 ;  /* 0x0000000500057213 */ /* 0x002fe20000000000 */
[----:B------:R-:W-:-:S02]  /*2710*/  IMAD R6, R4, R66, R6 ;  /* 0x0000004204067224 */ /* 0x000fc400078e0206 */
[----:B0-----:R-:W-:Y:S01]  /*2720*/  IMAD R91, R62, R3, RZ ;  /* 0x000000033e5b7224 */ /* 0x001fe200078e02ff */
[----:B--2---:R-:W-:Y:S01]  /*2730*/  IABS R88, R88 ;  /* 0x0000005800587213 */ /* 0x004fe20000000000 */
[----:B------:R-:W-:Y:S01]  /*2740*/  VIADD R3, R2, 0x3f ;  /* 0x0000003f02037836 */ /* 0x000fe20000000000 */
[----:B------:R-:W-:Y:S01]  /*2750*/  LOP3.LUT R62, R40, 0x10, RZ, 0xfc, !PT ;  /* 0x00000010283e7812 */ /* 0x000fe200078efcff */
[C---:B------:R-:W-:Y:S01]  /*2760*/  IMAD.HI.U32 R89, R86.reuse, R5, RZ ;  /* 0x0000000556597227 */ /* 0x040fe200078e00ff */
[----:B------:R-:W-:Y:S01]  /*2770*/  STL [R1+0x280], R91 ;  /* 0x0002805b01007387 */ /* 0x000fe20000100800 */
[----:B---3--:R-:W-:Y:S02]  /*2780*/  IABS R63, R63 ;  /* 0x0000003f003f7213 */ /* 0x008fe40000000000 */
[----:B------:R-:W-:Y:S01]  /*2790*/  IMAD.HI.U32 R67, R86, R88, RZ ;  /* 0x0000005856437227 */ /* 0x000fe200078e00ff */
[----:B------:R0:W-:Y:S01]  /*27a0*/  STL [R1+0x2f4], R3 ;  /* 0x0002f40301007387 */ /* 0x0001e20000100800 */
[----:B------:R-:W-:-:S02]  /*27b0*/  ISETP.GT.AND P0, PT, R3, 0x3f, PT ;  /* 0x0000003f0300780c */ /* 0x000fc40003f04270 */
[----:B------:R-:W-:Y:S02]  /*27c0*/  IMAD.MOV R67, RZ, RZ, -R67 ;  /* 0x000000ffff437224 */ /* 0x000fe400078e0a43 */
[----:B------:R-:W-:-:S04]  /*27d0*/  IMAD.HI.U32 R66, R86, R63, RZ ;  /* 0x0000003f56427227 */ /* 0x000fc800078e00ff */
[----:B------:R-:W-:Y:S02]  /*27e0*/  IMAD R88, R4, R67, R88 ;  /* 0x0000004304587224 */ /* 0x000fe400078e0258 */
[C---:B------:R-:W-:Y:S02]  /*27f0*/  IMAD R67, R164.reuse, 0x2, R92 ;  /* 0x00000002a4437824 */ /* 0x040fe400078e025c */
[----:B------:R-:W-:Y:S02]  /*2800*/  IMAD.MOV R66, RZ, RZ, -R66 ;  /* 0x000000ffff427224 */ /* 0x000fe400078e0a42 */
[C---:B0-----:R-:W-:Y:S01]  /*2810*/  IMAD R3, R164.reuse, 0x2, R67 ;  /* 0x00000002a4037824 */ /* 0x041fe200078e0243 */
[----:B------:R0:W-:Y:S01]  /*2820*/  STL [R1+0x2d0], R67 ;  /* 0x0002d04301007387 */ /* 0x0001e20000100800 */
[----:B------:R-:W-:Y:S02]  /*2830*/  IMAD.MOV R89, RZ, RZ, -R89 ;  /* 0x000000ffff597224 */ /* 0x000fe400078e0a59 */
[----:B------:R-:W-:Y:S01]  /*2840*/  IMAD R163, R164, 0x2, R3 ;  /* 0x00000002a4a37824 */ /* 0x000fe200078e0203 */
[----:B------:R0:W-:Y:S01]  /*2850*/  STL [R1+0x27c], R3 ;  /* 0x00027c0301007387 */ /* 0x0001e20000100800 */
[----:B------:R-:W-:Y:S01]  /*2860*/  IMAD R50, R4, R66, R63 ;  /* 0x0000004204327224 */ /* 0x000fe200078e023f */
[----:B------:R-:W-:Y:S01]  /*2870*/  LOP3.LUT R63, R40, 0x8, RZ, 0xfc, !PT ;  /* 0x00000008283f7812 */ /* 0x000fe200078efcff */
[----:B------:R-:W-:Y:S01]  /*2880*/  IMAD R5, R4, R89, R5 ;  /* 0x0000005904057224 */ /* 0x000fe200078e0205 */
[----:B------:R0:W-:Y:S01]  /*2890*/  STL [R1+0x278], R163 ;  /* 0x000278a301007387 */ /* 0x0001e20000100800 */
[----:B------:R-:W-:Y:S01]  /*28a0*/  LOP3.LUT R66, R40, 0x18, RZ, 0xfc, !PT ;  /* 0x0000001828427812 */ /* 0x000fe200078efcff */
[----:B------:R-:W-:Y:S06]  /*28b0*/  BRA.U UP0, `(.L_x_5) ;  /* 0x0000000100187547 */ /* 0x000fec000b800000 */
[----:B------:R-:W-:Y:S01]  /*28c0*/  ELECT P2, URZ, PT ;  /* 0x0000000000ff782f */ /* 0x000fe20003840000 */
[----:B0-----:R-:W-:Y:S01]  /*28d0*/  IMAD.MOV.U32 R3, RZ, RZ, 0x1 ;  /* 0x00000001ff037424 */ /* 0x001fe200078e00ff */
[----:B------:R-:W-:Y:S01]  /*28e0*/  UMOV UR5, 0x40 ;  /* 0x0000004000057882 */ /* 0x000fe20000000000 */
[----:B------:R-:W-:Y:S01]  /*28f0*/  UVIRTCOUNT.DEALLOC.SMPOOL 0x80 ;  /* 0x000000800000784c */ /* 0x000fe20000000000 */
[----:B------:R-:W-:-:S09]  /*2900*/  ULEA UR5, UR4, UR5, 0x18 ;  /* 0x0000000504057291 */ /* 0x000fd2000f8ec0ff */
[----:B------:R1:W-:Y:S03]  /*2910*/  @P2 STS.U8 [UR5], R3 ;  /* 0x00000003ff002988 */ /* 0x0003e60008000005 */
.L_x_5:
[----:B------:R-:W-:Y:S01]  /*2920*/  STTM.16dp32bit_t0_t15.x128 tmem[UR10], RZ ;  /* 0x000000ff000079ed */ /* 0x000fe20008b8000a */
[----:B------:R-:W-:Y:S01]  /*2930*/  STTM.16dp32bit_t16_t31.x128 tmem[UR10+0x80], RZ ;  /* 0x000080ff000079ed */ /* 0x000fe20008ba000a */
[----:B------:R-:W2:Y:S02]  /*2940*/  FENCE.VIEW.ASYNC.T ;  /* 0x00000000000073c6 */ /* 0x000ea40000000200 */
[----:B--2---:R-:W-:Y:S01]  /*2950*/  VOTEU.ALL UP1, P1 ;  /* 0x0000000000ff7886 */ /* 0x004fe20000820000 */
[----:B------:R-:W-:Y:S01]  /*2960*/  VOTEU.ALL UP2, P1 ;  /* 0x0000000000ff7886 */ /* 0x000fe20000840000 */
[----:B------:R-:W-:Y:S01]  /*2970*/  IMAD R151, R164, 0x2, R163 ;  /* 0x00000002a4977824 */ /* 0x000fe200078e02a3 */
[----:B------:R-:W-:Y:S01]  /*2980*/  STL [R1+0x82c], R51 ;  /* 0x00082c3301007387 */ /* 0x000fe20000100800 */
[----:B01----:R-:W-:Y:S01]  /*2990*/  IMAD.SHL.U32 R3, R91, 0x2, RZ ;  /* 0x000000025b037824 */ /* 0x003fe200078e00ff */
[----:B------:R-:W-:-:S04]  /*29a0*/  @!UP1 UIADD3 UR4, UPT, UPT, -UR6, 0x100000, URZ ;  /* 0x0010000006049890 */ /* 0x000fc8000fffe1ff */
[----:B------:R-:W-:Y:S02]  /*29b0*/  @!UP1 USHF.L.U32 UR5, UR4, 0xb, URZ ;  /* 0x0000000b04059899 */ /* 0x000fe400080006ff */
[----:B------:R-:W-:Y:S01]  /*29c0*/  @!UP1 USHF.L.U32 UR4, UR4, 0x1, URZ ;  /* 0x0000000104049899 */ /* 0x000fe200080006ff */
[----:B------:R-:W-:Y:S01]  /*29d0*/  IMAD R90, R164, 0x2, R151 ;  /* 0x00000002a45a7824 */ /* 0x000fe200078e0297 */
[----:B------:R-:W-:Y:S01]  /*29e0*/  BAR.SYNC.DEFER_BLOCKING 0x0 ;  /* 0x0000000000007b1d */ /* 0x000fe20000010000 */
[-C--:B------:R-:W-:Y:S02]  /*29f0*/  ISETP.LT.AND P3, PT, R63, R2.reuse, P0 ;  /* 0x000000023f00720c */ /* 0x080fe40000761270 */
[----:B------:R-:W-:-:S03]  /*2a00*/  ISETP.LT.AND P2, PT, R62, R2, P0 ;  /* 0x000000023e00720c */ /* 0x000fc60000741270 */
[----:B------:R0:W-:Y:S04]  /*2a10*/  STL [R1+0x80c], R161 ;  /* 0x00080ca101007387 */ /* 0x0001e80000100800 */
[----:B------:R1:W-:Y:S04]  /*2a20*/  STL [R1+0x808], R160 ;  /* 0x000808a001007387 */ /* 0x0003e80000100800 */
[----:B------:R-:W-:Y:S01]  /*2a30*/  STL [R1+0x274], R151 ;  /* 0x0002749701007387 */ /* 0x000fe20000100800 */
[----:B0-----:R-:W-:-:S03]  /*2a40*/  IMAD R161, R164, 0x2, R90 ;  /* 0x00000002a4a17824 */ /* 0x001fc600078e025a */
[----:B------:R0:W-:Y:S01]  /*2a50*/  STL [R1+0x2e4], R3 ;  /* 0x0002e40301007387 */ /* 0x0001e20000100800 */
[----:B-1----:R-:W-:-:S03]  /*2a60*/  IMAD R160, R164, 0x2, R161 ;  /* 0x00000002a4a07824 */ /* 0x002fc600078e02a1 */
[----:B------:R-:W1:Y:S02]  /*2a70*/  FENCE.VIEW.ASYNC.S ;  /* 0x00000000000073c6 */ /* 0x000e640000000000 */
[----:B-1----:R1:W2:Y:S02]  /*2a80*/  @!UP2 SYNCS.EXCH.64 URZ, [UR11], UR4 ;  /* 0x000000040bffa5b2 */ /* 0x0022a40008000100 */
[----:B------:R3:W-:Y:S04]  /*2a90*/  STL [R1+0x270], R90 ;  /* 0x0002705a01007387 */ /* 0x0007e80000100800 */
[----:B------:R-:W-:Y:S01]  /*2aa0*/  STL [R1+0x26c], R161 ;  /* 0x00026ca101007387 */ /* 0x000fe20000100800 */
[----:B0-----:R-:W-:-:S03]  /*2ab0*/  IADD3 R3, P4, PT, R3, UR16, RZ ;  /* 0x0000001003037c10 */ /* 0x001fc6000ff9e0ff */
[----:B------:R-:W-:Y:S01]  /*2ac0*/  STL [R1+0x268], R160 ;  /* 0x000268a001007387 */ /* 0x000fe20000100800 */
[----:B------:R-:W-:Y:S02]  /*2ad0*/  LEA.HI.X.SX32 R89, R91, UR17, 0x1, P4 ;  /* 0x000000115b597c11 */ /* 0x000fe4000a0f0eff */
[----:B------:R-:W-:-:S04]  /*2ae0*/  LEA R62, P4, R67, R3, 0x1 ;  /* 0x00000003433e7211 */ /* 0x000fc800078808ff */
[----:B------:R-:W-:Y:S01]  /*2af0*/  LEA.HI.X.SX32 R63, R67, R89, 0x1, P4 ;  /* 0x00000059433f7211 */ /* 0x000fe200020f0eff */
[----:B--2---:R-:W-:Y:S01]  /*2b00*/  BAR.SYNC.DEFER_BLOCKING 0x0 ;  /* 0x0000000000007b1d */ /* 0x004fe20000010000 */
[----:B------:R-:W-:-:S05]  /*2b10*/  IMAD R67, R164, 0x2, R160 ;  /* 0x00000002a4437824 */ /* 0x000fca00078e02a0 */
[----:B------:R0:W2:Y:S01]  /*2b20*/  @P3 LDG.E.U16 R150, desc[UR20][R62.64] ;  /* 0x000000143e963981 */ /* 0x0000a2000c1e1500 */
[----:B------:R-:W-:Y:S02]  /*2b30*/  ISETP.LT.AND P3, PT, R66, R2, P0 ;  /* 0x000000024200720c */ /* 0x000fe40000761270 */
[----:B------:R-:W-:Y:S02]  /*2b40*/  PRMT R148, RZ, 0x7610, R148 ;  /* 0x00007610ff947816 */ /* 0x000fe40000000094 */
[----:B------:R-:W-:Y:S02]  /*2b50*/  PRMT R149, RZ, 0x7610, R149 ;  /* 0x00007610ff957816 */ /* 0x000fe40000000095 */
[----:B0-----:R-:W-:-:S04]  /*2b60*/  LEA R62, P4, R90, R3, 0x1 ;  /* 0x000000035a3e7211 */ /* 0x001fc800078808ff */
[----:B------:R-:W-:Y:S02]  /*2b70*/  LEA.HI.X.SX32 R63, R90, R89, 0x1, P4 ;  /* 0x000000595a3f7211 */ /* 0x000fe400020f0eff */
[----:B---3--:R-:W-:-:S03]  /*2b80*/  LOP3.LUT R90, R40, 0x1a, RZ, 0xfc, !PT ;  /* 0x0000001a285a7812 */ /* 0x008fc600078efcff */
[----:B------:R0:W3:Y:S01]  /*2b90*/  @P2 LDG.E.U16 R148, desc[UR20][R62.64] ;  /* 0x000000143e942981 */ /* 0x0000e2000c1e1500 */
[-C--:B------:R-:W-:Y:S02]  /*2ba0*/  ISETP.LT.AND P2, PT, R90, R2.reuse, P0 ;  /* 0x000000025a00720c */ /* 0x080fe40000741270 */
[C---:B------:R-:W-:Y:S02]  /*2bb0*/  LOP3.LUT R99, R40.reuse, 0x20, RZ, 0xfc, !PT ;  /* 0x0000002028637812 */ /* 0x040fe400078efcff */
[----:B------:R-:W-:Y:S02]  /*2bc0*/  LOP3.LUT R97, R40, 0x22, RZ, 0xfc, !PT ;  /* 0x0000002228617812 */ /* 0x000fe400078efcff */
[----:B------:R-:W-:Y:S02]  /*2bd0*/  PRMT R159, RZ, 0x7610, R159 ;  /* 0x00007610ff9f7816 */ /* 0x000fe4000000009f */
[----:B------:R-:W-:Y:S02]  /*2be0*/  ISETP.LT.AND P4, PT, R97, R2, P0 ;  /* 0x000000026100720c */ /* 0x000fe40000781270 */
[----:B------:R-:W-:-:S02]  /*2bf0*/  PRMT R146, RZ, 0x7610, R146 ;  /* 0x00007610ff927816 */ /* 0x000fc40000000092 */
[----:B------:R-:W-:Y:S01]  /*2c00*/  PRMT R147, RZ, 0x7610, R147 ;  /* 0x00007610ff937816 */ /* 0x000fe20000000093 */
[----:B--2---:R-:W-:Y:S04]  /*2c10*/  STL [R1+0x844], R150 ;  /* 0x0008449601007387 */ /* 0x004fe80000100800 */
[----:B------:R2:W-:Y:S02]  /*2c20*/  STL [R1+0x264], R67 ;  /* 0x0002644301007387 */ /* 0x0005e40000100800 */
[----:B--2---:R-:W-:-:S04]  /*2c30*/  IMAD R67, R164, 0x2, R67 ;  /* 0x00000002a4437824 */ /* 0x004fc800078e0243 */
[----:B------:R-:W-:Y:S01]  /*2c40*/  IMAD R91, R164, 0x2, R67 ;  /* 0x00000002a45b7824 */ /* 0x000fe200078e0243 */
[----:B------:R-:W-:-:S03]  /*2c50*/  LEA R66, P5, R67, R3, 0x1 ;  /* 0x0000000343427211 */ /* 0x000fc600078a08ff */
[----:B------:R-:W-:Y:S01]  /*2c60*/  IMAD R98, R164, 0x2, R91 ;  /* 0x00000002a4627824 */ /* 0x000fe200078e025b */
[----:B------:R-:W-:-:S03]  /*2c70*/  LEA.HI.X.SX32 R67, R67, R89, 0x1, P5 ;  /* 0x0000005943437211 */ /* 0x000fc600028f0eff */
[----:B------:R-:W-:Y:S02]  /*2c80*/  IMAD R90, R164, 0x2, R98 ;  /* 0x00000002a45a7824 */ /* 0x000fe400078e0262 */
[----:B------:R2:W4:Y:S01]  /*2c90*/  @P3 LDG.E.U16 R149, desc[UR20][R66.64] ;  /* 0x0000001442953981 */ /* 0x000522000c1e1500 */
[----:B0-----:R-:W-:-:S04]  /*2ca0*/  LEA R62, P3, R91, R3, 0x1 ;  /* 0x000000035b3e7211 */ /* 0x001fc800078608ff */
[----:B------:R-:W-:Y:S01]  /*2cb0*/  LEA.HI.X.SX32 R63, R91, R89, 0x1, P3 ;  /* 0x000000595b3f7211 */ /* 0x000fe200018f0eff */
[----:B--2---:R-:W-:Y:S01]  /*2cc0*/  IMAD R67, R164, 0x2, R90 ;  /* 0x00000002a4437824 */ /* 0x004fe200078e025a */
[----:B------:R-:W-:-:S03]  /*2cd0*/  ISETP.LT.AND P3, PT, R99, R2, P0 ;  /* 0x000000026300720c */ /* 0x000fc60000761270 */
[----:B------:R0:W2:Y:S01]  /*2ce0*/  @P2 LDG.E.U16 R159, desc[UR20][R62.64] ;  /* 0x000000143e9f2981 */ /* 0x0000a2000c1e1500 */
[----:B------:R-:W-:Y:S01]  /*2cf0*/  IMAD R96, R164, 0x2, R67 ;  /* 0x00000002a4607824 */ /* 0x000fe200078e0243 */
[----:B------:R-:W-:-:S04]  /*2d00*/  LEA R66, P5, R67, R3, 0x1 ;  /* 0x0000000343427211 */ /* 0x000fc800078a08ff */
[----:B------:R-:W-:Y:S02]  /*2d10*/  LEA.HI.X.SX32 R67, R67, R89, 0x1, P5 ;  /* 0x0000005943437211 */ /* 0x000fe400028f0eff */
[----:B0-----:R-:W-:-:S03]  /*2d20*/  LEA R62, P2, R96, R3, 0x1 ;  /* 0x00000003603e7211 */ /* 0x001fc600078408ff */
[----:B------:R0:W2:Y:S01]  /*2d30*/  @P3 LDG.E.U16 R146, desc[UR20][R66.64] ;  /* 0x0000001442923981 */ /* 0x0000a2000c1e1500 */
[----:B------:R-:W-:-:S05]  /*2d40*/  LEA.HI.X.SX32 R63, R96, R89, 0x1, P2 ;  /* 0x00000059603f7211 */ /* 0x000fca00010f0eff */
[----:B------:R0:W2:Y:S01]  /*2d50*/  @P4 LDG.E.U16 R147, desc[UR20][R62.64] ;  /* 0x000000143e934981 */ /* 0x0000a2000c1e1500 */
[----:B------:R-:W-:-:S04]  /*2d60*/  IMAD R99, R164, 0x2, R96 ;  /* 0x00000002a4637824 */ /* 0x000fc800078e0260 */
[----:B------:R-:W-:Y:S01]  /*2d70*/  IMAD R91, R164, 0x2, R99 ;  /* 0x00000002a45b7824 */ /* 0x000fe200078e0263 */
[----:B------:R-:W-:-:S03]  /*2d80*/  LOP3.LUT R102, R40, 0x28, RZ, 0xfc, !PT ;  /* 0x0000002828667812 */ /* 0x000fc600078efcff */
[----:B------:R-:W-:Y:S01]  /*2d90*/  IMAD R97, R164, 0x2, R91 ;  /* 0x00000002a4617824 */ /* 0x000fe200078e025b */
[----:B------:R-:W-:-:S03]  /*2da0*/  ISETP.LT.AND P4, PT, R102, R2, P0 ;  /* 0x000000026600720c */ /* 0x000fc60000781270 */
[----:B0-----:R-:W-:Y:S01]  /*2db0*/  IMAD R67, R164, 0x2, R97 ;  /* 0x00000002a4437824 */ /* 0x001fe200078e0261 */
[----:B------:R-:W-:-:S03]  /*2dc0*/  LEA R62, P2, R97, R3, 0x1 ;  /* 0x00000003613e7211 */ /* 0x000fc600078408ff */
[C---:B------:R-:W-:Y:S01]  /*2dd0*/  IMAD R101, R164.reuse, 0x2, R67 ;  /* 0x00000002a4657824 */ /* 0x040fe200078e0243 */
[----:B------:R-:W-:Y:S02]  /*2de0*/  PRMT R145, RZ, 0x7610, R145 ;  /* 0x00007610ff917816 */ /* 0x000fe40000000091 */
[----:B------:R-:W-:Y:S01]  /*2df0*/  LEA.HI.X.SX32 R63, R97, R89, 0x1, P2 ;  /* 0x00000059613f7211 */ /* 0x000fe200010f0eff */
[----:B------:R-:W-:Y:S01]  /*2e00*/  IMAD R96, R164, 0x2, R101 ;  /* 0x00000002a4607824 */ /* 0x000fe200078e0265 */
[----:B------:R-:W-:-:S03]  /*2e10*/  LOP3.LUT R100, R40, 0x2a, RZ, 0xfc, !PT ;  /* 0x0000002a28647812 */ /* 0x000fc600078efcff */
[----:B------:R-:W-:Y:S01]  /*2e20*/  IMAD R102, R164, 0x2, R96 ;  /* 0x00000002a4667824 */ /* 0x000fe200078e0260 */
[----:B------:R0:W2:Y:S01]  /*2e30*/  @P4 LDG.E.U16 R145, desc[UR20][R62.64] ;  /* 0x000000143e914981 */ /* 0x0000a2000c1e1500 */
[-C--:B------:R-:W-:Y:S02]  /*2e40*/  ISETP.LT.AND P3, PT, R100, R2.reuse, P0 ;  /* 0x000000026400720c */ /* 0x080fe40000761270 */
[----:B------:R-:W-:Y:S01]  /*2e50*/  LOP3.LUT R100, R40, 0x30, RZ, 0xfc, !PT ;  /* 0x0000003028647812 */ /* 0x000fe200078efcff */
[----:B------:R-:W-:Y:S01]  /*2e60*/  IMAD R103, R164, 0x2, R102 ;  /* 0x00000002a4677824 */ /* 0x000fe200078e0266 */
[----:B------:R-:W-:Y:S02]  /*2e70*/  LEA R66, P5, R67, R3, 0x1 ;  /* 0x0000000343427211 */ /* 0x000fe400078a08ff */
[----:B------:R-:W-:Y:S01]  /*2e80*/  ISETP.LT.AND P2, PT, R100, R2, P0 ;  /* 0x000000026400720c */ /* 0x000fe20000741270 */
[----:B------:R-:W-:Y:S01]  /*2e90*/  IMAD R100, R164, 0x2, R103 ;  /* 0x00000002a4647824 */ /* 0x000fe200078e0267 */
[----:B---3--:R3:W-:Y:S01]  /*2ea0*/  STL [R1+0x848], R148 ;  /* 0x0008489401007387 */ /* 0x0087e20000100800 */
[----:B------:R-:W-:-:S02]  /*2eb0*/  PRMT R158, RZ, 0x7610, R158 ;  /* 0x00007610ff9e7816 */ /* 0x000fc4000000009e */
[----:B0-----:R-:W-:Y:S01]  /*2ec0*/  LEA R62, P4, R102, R3, 0x1 ;  /* 0x00000003663e7211 */ /* 0x001fe200078808ff */
[----:B------:R-:W-:Y:S01]  /*2ed0*/  IMAD R97, R164, 0x2, R100 ;  /* 0x00000002a4617824 */ /* 0x000fe200078e0264 */
[-C--:B------:R-:W-:Y:S02]  /*2ee0*/  LEA.HI.X.SX32 R67, R67, R89.reuse, 0x1, P5 ;  /* 0x0000005943437211 */ /* 0x080fe400028f0eff */
[----:B------:R-:W-:Y:S02]  /*2ef0*/  PRMT R141, RZ, 0x7610, R141 ;  /* 0x00007610ff8d7816 */ /* 0x000fe4000000008d */
[----:B---3--:R-:W-:Y:S01]  /*2f00*/  LOP3.LUT R148, R40, 0x38, RZ, 0xfc, !PT ;  /* 0x0000003828947812 */ /* 0x008fe200078efcff */
[----:B------:R0:W3:Y:S01]  /*2f10*/  @P3 LDG.E.U16 R158, desc[UR20][R66.64] ;  /* 0x00000014429e3981 */ /* 0x0000e2000c1e1500 */
[----:B------:R-:W-:Y:S01]  /*2f20*/  LEA.HI.X.SX32 R63, R102, R89, 0x1, P4 ;  /* 0x00000059663f7211 */ /* 0x000fe200020f0eff */
[----:B------:R-:W-:Y:S01]  /*2f30*/  IMAD R102, R164, 0x2, R97 ;  /* 0x00000002a4667824 */ /* 0x000fe200078e0261 */
[----:B------:R-:W-:-:S03]  /*2f40*/  ISETP.LT.AND P4, PT, R148, R2, P0 ;  /* 0x000000029400720c */ /* 0x000fc60000781270 */
[----:B------:R1:W3:Y:S01]  /*2f50*/  @P2 LDG.E.U16 R141, desc[UR20][R62.64] ;  /* 0x000000143e8d2981 */ /* 0x0002e2000c1e1500 */
[----:B------:R-:W-:Y:S02]  /*2f60*/  PRMT R143, RZ, 0x7610, R143 ;  /* 0x00007610ff8f7816 */ /* 0x000fe4000000008f */
[CC--:B0-----:R-:W-:Y:S02]  /*2f70*/  LEA R66, P2, R102.reuse, R3.reuse, 0x1 ;  /* 0x0000000366427211 */ /* 0x0c1fe400078408ff */
[----:B------:R-:W-:Y:S02]  /*2f80*/  PRMT R144, RZ, 0x7610, R144 ;  /* 0x00007610ff907816 */ /* 0x000fe40000000090 */
[C---:B-1----:R-:W-:Y:S02]  /*2f90*/  LEA R62, P5, R103.reuse, R3, 0x1 ;  /* 0x00000003673e7211 */ /* 0x042fe400078a08ff */
[-C--:B------:R-:W-:Y:S02]  /*2fa0*/  LEA.HI.X.SX32 R67, R102, R89.reuse, 0x1, P2 ;  /* 0x0000005966437211 */ /* 0x080fe400010f0eff */
[----:B------:R-:W-:-:S03]  /*2fb0*/  LEA.HI.X.SX32 R63, R103, R89, 0x1, P5 ;  /* 0x00000059673f7211 */ /* 0x000fc600028f0eff */
[----:B------:R0:W3:Y:S04]  /*2fc0*/  @P4 LDG.E.U16 R143, desc[UR20][R66.64] ;  /* 0x00000014428f4981 */ /* 0x0000e8000c1e1500 */
[----:B----4-:R-:W-:Y:S04]  /*2fd0*/  STL [R1+0x858], R149 ;  /* 0x0008589501007387 */ /* 0x010fe80000100800 */
[----:B--2---:R-:W-:Y:S04]  /*2fe0*/  STL [R1+0x838], R159 ;  /* 0x0008389f01007387 */ /* 0x004fe80000100800 */
[----:B------:R-:W-:Y:S04]  /*2ff0*/  STL [R1+0x85c], R146 ;  /* 0x00085c9201007387 */ /* 0x000fe80000100800 */
[----:B------:R1:W-:Y:S02]  /*3000*/  STL [R1+0x834], R147 ;  /* 0x0008349301007387 */ /* 0x0003e40000100800 */
[----:B-1----:R-:W-:-:S04]  /*3010*/  LOP3.LUT R147, R40, 0x32, RZ, 0xfc, !PT ;  /* 0x0000003228937812 */ /* 0x002fc800078efcff */
[----:B------:R-:W-:-:S13]  /*3020*/  ISETP.LT.AND P3, PT, R147, R2, P0 ;  /* 0x000000029300720c */ /* 0x000fda0000761270 */
[----:B------:R1:W2:Y:S01]  /*3030*/  @P3 LDG.E.U16 R144, desc[UR20][R62.64] ;  /* 0x000000143e903981 */ /* 0x0002a2000c1e1500 */
[----:B------:R-:W-:Y:S01]  /*3040*/  IMAD R150, R164, 0x2, R92 ;  /* 0x00000002a4967824 */ /* 0x000fe200078e025c */
[----:B------:R-:W-:Y:S02]  /*3050*/  LOP3.LUT R147, R40, 0x3a, RZ, 0xfc, !PT ;  /* 0x0000003a28937812 */ /* 0x000fe400078efcff */
[----:B------:R4:W-:Y:S01]  /*3060*/  STL [R1+0x840], R145 ;  /* 0x0008409101007387 */ /* 0x0009e20000100800 */
[C---:B------:R-:W-:Y:S01]  /*3070*/  IMAD R102, R164.reuse, 0x2, R102 ;  /* 0x00000002a4667824 */ /* 0x040fe200078e0266 */
[----:B------:R-:W-:Y:S01]  /*3080*/  ISETP.LT.AND P2, PT, R147, R2, P0 ;  /* 0x000000029300720c */ /* 0x000fe20000741270 */
[----:B------:R-:W-:Y:S01]  /*3090*/  IMAD R150, R164, 0x2, R150 ;  /* 0x00000002a4967824 */ /* 0x000fe200078e0296 */
[----:B----4-:R-:W-:-:S04]  /*30a0*/  LOP3.LUT R145, R40, 0xa, RZ, 0xfc, !PT ;  /* 0x0000000a28917812 */ /* 0x010fc800078efcff */
[----:B------:R-:W-:Y:S02]  /*30b0*/  ISETP.LT.AND P4, PT, R145, R2, P0 ;  /* 0x000000029100720c */ /* 0x000fe40000781270 */
[-C--:B0-----:R-:W-:Y:S02]  /*30c0*/  LEA R66, P5, R102, R3.reuse, 0x1 ;  /* 0x0000000366427211 */ /* 0x081fe400078a08ff */
[----:B-1----:R-:W-:Y:S02]  /*30d0*/  LEA R62, P3, R150, R3, 0x1 ;  /* 0x00000003963e7211 */ /* 0x002fe400078608ff */
[----:B------:R-:W-:Y:S02]  /*30e0*/  LOP3.LUT R147, R40, 0x12, RZ, 0xfc, !PT ;  /* 0x0000001228937812 */ /* 0x000fe400078efcff */
[----:B------:R-:W-:Y:S02]  /*30f0*/  PRMT R140, RZ, 0x7610, R140 ;  /* 0x00007610ff8c7816 */ /* 0x000fe4000000008c */
[----:B------:R-:W-:-:S02]  /*3100*/  PRMT R142, RZ, 0x7610, R142 ;  /* 0x00007610ff8e7816 */ /* 0x000fc4000000008e */
[-C--:B------:R-:W-:Y:S02]  /*3110*/  LEA.HI.X.SX32 R67, R102, R89.reuse, 0x1, P5 ;  /* 0x0000005966437211 */ /* 0x080fe400028f0eff */
[----:B------:R-:W-:Y:S02]  /*3120*/  LEA.HI.X.SX32 R63, R150, R89, 0x1, P3 ;  /* 0x00000059963f7211 */ /* 0x000fe400018f0eff */
[----:B------:R-:W-:Y:S01]  /*3130*/  ISETP.LT.AND P3, PT, R147, R2, P0 ;  /* 0x000000029300720c */ /* 0x000fe20000761270 */
[----:B------:R0:W4:Y:S01]  /*3140*/  @P2 LDG.E.U16 R140, desc[UR20][R66.64] ;  /* 0x00000014428c2981 */ /* 0x000122000c1e1500 */
[----:B------:R-:W-:-:S03]  /*3150*/  LOP3.LUT R145, R40, 0x1c, RZ, 0xfc, !PT ;  /* 0x0000001c28917812 */ /* 0x000fc600078efcff */
[----:B------:R1:W4:Y:S01]  /*3160*/  @P4 LDG.E.U16 R142, desc[UR20][R62.64] ;  /* 0x000000143e8e4981 */ /* 0x000322000c1e1500 */
[----:B------:R-:W-:Y:S02]  /*3170*/  LOP3.LUT R147, R40, 0x24, RZ, 0xfc, !PT ;  /* 0x0000002428937812 */ /* 0x000fe400078efcff */
[----:B------:R-:W-:Y:S02]  /*3180*/  PRMT R146, RZ, 0x7610, R146 ;  /* 0x00007610ff927816 */ /* 0x000fe40000000092 */
[----:B0-----:R-:W-:Y:S02]  /*3190*/  LEA R66, P4, R161, R3, 0x1 ;  /* 0x00000003a1427211 */ /* 0x001fe400078808ff */
[----:B------:R-:W-:Y:S02]  /*31a0*/  ISETP.LT.AND P2, PT, R145, R2, P0 ;  /* 0x000000029100720c */ /* 0x000fe40000741270 */
[----:B------:R-:W-:Y:S02]  /*31b0*/  LEA.HI.X.SX32 R67, R161, R89, 0x1, P4 ;  /* 0x00000059a1437211 */ /* 0x000fe400020f0eff */
[----:B-1----:R-:W-:-:S02]  /*31c0*/  LEA R62, P5, R98, R3, 0x1 ;  /* 0x00000003623e7211 */ /* 0x002fc400078a08ff */
[----:B------:R-:W-:Y:S01]  /*31d0*/  ISETP.LT.AND P4, PT, R147, R2, P0 ;  /* 0x000000029300720c */ /* 0x000fe20000781270 */
[----:B---3--:R-:W-:Y:S01]  /*31e0*/  STL [R1+0x83c], R158 ;  /* 0x00083c9e01007387 */ /* 0x008fe20000100800 */
[----:B------:R-:W-:-:S03]  /*31f0*/  LEA.HI.X.SX32 R63, R98, R89, 0x1, P5 ;  /* 0x00000059623f7211 */ /* 0x000fc600028f0eff */
[----:B------:R0:W3:Y:S01]  /*3200*/  @P3 LDG.E.U16 R146, desc[UR20][R66.64] ;  /* 0x0000001442923981 */ /* 0x0000e2000c1e1500 */
[----:B------:R-:W-:-:S03]  /*3210*/  PRMT R98, RZ, 0x7610, R98 ;  /* 0x00007610ff627816 */ /* 0x000fc60000000062 */
[----:B------:R-:W-:Y:S01]  /*3220*/  STL [R1+0x860], R143 ;  /* 0x0008608f01007387 */ /* 0x000fe20000100800 */
[----:B0-----:R-:W-:-:S04]  /*3230*/  LEA R66, P5, R99, R3, 0x1 ;  /* 0x0000000363427211 */ /* 0x001fc800078a08ff */
[----:B------:R-:W-:-:S05]  /*3240*/  LEA.HI.X.SX32 R67, R99, R89, 0x1, P5 ;  /* 0x0000005963437211 */ /* 0x000fca00028f0eff */
[----:B------:R-:W3:Y:S04]  /*3250*/  @P4 LDG.E.U16 R98, desc[UR20][R66.64] ;  /* 0x0000001442624981 */ /* 0x000ee8000c1e1500 */
[----:B--2---:R0:W-:Y:S02]  /*3260*/  STL [R1+0x830], R144 ;  /* 0x0008309001007387 */ /* 0x0041e40000100800 */
[----:B0-----:R-:W-:-:S06]  /*3270*/  PRMT R144, RZ, 0x7610, R144 ;  /* 0x00007610ff907816 */ /* 0x001fcc0000000090 */
[----:B------:R0:W2:Y:S01]  /*3280*/  @P2 LDG.E.U16 R144, desc[UR20][R62.64] ;  /* 0x000000143e902981 */ /* 0x0000a2000c1e1500 */
[----:B------:R-:W-:-:S04]  /*3290*/  LOP3.LUT R145, R40, 0x2c, RZ, 0xfc, !PT ;  /* 0x0000002c28917812 */ /* 0x000fc800078efcff */
[----:B------:R-:W-:Y:S02]  /*32a0*/  ISETP.LT.AND P3, PT, R145, R2, P0 ;  /* 0x000000029100720c */ /* 0x000fe40000761270 */
[----:B0-----:R-:W-:-:S04]  /*32b0*/  LEA R62, P2, R101, R3, 0x1 ;  /* 0x00000003653e7211 */ /* 0x001fc800078408ff */
[----:B------:R-:W-:Y:S01]  /*32c0*/  LEA.HI.X.SX32 R63, R101, R89, 0x1, P2 ;  /* 0x00000059653f7211 */ /* 0x000fe200010f0eff */
[----:B----4-:R-:W-:Y:S04]  /*32d0*/  STL.64 [R1+0x850], R140 ;  /* 0x0008508c01007387 */ /* 0x010fe80000100a00 */
[----:B------:R0:W-:Y:S02]  /*32e0*/  STL [R1+0x864], R142 ;  /* 0x0008648e01007387 */ /* 0x0001e40000100800 */
[----:B0-----:R-:W-:-:S06]  /*32f0*/  PRMT R142, RZ, 0x7610, R142 ;  /* 0x00007610ff8e7816 */ /* 0x001fcc000000008e */
[----:B------:R0:W4:Y:S01]  /*3300*/  @P3 LDG.E.U16 R142, desc[UR20][R62.64] ;  /* 0x000000143e8e3981 */ /* 0x000122000c1e1500 */
[----:B------:R-:W-:-:S03]  /*3310*/  PRMT R141, RZ, 0x7610, R141 ;  /* 0x00007610ff8d7816 */ /* 0x000fc6000000008d */
[----:B--2---:R-:W-:Y:S04]  /*3320*/  STL [R1+0x2cc], R144 ;  /* 0x0002cc9001007387 */ /* 0x004fe80000100800 */
[----:B---3--:R1:W-:Y:S02]  /*3330*/  STL [R1+0x2c4], R98 ;  /* 0x0002c46201007387 */ /* 0x0083e40000100800 */
[----:B-1----:R-:W-:-:S04]  /*3340*/  LOP3.LUT R98, R40, 0x3c, RZ, 0xfc, !PT ;  /* 0x0000003c28627812 */ /* 0x002fc800078efcff */
[----:B------:R-:W-:Y:S01]  /*3350*/  ISETP.LT.AND P4, PT, R98, R2, P0 ;  /* 0x000000026200720c */ /* 0x000fe20000781270 */
[----:B------:R-:W-:-:S05]  /*3360*/  IMAD R98, R164, 0x2, R102 ;  /* 0x00000002a4627824 */ /* 0x000fca00078e0266 */
[----:B------:R-:W-:-:S04]  /*3370*/  LEA R66, P3, R98, R3, 0x1 ;  /* 0x0000000362427211 */ /* 0x000fc800078608ff */
[----:B------:R-:W-:-:S05]  /*3380*/  LEA.HI.X.SX32 R67, R98, R89, 0x1, P3 ;  /* 0x0000005962437211 */ /* 0x000fca00018f0eff */
[----:B------:R1:W2:Y:S01]  /*3390*/  @P4 LDG.E.U16 R141, desc[UR20][R66.64] ;  /* 0x00000014428d4981 */ /* 0x0002a2000c1e1500 */
[----:B------:R-:W-:-:S04]  /*33a0*/  LOP3.LUT R144, R40, 0x34, RZ, 0xfc, !PT ;  /* 0x0000003428907812 */ /* 0x000fc800078efcff */
[-C--:B------:R-:W-:Y:S02]  /*33b0*/  ISETP.LT.AND P5, PT, R144, R2.reuse, P0 ;  /* 0x000000029000720c */ /* 0x080fe400007a1270 */
[----:B0-----:R-:W-:Y:S01]  /*33c0*/  LEA R62, P2, R100, R3, 0x1 ;  /* 0x00000003643e7211 */ /* 0x001fe200078408ff */
[----:B----4-:R0:W-:Y:S01]  /*33d0*/  STL [R1+0x2c0], R142 ;  /* 0x0002c08e01007387 */ /* 0x0101e20000100800 */
[----:B------:R-:W-:Y:S02]  /*33e0*/  LOP3.LUT R144, R40, 0xc, RZ, 0xfc, !PT ;  /* 0x0000000c28907812 */ /* 0x000fe400078efcff */
[----:B------:R-:W-:Y:S02]  /*33f0*/  PRMT R143, RZ, 0x7610, R143 ;  /* 0x00007610ff8f7816 */ /* 0x000fe4000000008f */
[----:B------:R-:W-:Y:S02]  /*3400*/  LEA.HI.X.SX32 R63, R100, R89, 0x1, P2 ;  /* 0x00000059643f7211 */ /* 0x000fe400010f0eff */
[----:B------:R-:W-:-:S02]  /*3410*/  ISETP.LT.AND P2, PT, R144, R2, P0 ;  /* 0x000000029000720c */ /* 0x000fc40000741270 */
[----:B0-----:R-:W-:Y:S01]  /*3420*/  LOP3.LUT R142, R40, 0x14, RZ, 0xfc, !PT ;  /* 0x00000014288e7812 */ /* 0x001fe200078efcff */
[----:B------:R0:W3:Y:S03]  /*3430*/  @P5 LDG.E.U16 R143, desc[UR20][R62.64] ;  /* 0x000000143e8f5981 */ /* 0x0000e6000c1e1500 */
[----:B------:R-:W-:Y:S02]  /*3440*/  ISETP.LT.AND P3, PT, R142, R2, P0 ;  /* 0x000000028e00720c */ /* 0x000fe40000761270 */
[-C--:B-1----:R-:W-:Y:S02]  /*3450*/  LEA R66, P6, R160, R3.reuse, 0x1 ;  /* 0x00000003a0427211 */ /* 0x082fe400078c08ff */
[----:B------:R-:W-:Y:S02]  /*3460*/  PRMT R103, RZ, 0x7610, R103 ;  /* 0x00007610ff677816 */ /* 0x000fe40000000067 */
[----:B0-----:R-:W-:-:S02]  /*3470*/  LEA R62, P5, R163, R3, 0x1 ;  /* 0x00000003a33e7211 */ /* 0x001fc400078a08ff */
[----:B------:R-:W-:Y:S02]  /*3480*/  PRMT R102, RZ, 0x7610, R102 ;  /* 0x00007610ff667816 */ /* 0x000fe40000000066 */
[-C--:B------:R-:W-:Y:S01]  /*3490*/  LEA.HI.X.SX32 R63, R163, R89.reuse, 0x1, P5 ;  /* 0x00000059a33f7211 */ /* 0x080fe200028f0eff */
[----:B------:R-:W-:Y:S01]  /*34a0*/  STL [R1+0x2c8], R146 ;  /* 0x0002c89201007387 */ /* 0x000fe20000100800 */
[----:B------:R-:W-:-:S03]  /*34b0*/  LEA.HI.X.SX32 R67, R160, R89, 0x1, P6 ;  /* 0x00000059a0437211 */ /* 0x000fc600030f0eff */
[----:B------:R0:W4:Y:S04]  /*34c0*/  @P2 LDG.E.U16 R103, desc[UR20][R62.64] ;  /* 0x000000143e672981 */ /* 0x000128000c1e1500 */
[----:B------:R-:W3:Y:S01]  /*34d0*/  @P3 LDG.E.U16 R102, desc[UR20][R66.64] ;  /* 0x0000001442663981 */ /* 0x000ee2000c1e1500 */
[----:B------:R-:W-:Y:S02]  /*34e0*/  PRMT R140, RZ, 0x7610, R140 ;  /* 0x00007610ff8c7816 */ /* 0x000fe4000000008c */
[----:B0-----:R-:W-:-:S04]  /*34f0*/  LEA R62, P2, R90, R3, 0x1 ;  /* 0x000000035a3e7211 */ /* 0x001fc800078408ff */
[----:B------:R-:W-:Y:S02]  /*3500*/  LEA.HI.X.SX32 R63, R90, R89, 0x1, P2 ;  /* 0x000000595a3f7211 */ /* 0x000fe400010f0eff */
[C---:B------:R-:W-:Y:S02]  /*3510*/  LEA R90, P6, R91.reuse, R3, 0x1 ;  /* 0x000000035b5a7211 */ /* 0x040fe400078c08ff */
[----:B------:R-:W-:Y:S02]  /*3520*/  PRMT R101, RZ, 0x7610, R101 ;  /* 0x00007610ff657816 */ /* 0x000fe40000000065 */
[----:B------:R-:W-:Y:S01]  /*3530*/  LEA.HI.X.SX32 R91, R91, R89, 0x1, P6 ;  /* 0x000000595b5b7211 */ /* 0x000fe200030f0eff */
[----:B--2---:R0:W-:Y:S02]  /*3540*/  STL [R1+0x2b8], R141 ;  /* 0x0002b88d01007387 */ /* 0x0041e40000100800 */
[----:B0-----:R-:W-:-:S04]  /*3550*/  LOP3.LUT R141, R40, 0x1e, RZ, 0xfc, !PT ;  /* 0x0000001e288d7812 */ /* 0x001fc800078efcff */
[----:B------:R-:W-:Y:S02]  /*3560*/  ISETP.LT.AND P4, PT, R141, R2, P0 ;  /* 0x000000028d00720c */ /* 0x000fe40000781270 */
[----:B------:R-:W-:-:S04]  /*3570*/  LOP3.LUT R141, R40, 0x26, RZ, 0xfc, !PT ;  /* 0x00000026288d7812 */ /* 0x000fc800078efcff */
[----:B------:R-:W-:-:S07]  /*3580*/  ISETP.LT.AND P2, PT, R141, R2, P0 ;  /* 0x000000028d00720c */ /* 0x000fce0000741270 */
[----:B------:R0:W2:Y:S06]  /*3590*/  @P4 LDG.E.U16 R140, desc[UR20][R62.64] ;  /* 0x000000143e8c4981 */ /* 0x0000ac000c1e1500 */
[----:B------:R1:W2:Y:S04]  /*35a0*/  @P2 LDG.E.U16 R101, desc[UR20][R90.64] ;  /* 0x000000145a652981 */ /* 0x0002a8000c1e1500 */
[----:B----4-:R-:W-:Y:S04]  /*35b0*/  STL [R1+0x2b4], R103 ;  /* 0x0002b46701007387 */ /* 0x010fe80000100800 */
[----:B---3--:R3:W-:Y:S01]  /*35c0*/  STL [R1+0x2b0], R102 ;  /* 0x0002b06601007387 */ /* 0x0087e20000100800 */
[----:B0-----:R-:W-:-:S02]  /*35d0*/  LEA R62, P6, R97, R3, 0x1 ;  /* 0x00000003613e7211 */ /* 0x001fc400078c08ff */
[----:B---3--:R-:W-:-:S04]  /*35e0*/  LOP3.LUT R102, R40, 0x36, RZ, 0xfc, !PT ;  /* 0x0000003628667812 */ /* 0x008fc800078efcff */
[----:B------:R-:W-:Y:S02]  /*35f0*/  ISETP.LT.AND P3, PT, R102, R2, P0 ;  /* 0x000000026600720c */ /* 0x000fe40000761270 */
[----:B-1----:R-:W-:Y:S01]  /*3600*/  LOP3.LUT R90, R0, 0xc8, RZ, 0xfc, !PT ;  /* 0x000000c8005a7812 */ /* 0x002fe200078efcff */
[----:B------:R-:W-:Y:S01]  /*3610*/  STL [R1+0x2bc], R143 ;  /* 0x0002bc8f01007387 */ /* 0x000fe20000100800 */
[C---:B------:R-:W-:Y:S02]  /*3620*/  LEA R66, P5, R96.reuse, R3, 0x1 ;  /* 0x0000000360427211 */ /* 0x040fe400078a08ff */
[----:B------:R-:W-:Y:S01]  /*3630*/  PRMT R99, RZ, 0x7610, R99 ;  /* 0x00007610ff637816 */ /* 0x000fe20000000063 */
[----:B------:R0:W-:Y:S01]  /*3640*/  STL [R1+0x430], R90 ;  /* 0x0004305a01007387 */ /* 0x0001e20000100800 */
[-C--:B------:R-:W-:Y:S02]  /*3650*/  LEA.HI.X.SX32 R63, R97, R89.reuse, 0x1, P6 ;  /* 0x00000059613f7211 */ /* 0x080fe400030f0eff */
[----:B------:R-:W-:-:S02]  /*3660*/  LEA.HI.X.SX32 R67, R96, R89, 0x1, P5 ;  /* 0x0000005960437211 */ /* 0x000fc400028f0eff */
[----:B------:R-:W-:Y:S01]  /*3670*/  LEA R96, P5, R94, R3, 0x1 ;  /* 0x000000035e607211 */ /* 0x000fe200078a08ff */
[----:B------:R1:W3:Y:S01]  /*3680*/  @P3 LDG.E.U16 R99, desc[UR20][R62.64] ;  /* 0x000000143e633981 */ /* 0x0002e2000c1e1500 */
[----:B------:R-:W-:Y:S02]  /*3690*/  LOP3.LUT R91, R40, 0xe, RZ, 0xfc, !PT ;  /* 0x0000000e285b7812 */ /* 0x000fe400078efcff */
[----:B------:R-:W-:Y:S02]  /*36a0*/  LEA.HI.X.SX32 R97, R94, R89, 0x1, P5 ;  /* 0x000000595e617211 */ /* 0x000fe400028f0eff */
[----:B------:R-:W-:Y:S02]  /*36b0*/  ISETP.LT.AND P3, PT, R91, R2, P0 ;  /* 0x000000025b00720c */ /* 0x000fe40000761270 */
[----:B-1----:R-:W-:Y:S02]  /*36c0*/  IABS R63, R90 ;  /* 0x0000005a003f7213 */ /* 0x002fe40000000000 */
[----:B0-----:R-:W-:-:S04]  /*36d0*/  LEA R90, P6, R93, R3, 0x1 ;  /* 0x000000035d5a7211 */ /* 0x001fc800078c08ff */
[----:B------:R-:W-:Y:S01]  /*36e0*/  LEA.HI.X.SX32 R91, R93, R89, 0x1, P6 ;  /* 0x000000595d5b7211 */ /* 0x000fe200030f0eff */
[----:B------:R-:W-:Y:S01]  /*36f0*/  IMAD R98, R164, 0x2, R98 ;  /* 0x00000002a4627824 */ /* 0x000fe200078e0262 */
[----:B------:R-:W-:-:S04]  /*3700*/  LOP3.LUT R103, R40, 0x2e, RZ, 0xfc, !PT ;  /* 0x0000002e28677812 */ /* 0x000fc800078efcff */
[----:B------:R-:W-:Y:S02]  /*3710*/  ISETP.LT.AND P4, PT, R103, R2, P0 ;  /* 0x000000026700720c */ /* 0x000fe40000781270 */
[----:B------:R-:W-:-:S11]  /*3720*/  PRMT R100, RZ, 0x7610, R100 ;  /* 0x00007610ff647816 */ /* 0x000fd60000000064 */
[----:B------:R0:W4:Y:S04]  /*3730*/  @P4 LDG.E.U16 R100, desc[UR20][R66.64] ;  /* 0x0000001442644981 */ /* 0x000128000c1e1500 */
[----:B--2---:R1:W-:Y:S02]  /*3740*/  STL [R1+0x2ac], R140 ;  /* 0x0002ac8c01007387 */ /* 0x0043e40000100800 */
[----:B-1----:R-:W-:-:S04]  /*3750*/  LEA R140, P2, R95, R3, 0x1 ;  /* 0x000000035f8c7211 */ /* 0x002fc800078408ff */
[----:B------:R-:W-:Y:S01]  /*3760*/  LEA.HI.X.SX32 R141, R95, R89, 0x1, P2 ;  /* 0x000000595f8d7211 */ /* 0x000fe200010f0eff */
[----:B------:R-:W-:Y:S04]  /*3770*/  STL [R1+0x868], R2 ;  /* 0x0008680201007387 */ /* 0x000fe80000100800 */
[----:B------:R-:W-:Y:S04]  /*3780*/  STL.64 [R1+0x198], R140 ;  /* 0x0001988c01007387 */ /* 0x000fe80000100a00 */
[----:B------:R-:W-:Y:S04]  /*3790*/  STL.64 [R1+0x190], R96 ;  /* 0x0001906001007387 */ /* 0x000fe80000100a00 */
[----:B------:R-:W-:Y:S04]  /*37a0*/  STL [R1+0x870], R140 ;  /* 0x0008708c01007387 */ /* 0x000fe80000100800 */
[----:B------:R-:W-:Y:S04]  /*37b0*/  STL [R1+0x86c], R141 ;  /* 0x00086c8d01007387 */ /* 0x000fe80000100800 */
[----:B------:R-:W-:Y:S04]  /*37c0*/  STL.64 [R1+0x188], R90 ;  /* 0x0001885a01007387 */ /* 0x000fe80000100a00 */
[----:B------:R1:W-:Y:S04]  /*37d0*/  STL [R1+0x5e0], R164 ;  /* 0x0005e0a401007387 */ /* 0x0003e80000100800 */
[----:B------:R-:W-:Y:S04]  /*37e0*/  STL [R1+0x2a8], R101 ;  /* 0x0002a86501007387 */ /* 0x000fe80000100800 */
[----:B-1----:R-:W2:Y:S01]  /*37f0*/  LDL.LU R164, [R1+0x264] ;  /* 0x0002640001a47983 */ /* 0x002ea20000300800 */
[----:B0-----:R-:W-:-:S02]  /*3800*/  LOP3.LUT R67, R40, 0x16, RZ, 0xfc, !PT ;  /* 0x0000001628437812 */ /* 0x001fc400078efcff */
[----:B------:R-:W-:Y:S02]  /*3810*/  LEA R94, P5, R92, R3, 0x1 ;  /* 0x000000035c5e7211 */ /* 0x000fe400078a08ff */
[-C--:B------:R-:W-:Y:S01]  /*3820*/  ISETP.LT.AND P4, PT, R67, R2.reuse, P0 ;  /* 0x000000024300720c */ /* 0x080fe20000781270 */
[----:B------:R-:W-:Y:S01]  /*3830*/  IMAD.HI.U32 R67, R86, R63, RZ ;  /* 0x0000003f56437227 */ /* 0x000fe200078e00ff */
[----:B------:R-:W-:Y:S02]  /*3840*/  LOP3.LUT R66, R40, 0x3e, RZ, 0xfc, !PT ;  /* 0x0000003e28427812 */ /* 0x000fe400078efcff */
[----:B------:R-:W-:Y:S01]  /*3850*/  LEA R90, P6, R151, R3, 0x1 ;  /* 0x00000003975a7211 */ /* 0x000fe200078c08ff */
[----:B------:R-:W-:Y:S01]  /*3860*/  IMAD.MOV R67, RZ, RZ, -R67 ;  /* 0x000000ffff437224 */ /* 0x000fe200078e0a43 */
[----:B------:R-:W-:Y:S02]  /*3870*/  LEA.HI.X.SX32 R95, R92, R89, 0x1, P5 ;  /* 0x000000595c5f7211 */ /* 0x000fe400028f0eff */
[----:B------:R-:W-:-:S02]  /*3880*/  ISETP.LT.AND P2, PT, R66, R2, P0 ;  /* 0x000000024200720c */ /* 0x000fc40000741270 */
[----:B------:R-:W-:Y:S02]  /*3890*/  LEA.HI.X.SX32 R91, R151, R89, 0x1, P6 ;  /* 0x00000059975b7211 */ /* 0x000fe400030f0eff */
[-C--:B------:R-:W-:Y:S02]  /*38a0*/  LEA R66, P6, R98, R3.reuse, 0x1 ;  /* 0x0000000362427211 */ /* 0x080fe400078c08ff */
[----:B------:R-:W-:Y:S02]  /*38b0*/  PRMT R51, RZ, 0x7610, R51 ;  /* 0x00007610ff337816 */ /* 0x000fe40000000033 */
[----:B------:R-:W-:Y:S02]  /*38c0*/  PRMT R2, RZ, 0x7610, R2 ;  /* 0x00007610ff027816 */ /* 0x000fe40000000002 */
[----:B------:R-:W-:Y:S01]  /*38d0*/  PRMT R93, RZ, 0x7610, R93 ;  /* 0x00007610ff5d7816 */ /* 0x000fe2000000005d */
[----:B----4-:R-:W-:Y:S04]  /*38e0*/  STL [R1+0x2a4], R100 ;  /* 0x0002a46401007387 */ /* 0x010fe80000100800 */
[----:B---3--:R-:W-:Y:S04]  /*38f0*/  STL [R1+0x2a0], R99 ;  /* 0x0002a06301007387 */ /* 0x008fe80000100800 */
[----:B------:R-:W-:Y:S04]  /*3900*/  STL.64 [R1+0x180], R94 ;  /* 0x0001805e01007387 */ /* 0x000fe80000100a00 */
[----:B------:R-:W3:Y:S01]  /*3910*/  @P3 LDG.E.U16 R93, desc[UR20][R90.64] ;  /* 0x000000145a5d3981 */ /* 0x000ee2000c1e1500 */
[----:B--2---:R-:W-:Y:S01]  /*3920*/  LEA R62, P5, R164, R3, 0x1 ;  /* 0x00000003a43e7211 */ /* 0x004fe200078a08ff */
[----:B------:R-:W-:-:S03]  /*3930*/  IMAD R3, R4, R67, R63 ;  /* 0x0000004304037224 */ /* 0x000fc600078e023f */
[----:B------:R-:W-:-:S05]  /*3940*/  LEA.HI.X.SX32 R63, R164, R89, 0x1, P5 ;  /* 0x00000059a43f7211 */ /* 0x000fca00028f0eff */
[----:B------:R-:W2:Y:S01]  /*3950*/  @P4 LDG.E.U16 R51, desc[UR20][R62.64] ;  /* 0x000000143e334981 */ /* 0x000ea2000c1e1500 */
[----:B------:R-:W-:-:S05]  /*3960*/  LEA.HI.X.SX32 R67, R98, R89, 0x1, P6 ;  /* 0x0000005962437211 */ /* 0x000fca00030f0eff */
[----:B------:R-:W4:Y:S04]  /*3970*/  @P2 LDG.E.U16 R2, desc[UR20][R66.64] ;  /* 0x0000001442022981 */ /* 0x000f28000c1e1500 */
[----:B------:R-:W-:Y:S04]  /*3980*/  STL [R1+0x5e4], R164 ;  /* 0x0005e4a401007387 */ /* 0x000fe80000100800 */
[----:B------:R-:W-:Y:S04]  /*3990*/  STL [R1+0x650], R164 ;  /* 0x000650a401007387 */ /* 0x000fe80000100800 */
[----:B------:R-:W3:Y:S01]  /*39a0*/  LDL R151, [R1+0x3c0] ;  /* 0x0003c00001977983 */ /* 0x000ee20000100800 */
[----:B------:R-:W-:Y:S01]  /*39b0*/  ISETP.GT.U32.AND P2, PT, R4, R85, PT ;  /* 0x000000550400720c */ /* 0x000fe20003f44070 */
[----:B------:R-:W-:Y:S01]  /*39c0*/  IMAD R163, R162, R165, RZ ;  /* 0x000000a5a2a37224 */ /* 0x000fe200078e02ff */
[----:B------:R-:W-:-:S11]  /*39d0*/  LOP3.LUT R140, R0, 0xca, RZ, 0xfc, !PT ;  /* 0x000000ca008c7812 */ /* 0x000fd600078efcff */
[----:B------:R-:W-:-:S05]  /*39e0*/  @!P2 IMAD.IADD R85, R85, 0x1, -R4 ;  /* 0x000000015555a824 */ /* 0x000fca00078e0a04 */
[----:B------:R-:W-:Y:S02]  /*39f0*/  ISETP.GT.U32.AND P6, PT, R4, R85, PT ;  /* 0x000000550400720c */ /* 0x000fe40003fc4070 */
[----:B------:R-:W-:Y:S02]  /*3a00*/  LOP3.LUT R141, R0, 0xcc, RZ, 0xfc, !PT ;  /* 0x000000cc008d7812 */ /* 0x000fe400078efcff */
[----:B------:R-:W-:-:S04]  /*3a10*/  LEA R162, P4, R163, UR18, 0x1 ;  /* 0x00000012a3a27c11 */ /* 0x000fc8000f8808ff */
[----:B------:R-:W-:-:S05]  /*3a20*/  LEA.HI.X.SX32 R163, R163, UR19, 0x1, P4 ;  /* 0x00000013a3a37c11 */ /* 0x000fca000a0f0eff */
[----:B------:R-:W-:Y:S01]  /*3a30*/  @!P6 IMAD.IADD R85, R85, 0x1, -R4 ;  /* 0x000000015555e824 */ /* 0x000fe200078e0a04 */
[----:B------:R-:W-:Y:S01]  /*3a40*/  ISETP.GT.U32.AND P3, PT, R4, R83, PT ;  /* 0x000000530400720c */ /* 0x000fe20003f64070 */
[----:B--2---:R0:W-:Y:S04]  /*3a50*/  STL [R1+0x258], R51 ;  /* 0x0002583301007387 */ /* 0x0041e80000100800 */
[----:B0-----:R-:W2:Y:S04]  /*3a60*/  LDL R51, [R1+0x304] ;  /* 0x0003040001337983 */ /* 0x001ea80000100800 */
[----:B------:R-:W-:Y:S04]  /*3a70*/  STL [R1+0x530], R165 ;  /* 0x000530a501007387 */ /* 0x000fe80000100800 */
[----:B------:R-:W-:Y:S04]  /*3a80*/  STL [R1+0x654], R165 ;  /* 0x000654a501007387 */ /* 0x000fe80000100800 */
[----:B------:R-:W-:Y:S04]  /*3a90*/  STL.64 [R1+0x760], R164 ;  /* 0x000760a401007387 */ /* 0x000fe80000100a00 */
[----:B----4-:R0:W-:Y:S04]  /*3aa0*/  STL [R1+0x254], R2 ;  /* 0x0002540201007387 */ /* 0x0101e80000100800 */
[----:B------:R-:W-:Y:S01]  /*3ab0*/  STL [R1+0x42c], R140 ;  /* 0x00042c8c01007387 */ /* 0x000fe20000100800 */
[----:B0-----:R-:W-:-:S03]  /*3ac0*/  LOP3.LUT R2, R0, 0xd0, RZ, 0xfc, !PT ;  /* 0x000000d000027812 */ /* 0x001fc600078efcff */
[----:B------:R-:W-:Y:S01]  /*3ad0*/  STL [R1+0x428], R141 ;  /* 0x0004288d01007387 */ /* 0x000fe20000100800 */
[----:B---3--:R-:W-:-:S03]  /*3ae0*/  ISETP.GE.AND P6, PT, R151, RZ, PT ;  /* 0x000000ff9700720c */ /* 0x008fc60003fc6270 */
[----:B------:R-:W-:Y:S04]  /*3af0*/  STL [R1+0x810], R162 ;  /* 0x000810a201007387 */ /* 0x000fe80000100800 */
[----:B------:R-:W-:Y:S04]  /*3b00*/  STL [R1+0x424], R2 ;  /* 0x0004240201007387 */ /* 0x000fe80000100800 */
[----:B------:R-:W-:Y:S04]  /*3b10*/  STL [R1+0x29c], R93 ;  /* 0x00029c5d01007387 */ /* 0x000fe80000100800 */
[----:B------:R-:W-:Y:S04]  /*3b20*/  STL [R1+0x814], R163 ;  /* 0x000814a301007387 */ /* 0x000fe80000100800 */
[----:B------:R-:W3:Y:S01]  /*3b30*/  LDL R151, [R1+0x37c] ;  /* 0x00037c0001977983 */ /* 0x000ee20000100800 */
[----:B------:R-:W-:Y:S01]  /*3b40*/  ISETP.GT.U32.AND P5, PT, R4, R84, PT ;  /* 0x000000540400720c */ /* 0x000fe20003fa4070 */
[----:B------:R-:W-:-:S05]  /*3b50*/  @!P3 IMAD.IADD R83, R83, 0x1, -R4 ;  /* 0x000000015353b824 */ /* 0x000fca00078e0a04 */
[----:B------:R-:W-:-:S07]  /*3b60*/  ISETP.GT.U32.AND P3, PT, R4, R83, PT ;  /* 0x000000530400720c */ /* 0x000fce0003f64070 */
[----:B------:R-:W-:Y:S01]  /*3b70*/  @!P5 IMAD.IADD R84, R84, 0x1, -R4 ;  /* 0x000000015454d824 */ /* 0x000fe200078e0a04 */
[----:B------:R-:W-:-:S04]  /*3b80*/  ISETP.GT.U32.AND P5, PT, R4, R82, PT ;  /* 0x000000520400720c */ /* 0x000fc80003fa4070 */
[----:B------:R-:W-:Y:S01]  /*3b90*/  ISETP.GT.U32.AND P2, PT, R4, R84, PT ;  /* 0x000000540400720c */ /* 0x000fe20003f44070 */
[----:B------:R-:W-:Y:S01]  /*3ba0*/  @!P3 IMAD.IADD R83, R83, 0x1, -R4 ;  /* 0x000000015353b824 */ /* 0x000fe200078e0a04 */
[----:B------:R-:W-:-:S07]  /*3bb0*/  ISETP.GE.AND P3, PT, R0, RZ, PT ;  /* 0x000000ff0000720c */ /* 0x000fce0003f66270 */
[----:B------:R-:W-:Y:S01]  /*3bc0*/  @!P5 IMAD.IADD R82, R82, 0x1, -R4 ;  /* 0x000000015252d824 */ /* 0x000fe200078e0a04 */
[----:B------:R-:W-:-:S03]  /*3bd0*/  ISETP.GE.AND P5, PT, R157, RZ, PT ;  /* 0x000000ff9d00720c */ /* 0x000fc60003fa6270 */
[----:B------:R-:W-:Y:S01]  /*3be0*/  @!P2 IMAD.IADD R84, R84, 0x1, -R4 ;  /* 0x000000015454a824 */ /* 0x000fe200078e0a04 */
[----:B------:R-:W-:-:S03]  /*3bf0*/  LOP3.LUT R142, R0, 0xd2, RZ, 0xfc, !PT ;  /* 0x000000d2008e7812 */ /* 0x000fc600078efcff */
[----:B------:R-:W-:Y:S01]  /*3c00*/  IMAD.MOV.U32 R157, RZ, RZ, R84 ;  /* 0x000000ffff9d7224 */ /* 0x000fe200078e0054 */
[C---:B------:R-:W-:Y:S01]  /*3c10*/  LOP3.LUT R143, R0.reuse, 0xd4, RZ, 0xfc, !PT ;  /* 0x000000d4008f7812 */ /* 0x040fe200078efcff */
[----:B------:R-:W-:Y:S02]  /*3c20*/  @!P3 IMAD.MOV R85, RZ, RZ, -R85 ;  /* 0x000000ffff55b224 */ /* 0x000fe400078e0a55 */
[----:B------:R-:W-:Y:S01]  /*3c30*/  @!P6 IMAD.MOV R157, RZ, RZ, -R157 ;  /* 0x000000ffff9de224 */ /* 0x000fe200078e0a9d */
[----:B------:R-:W-:Y:S01]  /*3c40*/  LOP3.LUT R146, R0, 0xd8, RZ, 0xfc, !PT ;  /* 0x000000d800927812 */ /* 0x000fe200078efcff */
[----:B------:R-:W-:Y:S01]  /*3c50*/  STL [R1+0x420], R142 ;  /* 0x0004208e01007387 */ /* 0x000fe20000100800 */
[----:B------:R-:W-:-:S03]  /*3c60*/  @!P5 IMAD.MOV R83, RZ, RZ, -R83 ;  /* 0x000000ffff53d224 */ /* 0x000fc600078e0a53 */
[----:B------:R-:W-:Y:S04]  /*3c70*/  STL [R1+0x800], R157 ;  /* 0x0008009d01007387 */ /* 0x000fe80000100800 */
[----:B------:R-:W-:Y:S04]  /*3c80*/  STL [R1+0x41c], R143 ;  /* 0x00041c8f01007387 */ /* 0x000fe80000100800 */
[----:B------:R-:W-:Y:S04]  /*3c90*/  STL [R1+0x818], R85 ;  /* 0x0008185501007387 */ /* 0x000fe80000100800 */
[----:B------:R-:W-:Y:S04]  /*3ca0*/  STL [R1+0x418], R146 ;  /* 0x0004189201007387 */ /* 0x000fe80000100800 */
[----:B------:R-:W-:Y:S01]  /*3cb0*/  STL [R1+0x81c], R83 ;  /* 0x00081c5301007387 */ /* 0x000fe20000100800 */
[----:B------:R-:W-:-:S13]  /*3cc0*/  ISETP.GT.U32.AND P5, PT, R4, R79, PT ;  /* 0x0000004f0400720c */ /* 0x000fda0003fa4070 */
[----:B------:R-:W-:Y:S01]  /*3cd0*/  @!P5 IMAD.IADD R79, R79, 0x1, -R4 ;  /* 0x000000014f4fd824 */ /* 0x000fe200078e0a04 */
[----:B--2---:R-:W-:Y:S02]  /*3ce0*/  ISETP.GE.AND P3, PT, R51, RZ, PT ;  /* 0x000000ff3300720c */ /* 0x004fe40003f66270 */
[----:B------:R-:W2:Y:S01]  /*3cf0*/  LDL R51, [R1+0x378] ;  /* 0x0003780001337983 */ /* 0x000ea20000100800 */
[----:B---3--:R-:W-:-:S03]  /*3d00*/  ISETP.GE.AND P5, PT, R151, RZ, PT ;  /* 0x000000ff9700720c */ /* 0x008fc60003fa6270 */
[----:B------:R-:W3:Y:S01]  /*3d10*/  LDL R151, [R1+0x374] ;  /* 0x0003740001977983 */ /* 0x000ee20000100800 */
[C---:B------:R-:W-:Y:S02]  /*3d20*/  ISETP.GT.U32.AND P4, PT, R4.reuse, R80, PT ;  /* 0x000000500400720c */ /* 0x040fe40003f84070 */
[----:B------:R-:W-:-:S11]  /*3d30*/  ISETP.GT.U32.AND P2, PT, R4, R81, PT ;  /* 0x000000510400720c */ /* 0x000fd60003f44070 */
[----:B------:R-:W-:-:S05]  /*3d40*/  @!P4 IMAD.IADD R80, R80, 0x1, -R4 ;  /* 0x000000015050c824 */ /* 0x000fca00078e0a04 */
[C---:B------:R-:W-:Y:S01]  /*3d50*/  ISETP.GT.U32.AND P6, PT, R4.reuse, R80, PT ;  /* 0x000000500400720c */ /* 0x040fe20003fc4070 */
[----:B------:R-:W-:Y:S01]  /*3d60*/  @!P2 IMAD.IADD R81, R81, 0x1, -R4 ;  /* 0x000000015151a824 */ /* 0x000fe200078e0a04 */
[----:B------:R-:W-:-:S11]  /*3d70*/  ISETP.GT.U32.AND P2, PT, R4, R82, PT ;  /* 0x000000520400720c */ /* 0x000fd60003f44070 */
[--C-:B------:R-:W-:Y:S01]  /*3d80*/  @!P6 IMAD.IADD R80, R80, 0x1, -R4.reuse ;  /* 0x000000015050e824 */ /* 0x100fe200078e0a04 */
[C---:B------:R-:W-:Y:S02]  /*3d90*/  ISETP.GT.U32.AND P6, PT, R4.reuse, R77, PT ;  /* 0x0000004d0400720c */ /* 0x040fe40003fc4070 */
[----:B------:R-:W-:Y:S01]  /*3da0*/  ISETP.GT.U32.AND P4, PT, R4, R81, PT ;  /* 0x000000510400720c */ /* 0x000fe20003f84070 */
[----:B------:R-:W-:Y:S01]  /*3db0*/  @!P2 IMAD.IADD R82, R82, 0x1, -R4 ;  /* 0x000000015252a824 */ /* 0x000fe200078e0a04 */
[----:B------:R-:W-:-:S09]  /*3dc0*/  ISETP.GE.AND P2, PT, R104, RZ, PT ;  /* 0x000000ff6800720c */ /* 0x000fd20003f46270 */
[----:B------:R-:W-:-:S05]  /*3dd0*/  @!P6 IMAD.IADD R77, R77, 0x1, -R4 ;  /* 0x000000014d4de824 */ /* 0x000fca00078e0a04 */
[----:B------:R-:W-:Y:S01]  /*3de0*/  ISETP.GT.U32.AND P6, PT, R4, R77, PT ;  /* 0x0000004d0400720c */ /* 0x000fe20003fc4070 */
[----:B------:R-:W-:Y:S02]  /*3df0*/  @!P4 IMAD.IADD R81, R81, 0x1, -R4 ;  /* 0x000000015151c824 */ /* 0x000fe400078e0a04 */
[----:B------:R-:W-:Y:S02]  /*3e00*/  @!P3 IMAD.MOV R82, RZ, RZ, -R82 ;  /* 0x000000ffff52b224 */ /* 0x000fe400078e0a52 */
[----:B------:R-:W-:Y:S02]  /*3e10*/  @!P2 IMAD.MOV R81, RZ, RZ, -R81 ;  /* 0x000000ffff51a224 */ /* 0x000fe400078e0a51 */
[----:B------:R-:W-:Y:S01]  /*3e20*/  @!P5 IMAD.MOV R80, RZ, RZ, -R80 ;  /* 0x000000ffff50d224 */ /* 0x000fe200078e0a50 */
[----:B------:R0:W-:Y:S04]  /*3e30*/  STL [R1+0x820], R82 ;  /* 0x0008205201007387 */ /* 0x0001e80000100800 */
[----:B------:R-:W-:Y:S01]  /*3e40*/  STL [R1+0x824], R81 ;  /* 0x0008245101007387 */ /* 0x000fe20000100800 */
[----:B------:R-:W-:-:S03]  /*3e50*/  @!P6 IMAD.IADD R77, R77, 0x1, -R4 ;  /* 0x000000014d4de824 */ /* 0x000fc600078e0a04 */
[----:B------:R-:W-:Y:S01]  /*3e60*/  STL [R1+0x828], R80 ;  /* 0x0008285001007387 */ /* 0x000fe20000100800 */
[----:B------:R-:W-:-:S13]  /*3e70*/  ISETP.GT.U32.AND P2, PT, R4, R76, PT ;  /* 0x0000004c0400720c */ /* 0x000fda0003f44070 */
[----:B------:R-:W-:Y:S01]  /*3e80*/  @!P2 IMAD.IADD R76, R76, 0x1, -R4 ;  /* 0x000000014c4ca824 */ /* 0x000fe200078e0a04 */
[----:B--2---:R-:W-:Y:S02]  /*3e90*/  ISETP.GE.AND P6, PT, R51, RZ, PT ;  /* 0x000000ff3300720c */ /* 0x004fe40003fc6270 */
[----:B------:R-:W2:Y:S01]  /*3ea0*/  LDL R51, [R1+0x32c] ;  /* 0x00032c0001337983 */ /* 0x000ea20000100800 */
[----:B---3--:R-:W-:-:S03]  /*3eb0*/  ISETP.GE.AND P2, PT, R151, RZ, PT ;  /* 0x000000ff9700720c */ /* 0x008fc60003f46270 */
[----:B------:R-:W3:Y:S01]  /*3ec0*/  LDL R151, [R1+0x328] ;  /* 0x0003280001977983 */ /* 0x000ee20000100800 */
[----:B------:R-:W-:-:S13]  /*3ed0*/  ISETP.GT.U32.AND P4, PT, R4, R78, PT ;  /* 0x0000004e0400720c */ /* 0x000fda0003f84070 */
[----:B------:R-:W-:Y:S01]  /*3ee0*/  @!P4 IMAD.IADD R78, R78, 0x1, -R4 ;  /* 0x000000014e4ec824 */ /* 0x000fe200078e0a04 */
[----:B------:R-:W-:-:S13]  /*3ef0*/  ISETP.GT.U32.AND P4, PT, R4, R79, PT ;  /* 0x0000004f0400720c */ /* 0x000fda0003f84070 */
[----:B------:R-:W-:Y:S01]  /*3f00*/  @!P4 IMAD.IADD R79, R79, 0x1, -R4 ;  /* 0x000000014f4fc824 */ /* 0x000fe200078e0a04 */
[C---:B------:R-:W-:Y:S02]  /*3f10*/  ISETP.GT.U32.AND P4, PT, R4.reuse, R74, PT ;  /* 0x0000004a0400720c */ /* 0x040fe40003f84070 */
[----:B------:R-:W-:-:S11]  /*3f20*/  ISETP.GT.U32.AND P3, PT, R4, R78, PT ;  /* 0x0000004e0400720c */ /* 0x000fd60003f64070 */
[--C-:B------:R-:W-:Y:S01]  /*3f30*/  @!P4 IMAD.IADD R74, R74, 0x1, -R4.reuse ;  /* 0x000000014a4ac824 */ /* 0x100fe200078e0a04 */
[C---:B------:R-:W-:Y:S02]  /*3f40*/  ISETP.GT.U32.AND P4, PT, R4.reuse, R76, PT ;  /* 0x0000004c0400720c */ /* 0x040fe40003f84070 */
[----:B------:R-:W-:Y:S01]  /*3f50*/  ISETP.GT.U32.AND P5, PT, R4, R75, PT ;  /* 0x0000004b0400720c */ /* 0x000fe20003fa4070 */
[----:B------:R-:W-:Y:S01]  /*3f60*/  @!P3 IMAD.IADD R78, R78, 0x1, -R4 ;  /* 0x000000014e4eb824 */ /* 0x000fe200078e0a04 */
[----:B------:R-:W-:-:S09]  /*3f70*/  LOP3.LUT R149, R0, 0xda, RZ, 0xfc, !PT ;  /* 0x000000da00957812 */ /* 0x000fd200078efcff */
[--C-:B------:R-:W-:Y:S01]  /*3f80*/  @!P4 IMAD.IADD R76, R76, 0x1, -R4.reuse ;  /* 0x000000014c4cc824 */ /* 0x100fe200078e0a04 */
[C---:B------:R-:W-:Y:S02]  /*3f90*/  ISETP.GT.U32.AND P4, PT, R4.reuse, R72, PT ;  /* 0x000000480400720c */ /* 0x040fe40003f84070 */
[----:B------:R-:W-:Y:S02]  /*3fa0*/  ISETP.GT.U32.AND P3, PT, R4, R73, PT ;  /* 0x000000490400720c */ /* 0x000fe40003f64070 */
[C---:B0-----:R-:W-:Y:S02]  /*3fb0*/  LOP3.LUT R82, R0.reuse, 0xdc, RZ, 0xfc, !PT ;  /* 0x000000dc00527812 */ /* 0x041fe400078efcff */
[----:B------:R-:W-:Y:S01]  /*3fc0*/  LOP3.LUT R83, R0, 0xe0, RZ, 0xfc, !PT ;  /* 0x000000e000537812 */ /* 0x000fe200078efcff */
[----:B------:R-:W-:Y:S04]  /*3fd0*/  STL [R1+0x414], R149 ;  /* 0x0004149501007387 */ /* 0x000fe80000100800 */
[----:B------:R-:W-:Y:S02]  /*3fe0*/  STL [R1+0x410], R82 ;  /* 0x0004105201007387 */ /* 0x000fe40000100800 */
[----:B------:R-:W-:-:S02]  /*3ff0*/  @!P4 IMAD.IADD R72, R72, 0x1, -R4 ;  /* 0x000000014848c824 */ /* 0x000fc400078e0a04 */
[----:B------:R-:W-:Y:S01]  /*4000*/  STL [R1+0x40c], R83 ;  /* 0x00040c5301007387 */ /* 0x000fe20000100800 */
[--C-:B------:R-:W-:Y:S02]  /*4010*/  @!P5 IMAD.IADD R75, R75, 0x1, -R4.reuse ;  /* 0x000000014b4bd824 */ /* 0x100fe400078e0a04 */
[----:B------:R-:W-:-:S03]  /*4020*/  @!P3 IMAD.IADD R73, R73, 0x1, -R4 ;  /* 0x000000014949b824 */ /* 0x000fc600078e0a04 */
[----:B------:R-:W-:-:S13]  /*4030*/  ISETP.GT.U32.AND P3, PT, R4, R75, PT ;  /* 0x0000004b0400720c */ /* 0x000fda0003f64070 */
[----:B------:R-:W-:Y:S01]  /*4040*/  @!P3 IMAD.IADD R75, R75, 0x1, -R4 ;  /* 0x000000014b4bb824 */ /* 0x000fe200078e0a04 */
[----:B------:R-:W-:-:S13]  /*4050*/  ISETP.GT.U32.AND P3, PT, R4, R71, PT ;  /* 0x000000470400720c */ /* 0x000fda0003f64070 */
[----:B------:R-:W-:Y:S01]  /*4060*/  @!P3 IMAD.IADD R71, R71, 0x1, -R4 ;  /* 0x000000014747b824 */ /* 0x000fe200078e0a04 */
[----:B--2---:R-:W-:Y:S02]  /*4070*/  ISETP.GE.AND P4, PT, R51, RZ, PT ;  /* 0x000000ff3300720c */ /* 0x004fe40003f86270 */
[----:B------:R-:W2:Y:S01]  /*4080*/  LDL R51, [R1+0x36c] ;  /* 0x00036c0001337983 */ /* 0x000ea20000100800 */
[----:B---3--:R-:W-:-:S03]  /*4090*/  ISETP.GE.AND P3, PT, R151, RZ, PT ;  /* 0x000000ff9700720c */ /* 0x008fc60003f66270 */
[----:B------:R-:W3:Y:S01]  /*40a0*/  LDL R151, [R1+0x364] ;  /* 0x0003640001977983 */ /* 0x000ee20000100800 */
[----:B------:R-:W-:Y:S01]  /*40b0*/  @!P6 IMAD.MOV R79, RZ, RZ, -R79 ;  /* 0x000000ffff4fe224 */ /* 0x000fe200078e0a4f */
[----:B------:R-:W-:Y:S02]  /*40c0*/  ISETP.GT.U32.AND P6, PT, R4, R73, PT ;  /* 0x000000490400720c */ /* 0x000fe40003fc4070 */
[----:B------:R-:W-:-:S11]  /*40d0*/  ISETP.GE.AND P5, PT, R109, RZ, PT ;  /* 0x000000ff6d00720c */ /* 0x000fd60003fa6270 */
[----:B------:R-:W-:Y:S01]  /*40e0*/  @!P6 IMAD.IADD R73, R73, 0x1, -R4 ;  /* 0x000000014949e824 */ /* 0x000fe200078e0a04 */
[----:B------:R-:W-:Y:S01]  /*40f0*/  ISETP.GT.U32.AND P6, PT, R4, R70, PT ;  /* 0x000000460400720c */ /* 0x000fe20003fc4070 */
[----:B------:R-:W-:Y:S01]  /*4100*/  @!P5 IMAD.MOV R77, RZ, RZ, -R77 ;  /* 0x000000ffff4dd224 */ /* 0x000fe200078e0a4d */
[----:B------:R-:W-:-:S11]  /*4110*/  ISETP.GE.AND P5, PT, R107, RZ, PT ;  /* 0x000000ff6b00720c */ /* 0x000fd60003fa6270 */
[----:B------:R-:W-:Y:S02]  /*4120*/  @!P6 IMAD.IADD R70, R70, 0x1, -R4 ;  /* 0x000000014646e824 */ /* 0x000fe400078e0a04 */
[----:B------:R-:W-:-:S03]  /*4130*/  @!P5 IMAD.MOV R76, RZ, RZ, -R76 ;  /* 0x000000ffff4cd224 */ /* 0x000fc600078e0a4c */
[----:B------:R-:W-:Y:S02]  /*4140*/  ISETP.GT.U32.AND P5, PT, R4, R70, PT ;  /* 0x000000460400720c */ /* 0x000fe40003fa4070 */
[----:B------:R-:W-:-:S05]  /*4150*/  LOP3.LUT R148, R0, 0xe2, RZ, 0xfc, !PT ;  /* 0x000000e200947812 */ /* 0x000fca00078efcff */
[----:B------:R-:W-:Y:S04]  /*4160*/  STL [R1+0x408], R148 ;  /* 0x0004089401007387 */ /* 0x000fe80000100800 */
[----:B------:R-:W4:Y:S02]  /*4170*/  LDL R150, [R1+0x360] ;  /* 0x0003600001967983 */ /* 0x000f240000100800 */
[----:B------:R-:W-:Y:S02]  /*4180*/  @!P5 IMAD.IADD R70, R70, 0x1, -R4 ;  /* 0x000000014646d824 */ /* 0x000fe400078e0a04 */
[----:B------:R-:W4:Y:S01]  /*4190*/  LDL R161, [R1+0x358] ;  /* 0x0003580001a17983 */ /* 0x000f220000100800 */
[----:B------:R-:W-:-:S03]  /*41a0*/  IMAD.MOV.U32 R84, RZ, RZ, R73 ;  /* 0x000000ffff547224 */ /* 0x000fc600078e0049 */
[----:B------:R-:W4:Y:S01]  /*41b0*/  LDL R160, [R1+0x35c] ;  /* 0x00035c0001a07983 */ /* 0x000f220000100800 */
[----:B------:R-:W-:Y:S01]  /*41c0*/  @!P3 IMAD.MOV R84, RZ, RZ, -R84 ;  /* 0x000000ffff54b224 */ /* 0x000fe200078e0a54 */
[----:B------:R-:W-:-:S13]  /*41d0*/  ISETP.GT.U32.AND P3, PT, R4, R68, PT ;  /* 0x000000440400720c */ /* 0x000fda0003f64070 */
[----:B------:R-:W-:Y:S01]  /*41e0*/  @!P3 IMAD.IADD R68, R68, 0x1, -R4 ;  /* 0x000000014444b824 */ /* 0x000fe200078e0a04 */
[----:B--2---:R-:W-:Y:S02]  /*41f0*/  ISETP.GE.AND P5, PT, R51, RZ, PT ;  /* 0x000000ff3300720c */ /* 0x004fe40003fa6270 */
[----:B------:R-:W2:Y:S01]  /*4200*/  LDL R51, [R1+0x354] ;  /* 0x0003540001337983 */ /* 0x000ea20000100800 */
[----:B---3--:R-:W-:-:S03]  /*4210*/  ISETP.GE.AND P3, PT, R151, RZ, PT ;  /* 0x000000ff9700720c */ /* 0x008fc60003f66270 */
[----:B------:R-:W3:Y:S01]  /*4220*/  LDL R151, [R1+0x350] ;  /* 0x0003500001977983 */ /* 0x000ee20000100800 */
[----:B------:R-:W-:Y:S01]  /*4230*/  @!P2 IMAD.MOV R78, RZ, RZ, -R78 ;  /* 0x000000ffff4ea224 */ /* 0x000fe200078e0a4e */
[C---:B------:R-:W-:Y:S02]  /*4240*/  ISETP.GT.U32.AND P2, PT, R4.reuse, R74, PT ;  /* 0x0000004a0400720c */ /* 0x040fe40003f44070 */
[----:B------:R-:W-:Y:S02]  /*4250*/  ISETP.GT.U32.AND P6, PT, R4, R72, PT ;  /* 0x000000480400720c */ /* 0x000fe40003fc4070 */
[----:B------:R-:W-:-:S09]  /*4260*/  IABS R89, R140 ;  /* 0x0000008c00597213 */ /* 0x000fd20000000000 */
[----:B------:R-:W-:Y:S01]  /*4270*/  @!P2 IMAD.IADD R74, R74, 0x1, -R4 ;  /* 0x000000014a4aa824 */ /* 0x000fe200078e0a04 */
[----:B------:R-:W-:-:S03]  /*4280*/  ISETP.GE.AND P2, PT, R106, RZ, PT ;  /* 0x000000ff6a00720c */ /* 0x000fc60003f46270 */
[----:B------:R-:W-:Y:S01]  /*4290*/  @!P4 IMAD.MOV R74, RZ, RZ, -R74 ;  /* 0x000000ffff4ac224 */ /* 0x000fe200078e0a4a */
[----:B------:R-:W-:Y:S01]  /*42a0*/  ISETP.GT.U32.AND P4, PT, R4, R69, PT ;  /* 0x000000450400720c */ /* 0x000fe20003f84070 */
[----:B------:R-:W-:Y:S01]  /*42b0*/  @!P6 IMAD.IADD R72, R72, 0x1, -R4 ;  /* 0x000000014848e824 */ /* 0x000fe200078e0a04 */
[----:B------:R-:W-:Y:S01]  /*42c0*/  ISETP.GT.U32.AND P6, PT, R4, R65, PT ;  /* 0x000000410400720c */ /* 0x000fe20003fc4070 */
[----:B------:R-:W-:Y:S01]  /*42d0*/  IMAD.HI.U32 R90, R86, R89, RZ ;  /* 0x00000059565a7227 */ /* 0x000fe200078e00ff */
[----:B------:R-:W-:-:S05]  /*42e0*/  IABS R109, R149 ;  /* 0x00000095006d7213 */ /* 0x000fca0000000000 */
[----:B------:R-:W-:Y:S01]  /*42f0*/  @!P2 IMAD.MOV R75, RZ, RZ, -R75 ;  /* 0x000000ffff4ba224 */ /* 0x000fe200078e0a4b */
[C---:B------:R-:W-:Y:S01]  /*4300*/  ISETP.GT.U32.AND P2, PT, R4.reuse, R71, PT ;  /* 0x000000470400720c */ /* 0x040fe20003f44070 */
[----:B------:R-:W-:Y:S02]  /*4310*/  IMAD.MOV R90, RZ, RZ, -R90 ;  /* 0x000000ffff5a7224 */ /* 0x000fe400078e0a5a */
[----:B------:R-:W-:Y:S02]  /*4320*/  @!P4 IMAD.IADD R69, R69, 0x1, -R4 ;  /* 0x000000014545c824 */ /* 0x000fe400078e0a04 */
[----:B------:R-:W-:Y:S02]  /*4330*/  IMAD R89, R4, R90, R89 ;  /* 0x0000005a04597224 */ /* 0x000fe400078e0259 */
[----:B------:R-:W-:-:S04]  /*4340*/  IMAD.HI.U32 R90, R86, R109, RZ ;  /* 0x0000006d565a7227 */ /* 0x000fc800078e00ff */
[----:B------:R-:W-:Y:S01]  /*4350*/  @!P6 IMAD.IADD R65, R65, 0x1, -R4 ;  /* 0x000000014141e824 */ /* 0x000fe200078e0a04 */
[C---:B------:R-:W-:Y:S01]  /*4360*/  ISETP.GT.U32.AND P6, PT, R4.reuse, R69, PT ;  /* 0x000000450400720c */ /* 0x040fe20003fc4070 */
[----:B------:R-:W-:Y:S02]  /*4370*/  IMAD.MOV R90, RZ, RZ, -R90 ;  /* 0x000000ffff5a7224 */ /* 0x000fe400078e0a5a */
[----:B------:R-:W-:Y:S01]  /*4380*/  @!P2 IMAD.IADD R71, R71, 0x1, -R4 ;  /* 0x000000014747a824 */ /* 0x000fe200078e0a04 */
[C---:B------:R-:W-:Y:S01]  /*4390*/  ISETP.GT.U32.AND P2, PT, R4.reuse, R64, PT ;  /* 0x000000400400720c */ /* 0x040fe20003f44070 */
[----:B------:R-:W-:Y:S01]  /*43a0*/  IMAD R109, R4, R90, R109 ;  /* 0x0000005a046d7224 */ /* 0x000fe200078e026d */
[----:B------:R-:W-:Y:S01]  /*43b0*/  ISETP.GE.AND P4, PT, R110, RZ, PT ;  /* 0x000000ff6e00720c */ /* 0x000fe20003f86270 */
[----:B------:R-:W-:-:S04]  /*43c0*/  IMAD.MOV.U32 R90, RZ, RZ, R72 ;  /* 0x000000ffff5a7224 */ /* 0x000fc800078e0048 */
[----:B------:R-:W-:Y:S01]  /*43d0*/  @!P5 IMAD.MOV R90, RZ, RZ, -R90 ;  /* 0x000000ffff5ad224 */ /* 0x000fe200078e0a5a */
[C---:B------:R-:W-:Y:S01]  /*43e0*/  ISETP.GT.U32.AND P5, PT, R4.reuse, R65, PT ;  /* 0x000000410400720c */ /* 0x040fe20003fa4070 */
[--C-:B------:R-:W-:Y:S01]  /*43f0*/  @!P6 IMAD.IADD R69, R69, 0x1, -R4.reuse ;  /* 0x000000014545e824 */ /* 0x100fe200078e0a04 */
[----:B------:R-:W-:Y:S01]  /*4400*/  ISETP.GT.U32.AND P6, PT, R4, R60, PT ;  /* 0x0000003c0400720c */ /* 0x000fe20003fc4070 */
[----:B------:R-:W-:Y:S02]  /*4410*/  IMAD.MOV.U32 R91, RZ, RZ, R71 ;  /* 0x000000ffff5b7224 */ /* 0x000fe400078e0047 */
[----:B------:R-:W-:Y:S02]  /*4420*/  @!P2 IMAD.IADD R64, R64, 0x1, -R4 ;  /* 0x000000014040a824 */ /* 0x000fe400078e0a04 */
[----:B------:R-:W-:Y:S02]  /*4430*/  IMAD.MOV.U32 R92, RZ, RZ, R70 ;  /* 0x000000ffff5c7224 */ /* 0x000fe400078e0046 */
[----:B------:R-:W-:Y:S01]  /*4440*/  @!P4 IMAD.MOV R91, RZ, RZ, -R91 ;  /* 0x000000ffff5bc224 */ /* 0x000fe200078e0a5b */
[C---:B------:R-:W-:Y:S01]  /*4450*/  ISETP.GT.U32.AND P4, PT, R4.reuse, R64, PT ;  /* 0x000000400400720c */ /* 0x040fe20003f84070 */
[----:B------:R-:W-:Y:S01]  /*4460*/  @!P3 IMAD.MOV R92, RZ, RZ, -R92 ;  /* 0x000000ffff5cb224 */ /* 0x000fe200078e0a5c */
[C---:B------:R-:W-:Y:S01]  /*4470*/  ISETP.GT.U32.AND P3, PT, R4.reuse, R61, PT ;  /* 0x0000003d0400720c */ /* 0x040fe20003f64070 */
[----:B------:R-:W-:Y:S01]  /*4480*/  @!P5 IMAD.IADD R65, R65, 0x1, -R4 ;  /* 0x000000014141d824 */ /* 0x000fe200078e0a04 */
[----:B------:R-:W-:-:S02]  /*4490*/  ISETP.GT.U32.AND P2, PT, R4, R68, PT ;  /* 0x000000440400720c */ /* 0x000fc40003f44070 */
[----:B----4-:R-:W-:Y:S01]  /*44a0*/  ISETP.GE.AND P5, PT, R150, RZ, PT ;  /* 0x000000ff9600720c */ /* 0x010fe20003fa6270 */
[----:B------:R-:W-:Y:S02]  /*44b0*/  @!P6 IMAD.IADD R60, R60, 0x1, -R4 ;  /* 0x000000013c3ce824 */ /* 0x000fe400078e0a04 */
[----:B------:R-:W-:-:S04]  /*44c0*/  IMAD.MOV.U32 R93, RZ, RZ, R69 ;  /* 0x000000ffff5d7224 */ /* 0x000fc800078e0045 */
[--C-:B------:R-:W-:Y:S02]  /*44d0*/  @!P4 IMAD.IADD R64, R64, 0x1, -R4.reuse ;  /* 0x000000014040c824 */ /* 0x100fe400078e0a04 */
[--C-:B------:R-:W-:Y:S01]  /*44e0*/  @!P3 IMAD.IADD R61, R61, 0x1, -R4.reuse ;  /* 0x000000013d3db824 */ /* 0x100fe200078e0a04 */
[----:B------:R-:W-:Y:S01]  /*44f0*/  ISETP.GE.AND P3, PT, R161, RZ, PT ;  /* 0x000000ffa100720c */ /* 0x000fe20003f66270 */
[----:B------:R-:W-:Y:S01]  /*4500*/  @!P2 IMAD.IADD R68, R68, 0x1, -R4 ;  /* 0x000000014444a824 */ /* 0x000fe200078e0a04 */
[C---:B------:R-:W-:Y:S01]  /*4510*/  ISETP.GT.U32.AND P2, PT, R4.reuse, R59, PT ;  /* 0x0000003b0400720c */ /* 0x040fe20003f44070 */
[----:B------:R-:W-:Y:S01]  /*4520*/  @!P5 IMAD.MOV R93, RZ, RZ, -R93 ;  /* 0x000000ffff5dd224 */ /* 0x000fe200078e0a5d */
[----:B------:R-:W-:Y:S01]  /*4530*/  ISETP.GT.U32.AND P5, PT, R4, R60, PT ;  /* 0x0000003c0400720c */ /* 0x000fe20003fa4070 */
[----:B------:R-:W-:Y:S01]  /*4540*/  IMAD.MOV.U32 R96, RZ, RZ, R64 ;  /* 0x000000ffff607224 */ /* 0x000fe200078e0040 */
[----:B------:R-:W-:Y:S01]  /*4550*/  ISETP.GE.AND P4, PT, R160, RZ, PT ;  /* 0x000000ffa000720c */ /* 0x000fe20003f86270 */
[----:B------:R-:W-:-:S02]  /*4560*/  IMAD.MOV.U32 R95, RZ, RZ, R65 ;  /* 0x000000ffff5f7224 */ /* 0x000fc400078e0041 */
[----:B------:R-:W-:-:S04]  /*4570*/  IMAD.MOV.U32 R94, RZ, RZ, R68 ;  /* 0x000000ffff5e7224 */ /* 0x000fc800078e0044 */
[----:B------:R-:W-:Y:S01]  /*4580*/  @!P3 IMAD.MOV R95, RZ, RZ, -R95 ;  /* 0x000000ffff5fb224 */ /* 0x000fe200078e0a5f */
[C---:B------:R-:W-:Y:S01]  /*4590*/  ISETP.GT.U32.AND P3, PT, R4.reuse, R58, PT ;  /* 0x0000003a0400720c */ /* 0x040fe20003f64070 */
[--C-:B------:R-:W-:Y:S01]  /*45a0*/  @!P2 IMAD.IADD R59, R59, 0x1, -R4.reuse ;  /* 0x000000013b3ba824 */ /* 0x100fe200078e0a04 */
[----:B------:R-:W-:Y:S01]  /*45b0*/  ISETP.GT.U32.AND P2, PT, R4, R61, PT ;  /* 0x0000003d0400720c */ /* 0x000fe20003f44070 */
[----:B------:R-:W-:Y:S01]  /*45c0*/  @!P5 IMAD.IADD R60, R60, 0x1, -R4 ;  /* 0x000000013c3cd824 */ /* 0x000fe200078e0a04 */
[C---:B------:R-:W-:Y:S01]  /*45d0*/  ISETP.GT.U32.AND P5, PT, R4.reuse, R56, PT ;  /* 0x000000380400720c */ /* 0x040fe20003fa4070 */
[----:B------:R-:W-:Y:S01]  /*45e0*/  @!P4 IMAD.MOV R94, RZ, RZ, -R94 ;  /* 0x000000ffff5ec224 */ /* 0x000fe200078e0a5e */
[----:B------:R-:W-:-:S07]  /*45f0*/  ISETP.GT.U32.AND P4, PT, R4, R59, PT ;  /* 0x0000003b0400720c */ /* 0x000fce0003f84070 */
[--C-:B------:R-:W-:Y:S02]  /*4600*/  @!P3 IMAD.IADD R58, R58, 0x1, -R4.reuse ;  /* 0x000000013a3ab824 */ /* 0x100fe400078e0a04 */
[--C-:B------:R-:W-:Y:S02]  /*4610*/  @!P2 IMAD.IADD R61, R61, 0x1, -R4.reuse ;  /* 0x000000013d3da824 */ /* 0x100fe400078e0a04 */
[--C-:B------:R-:W-:Y:S01]  /*4620*/  @!P5 IMAD.IADD R56, R56, 0x1, -R4.reuse ;  /* 0x000000013838d824 */ /* 0x100fe200078e0a04 */
[----:B------:R-:W-:Y:S01]  /*4630*/  ISETP.GT.U32.AND P5, PT, R4, R58, PT ;  /* 0x0000003a0400720c */ /* 0x000fe20003fa4070 */
[----:B------:R-:W-:Y:S01]  /*4640*/  @!P4 IMAD.IADD R59, R59, 0x1, -R4 ;  /* 0x000000013b3bc824 */ /* 0x000fe200078e0a04 */
[----:B------:R-:W-:Y:S01]  /*4650*/  ISETP.GE.AND P4, PT, R139, RZ, PT ;  /* 0x000000ff8b00720c */ /* 0x000fe20003f86270 */
[----:B------:R-:W-:Y:S01]  /*4660*/  IMAD.MOV.U32 R97, RZ, RZ, R61 ;  /* 0x000000ffff617224 */ /* 0x000fe200078e003d */
[----:B------:R-:W-:Y:S01]  /*4670*/  ISETP.GE.AND P3, PT, R136, RZ, PT ;  /* 0x000000ff8800720c */ /* 0x000fe20003f66270 */
[----:B------:R-:W-:-:S02]  /*4680*/  IMAD.MOV.U32 R98, RZ, RZ, R60 ;  /* 0x000000ffff627224 */ /* 0x000fc400078e003c */
[----:B------:R-:W-:-:S06]  /*4690*/  IMAD.MOV.U32 R99, RZ, RZ, R59 ;  /* 0x000000ffff637224 */ /* 0x000fcc00078e003b */
[----:B------:R-:W-:Y:S01]  /*46a0*/  @!P5 IMAD.IADD R58, R58, 0x1, -R4 ;  /* 0x000000013a3ad824 */ /* 0x000fe200078e0a04 */
[----:B------:R-:W-:Y:S01]  /*46b0*/  ISETP.GT.U32.AND P5, PT, R4, R54, PT ;  /* 0x000000360400720c */ /* 0x000fe20003fa4070 */
[----:B------:R-:W-:Y:S01]  /*46c0*/  @!P4 IMAD.MOV R98, RZ, RZ, -R98 ;  /* 0x000000ffff62c224 */ /* 0x000fe200078e0a62 */
[----:B------:R-:W-:Y:S01]  /*46d0*/  ISETP.GE.AND P4, PT, R135, RZ, PT ;  /* 0x000000ff8700720c */ /* 0x000fe20003f86270 */
[----:B------:R-:W-:Y:S02]  /*46e0*/  @!P3 IMAD.MOV R99, RZ, RZ, -R99 ;  /* 0x000000ffff63b224 */ /* 0x000fe400078e0a63 */
[----:B------:R-:W-:-:S08]  /*46f0*/  IMAD.MOV.U32 R100, RZ, RZ, R58 ;  /* 0x000000ffff647224 */ /* 0x000fd000078e003a */
[----:B------:R-:W-:Y:S01]  /*4700*/  @!P5 IMAD.IADD R54, R54, 0x1, -R4 ;  /* 0x000000013636d824 */ /* 0x000fe200078e0a04 */
[----:B------:R-:W-:Y:S01]  /*4710*/  ISETP.GE.AND P5, PT, R133, RZ, PT ;  /* 0x000000ff8500720c */ /* 0x000fe20003fa6270 */
[----:B------:R-:W-:-:S03]  /*4720*/  @!P4 IMAD.MOV R100, RZ, RZ, -R100 ;  /* 0x000000ffff64c224 */ /* 0x000fc600078e0a64 */
[----:B------:R-:W-:-:S13]  /*4730*/  ISETP.GT.U32.AND P4, PT, R4, R54, PT ;  /* 0x000000360400720c */ /* 0x000fda0003f84070 */
[----:B------:R-:W-:Y:S01]  /*4740*/  @!P4 IMAD.IADD R54, R54, 0x1, -R4 ;  /* 0x000000013636c824 */ /* 0x000fe200078e0a04 */
[----:B------:R-:W-:Y:S02]  /*4750*/  ISETP.GT.U32.AND P4, PT, R4, R48, PT ;  /* 0x000000300400720c */ /* 0x000fe40003f84070 */
[----:B--2---:R-:W-:-:S13]  /*4760*/  ISETP.GE.AND P6, PT, R51, RZ, PT ;  /* 0x000000ff3300720c */ /* 0x004fda0003fc6270 */
[----:B------:R-:W-:Y:S01]  /*4770*/  @!P6 IMAD.MOV R96, RZ, RZ, -R96 ;  /* 0x000000ffff60e224 */ /* 0x000fe200078e0a60 */
[----:B------:R-:W-:-:S13]  /*4780*/  ISETP.GT.U32.AND P6, PT, R4, R57, PT ;  /* 0x000000390400720c */ /* 0x000fda0003fc4070 */
[----:B------:R-:W-:Y:S01]  /*4790*/  @!P6 IMAD.IADD R57, R57, 0x1, -R4 ;  /* 0x000000013939e824 */ /* 0x000fe200078e0a04 */
[----:B------:R-:W-:-:S13]  /*47a0*/  ISETP.GT.U32.AND P6, PT, R4, R55, PT ;  /* 0x000000370400720c */ /* 0x000fda0003fc4070 */
[----:B------:R-:W-:Y:S01]  /*47b0*/  @!P6 IMAD.IADD R55, R55, 0x1, -R4 ;  /* 0x000000013737e824 */ /* 0x000fe200078e0a04 */
[----:B---3--:R-:W-:Y:S02]  /*47c0*/  ISETP.GE.AND P2, PT, R151, RZ, PT ;  /* 0x000000ff9700720c */ /* 0x008fe40003f46270 */
[----:B------:R-:W-:-:S11]  /*47d0*/  ISETP.GT.U32.AND P6, PT, R4, R56, PT ;  /* 0x000000380400720c */ /* 0x000fd60003fc4070 */
[----:B------:R-:W-:Y:S01]  /*47e0*/  @!P2 IMAD.MOV R97, RZ, RZ, -R97 ;  /* 0x000000ffff61a224 */ /* 0x000fe200078e0a61 */
[----:B------:R-:W-:Y:S01]  /*47f0*/  ISETP.GT.U32.AND P2, PT, R4, R57, PT ;  /* 0x000000390400720c */ /* 0x000fe20003f44070 */
[----:B------:R-:W-:Y:S01]  /*4800*/  @!P6 IMAD.IADD R56, R56, 0x1, -R4 ;  /* 0x000000013838e824 */ /* 0x000fe200078e0a04 */
[C---:B------:R-:W-:Y:S02]  /*4810*/  ISETP.GT.U32.AND P6, PT, R4.reuse, R52, PT ;  /* 0x000000340400720c */ /* 0x040fe40003fc4070 */
[----:B------:R-:W-:-:S09]  /*4820*/  ISETP.GT.U32.AND P3, PT, R4, R55, PT ;  /* 0x000000370400720c */ /* 0x000fd20003f64070 */
[--C-:B------:R-:W-:Y:S01]  /*4830*/  @!P2 IMAD.IADD R57, R57, 0x1, -R4.reuse ;  /* 0x000000013939a824 */ /* 0x100fe200078e0a04 */
[----:B------:R-:W-:Y:S01]  /*4840*/  ISETP.GT.U32.AND P2, PT, R4, R53, PT ;  /* 0x000000350400720c */ /* 0x000fe20003f44070 */
[--C-:B------:R-:W-:Y:S02]  /*4850*/  @!P6 IMAD.IADD R52, R52, 0x1, -R4.reuse ;  /* 0x000000013434e824 */ /* 0x100fe400078e0a04 */
[----:B------:R-:W-:Y:S01]  /*4860*/  @!P3 IMAD.IADD R55, R55, 0x1, -R4 ;  /* 0x000000013737b824 */ /* 0x000fe200078e0a04 */
[----:B------:R-:W-:Y:S02]  /*4870*/  ISETP.GE.AND P3, PT, R134, RZ, PT ;  /* 0x000000ff8600720c */ /* 0x000fe40003f66270 */
[----:B------:R-:W-:Y:S01]  /*4880*/  ISETP.GT.U32.AND P6, PT, R4, R52, PT ;  /* 0x000000340400720c */ /* 0x000fe20003fc4070 */
[----:B------:R-:W-:-:S06]  /*4890*/  IMAD.MOV.U32 R102, RZ, RZ, R56 ;  /* 0x000000ffff667224 */ /* 0x000fcc00078e0038 */
[----:B------:R-:W-:Y:S01]  /*48a0*/  @!P2 IMAD.IADD R53, R53, 0x1, -R4 ;  /* 0x000000013535a824 */ /* 0x000fe200078e0a04 */
[----:B------:R-:W-:Y:S01]  /*48b0*/  ISETP.GE.AND P2, PT, R123, RZ, PT ;  /* 0x000000ff7b00720c */ /* 0x000fe20003f46270 */
[----:B------:R-:W-:Y:S01]  /*48c0*/  @!P5 IMAD.MOV R102, RZ, RZ, -R102 ;  /* 0x000000ffff66d224 */ /* 0x000fe200078e0a66 */
[C---:B------:R-:W-:Y:S01]  /*48d0*/  ISETP.GT.U32.AND P5, PT, R4.reuse, R49, PT ;  /* 0x000000310400720c */ /* 0x040fe20003fa4070 */
[----:B------:R-:W-:Y:S02]  /*48e0*/  IMAD.MOV.U32 R136, RZ, RZ, R57 ;  /* 0x000000ffff887224 */ /* 0x000fe400078e0039 */
[----:B------:R-:W-:Y:S02]  /*48f0*/  IMAD.MOV.U32 R135, RZ, RZ, R55 ;  /* 0x000000ffff877224 */ /* 0x000fe400078e0037 */
[----:B------:R-:W-:Y:S01]  /*4900*/  @!P3 IMAD.MOV R136, RZ, RZ, -R136 ;  /* 0x000000ffff88b224 */ /* 0x000fe200078e0a88 */
[----:B------:R-:W-:Y:S01]  /*4910*/  ISETP.GT.U32.AND P3, PT, R4, R53, PT ;  /* 0x000000350400720c */ /* 0x000fe20003f64070 */
[----:B------:R-:W-:Y:S01]  /*4920*/  @!P6 IMAD.IADD R52, R52, 0x1, -R4 ;  /* 0x000000013434e824 */ /* 0x000fe200078e0a04 */
[----:B------:R-:W-:-:S03]  /*4930*/  ISETP.GT.U32.AND P6, PT, R4, R47, PT ;  /* 0x0000002f0400720c */ /* 0x000fc60003fc4070 */
[----:B------:R-:W-:Y:S01]  /*4940*/  @!P2 IMAD.MOV R135, RZ, RZ, -R135 ;  /* 0x000000ffff87a224 */ /* 0x000fe200078e0a87 */
[----:B------:R-:W-:Y:S01]  /*4950*/  ISETP.GE.AND P2, PT, R132, RZ, PT ;  /* 0x000000ff8400720c */ /* 0x000fe20003f46270 */
[--C-:B------:R-:W-:Y:S01]  /*4960*/  @!P5 IMAD.IADD R49, R49, 0x1, -R4.reuse ;  /* 0x000000013131d824 */ /* 0x100fe200078e0a04 */
[----:B------:R-:W-:Y:S01]  /*4970*/  ISETP.GT.U32.AND P5, PT, R4, R46, PT ;  /* 0x0000002e0400720c */ /* 0x000fe20003fa4070 */
[----:B------:R-:W-:Y:S01]  /*4980*/  @!P4 IMAD.IADD R48, R48, 0x1, -R4 ;  /* 0x000000013030c824 */ /* 0x000fe200078e0a04 */
[----:B------:R-:W-:Y:S01]  /*4990*/  ISETP.GE.AND P4, PT, R105, RZ, PT ;  /* 0x000000ff6900720c */ /* 0x000fe20003f86270 */
[----:B------:R-:W-:Y:S02]  /*49a0*/  IMAD.MOV.U32 R134, RZ, RZ, R54 ;  /* 0x000000ffff867224 */ /* 0x000fe400078e0036 */
[--C-:B------:R-:W-:Y:S01]  /*49b0*/  @!P3 IMAD.IADD R53, R53, 0x1, -R4.reuse ;  /* 0x000000013535b824 */ /* 0x100fe200078e0a04 */
[----:B------:R-:W-:Y:S01]  /*49c0*/  ISETP.GE.AND P3, PT, R131, RZ, PT ;  /* 0x000000ff8300720c */ /* 0x000fe20003f66270 */
[----:B------:R-:W-:Y:S01]  /*49d0*/  @!P6 IMAD.IADD R47, R47, 0x1, -R4 ;  /* 0x000000012f2fe824 */ /* 0x000fe200078e0a04 */
[----:B------:R-:W-:Y:S01]  /*49e0*/  ISETP.GT.U32.AND P6, PT, R4, R49, PT ;  /* 0x000000310400720c */ /* 0x000fe20003fc4070 */
[----:B------:R-:W-:-:S02]  /*49f0*/  IMAD.MOV.U32 R133, RZ, RZ, R52 ;  /* 0x000000ffff857224 */ /* 0x000fc400078e0034 */
[----:B------:R-:W-:Y:S01]  /*4a00*/  @!P2 IMAD.MOV R134, RZ, RZ, -R134 ;  /* 0x000000ffff86a224 */ /* 0x000fe200078e0a86 */
[----:B------:R-:W-:Y:S01]  /*4a10*/  ISETP.GT.U32.AND P2, PT, R4, R48, PT ;  /* 0x000000300400720c */ /* 0x000fe20003f44070 */
[--C-:B------:R-:W-:Y:S01]  /*4a20*/  @!P5 IMAD.IADD R46, R46, 0x1, -R4.reuse ;  /* 0x000000012e2ed824 */ /* 0x100fe200078e0a04 */
[C---:B------:R-:W-:Y:S01]  /*4a30*/  ISETP.GT.U32.AND P5, PT, R4.reuse, R47, PT ;  /* 0x0000002f0400720c */ /* 0x040fe20003fa4070 */
[----:B------:R-:W-:Y:S02]  /*4a40*/  IMAD.MOV.U32 R105, RZ, RZ, R53 ;  /* 0x000000ffff697224 */ /* 0x000fe400078e0035 */
[----:B------:R-:W-:Y:S01]  /*4a50*/  @!P4 IMAD.MOV R133, RZ, RZ, -R133 ;  /* 0x000000ffff85c224 */ /* 0x000fe200078e0a85 */
[C---:B------:R-:W-:Y:S01]  /*4a60*/  ISETP.GT.U32.AND P4, PT, R4.reuse, R45, PT ;  /* 0x0000002d0400720c */ /* 0x040fe20003f84070 */
[----:B------:R-:W-:Y:S01]  /*4a70*/  @!P3 IMAD.MOV R105, RZ, RZ, -R105 ;  /* 0x000000ffff69b224 */ /* 0x000fe200078e0a69 */
[C---:B------:R-:W-:Y:S01]  /*4a80*/  ISETP.GT.U32.AND P3, PT, R4.reuse, R46, PT ;  /* 0x0000002e0400720c */ /* 0x040fe20003f64070 */
[----:B------:R-:W-:Y:S01]  /*4a90*/  @!P6 IMAD.IADD R49, R49, 0x1, -R4 ;  /* 0x000000013131e824 */ /* 0x000fe200078e0a04 */
[----:B------:R-:W-:-:S03]  /*4aa0*/  ISETP.GT.U32.AND P6, PT, R4, R44, PT ;  /* 0x0000002c0400720c */ /* 0x000fc60003fc4070 */
[--C-:B------:R-:W-:Y:S01]  /*4ab0*/  @!P2 IMAD.IADD R48, R48, 0x1, -R4.reuse ;  /* 0x000000013030a824 */ /* 0x100fe200078e0a04 */
[----:B------:R-:W-:Y:S01]  /*4ac0*/  ISETP.GT.U32.AND P2, PT, R4, R43, PT ;  /* 0x0000002b0400720c */ /* 0x000fe20003f44070 */
[----:B------:R-:W-:Y:S01]  /*4ad0*/  @!P5 IMAD.IADD R47, R47, 0x1, -R4 ;  /* 0x000000012f2fd824 */ /* 0x000fe200078e0a04 */
[----:B------:R-:W-:-:S03]  /*4ae0*/  ISETP.GE.AND P5, PT, R130, RZ, PT ;  /* 0x000000ff8200720c */ /* 0x000fc60003fa6270 */
[--C-:B------:R-:W-:Y:S01]  /*4af0*/  @!P4 IMAD.IADD R45, R45, 0x1, -R4.reuse ;  /* 0x000000012d2dc824 */ /* 0x100fe200078e0a04 */
[----:B------:R-:W-:Y:S01]  /*4b00*/  ISETP.GE.AND P4, PT, R113, RZ, PT ;  /* 0x000000ff7100720c */ /* 0x000fe20003f86270 */
[--C-:B------:R-:W-:Y:S01]  /*4b10*/  @!P3 IMAD.IADD R46, R46, 0x1, -R4.reuse ;  /* 0x000000012e2eb824 */ /* 0x100fe200078e0a04 */
[----:B------:R-:W-:Y:S01]  /*4b20*/  ISETP.GE.AND P3, PT, R122, RZ, PT ;  /* 0x000000ff7a00720c */ /* 0x000fe20003f66270 */
[--C-:B------:R-:W-:Y:S01]  /*4b30*/  @!P6 IMAD.IADD R44, R44, 0x1, -R4.reuse ;  /* 0x000000012c2ce824 */ /* 0x100fe200078e0a04 */
[----:B------:R-:W-:Y:S01]  /*4b40*/  ISETP.GE.AND P6, PT, R108, RZ, PT ;  /* 0x000000ff6c00720c */ /* 0x000fe20003fc6270 */
[----:B------:R-:W-:Y:S02]  /*4b50*/  IMAD.MOV.U32 R132, RZ, RZ, R49 ;  /* 0x000000ffff847224 */ /* 0x000fe400078e0031 */
[----:B------:R-:W-:Y:S02]  /*4b60*/  @!P2 IMAD.IADD R43, R43, 0x1, -R4 ;  /* 0x000000012b2ba824 */ /* 0x000fe400078e0a04 */
[----:B------:R-:W-:-:S02]  /*4b70*/  IMAD.MOV.U32 R131, RZ, RZ, R47 ;  /* 0x000000ffff837224 */ /* 0x000fc400078e002f */
[----:B------:R-:W-:Y:S01]  /*4b80*/  @!P5 IMAD.MOV R132, RZ, RZ, -R132 ;  /* 0x000000ffff84d224 */ /* 0x000fe200078e0a84 */
[C---:B------:R-:W-:Y:S01]  /*4b90*/  ISETP.GT.U32.AND P5, PT, R4.reuse, R43, PT ;  /* 0x0000002b0400720c */ /* 0x040fe20003fa4070 */
[----:B------:R-:W-:Y:S02]  /*4ba0*/  IMAD.MOV.U32 R108, RZ, RZ, R48 ;  /* 0x000000ffff6c7224 */ /* 0x000fe400078e0030 */
[----:B------:R-:W-:Y:S02]  /*4bb0*/  IMAD.MOV.U32 R130, RZ, RZ, R46 ;  /* 0x000000ffff827224 */ /* 0x000fe400078e002e */
[----:B------:R-:W-:Y:S01]  /*4bc0*/  @!P4 IMAD.MOV R131, RZ, RZ, -R131 ;  /* 0x000000ffff83c224 */ /* 0x000fe200078e0a83 */
[C---:B------:R-:W-:Y:S01]  /*4bd0*/  ISETP.GT.U32.AND P4, PT, R4.reuse, R42, PT ;  /* 0x0000002a0400720c */ /* 0x040fe20003f84070 */
[----:B------:R-:W-:Y:S01]  /*4be0*/  @!P3 IMAD.MOV R108, RZ, RZ, -R108 ;  /* 0x000000ffff6cb224 */ /* 0x000fe200078e0a6c */
[C---:B------:R-:W-:Y:S01]  /*4bf0*/  ISETP.GT.U32.AND P3, PT, R4.reuse, R44, PT ;  /* 0x0000002c0400720c */ /* 0x040fe20003f64070 */
[----:B------:R-:W-:Y:S01]  /*4c00*/  @!P6 IMAD.MOV R130, RZ, RZ, -R130 ;  /* 0x000000ffff82e224 */ /* 0x000fe200078e0a82 */
[----:B------:R-:W-:-:S03]  /*4c10*/  ISETP.GT.U32.AND P6, PT, R4, R41, PT ;  /* 0x000000290400720c */ /* 0x000fc60003fc4070 */
[----:B------:R-:W-:Y:S01]  /*4c20*/  @!P5 IMAD.IADD R43, R43, 0x1, -R4 ;  /* 0x000000012b2bd824 */ /* 0x000fe200078e0a04 */
[----:B------:R-:W-:-:S05]  /*4c30*/  ISETP.GE.AND P5, PT, R128, RZ, PT ;  /* 0x000000ff8000720c */ /* 0x000fca0003fa6270 */
[--C-:B------:R-:W-:Y:S02]  /*4c40*/  @!P4 IMAD.IADD R42, R42, 0x1, -R4.reuse ;  /* 0x000000012a2ac824 */ /* 0x100fe400078e0a04 */
[--C-:B------:R-:W-:Y:S02]  /*4c50*/  @!P3 IMAD.IADD R44, R44, 0x1, -R4.reuse ;  /* 0x000000012c2cb824 */ /* 0x100fe400078e0a04 */
[----:B------:R-:W-:Y:S01]  /*4c60*/  @!P6 IMAD.IADD R41, R41, 0x1, -R4 ;  /* 0x000000012929e824 */ /* 0x000fe200078e0a04 */
[----:B------:R-:W-:Y:S02]  /*4c70*/  ISETP.GT.U32.AND P6, PT, R4, R42, PT ;  /* 0x0000002a0400720c */ /* 0x000fe40003fc4070 */
[----:B------:R-:W-:Y:S01]  /*4c80*/  ISETP.GE.AND P3, PT, R129, RZ, PT ;  /* 0x000000ff8100720c */ /* 0x000fe20003f66270 */
[----:B------:R-:W-:-:S04]  /*4c90*/  IMAD.MOV.U32 R129, RZ, RZ, R44 ;  /* 0x000000ffff817224 */ /* 0x000fc800078e002c */
[----:B------:R-:W-:Y:S01]  /*4ca0*/  @!P5 IMAD.MOV R129, RZ, RZ, -R129 ;  /* 0x000000ffff81d224 */ /* 0x000fe200078e0a81 */
[C---:B------:R-:W-:Y:S02]  /*4cb0*/  ISETP.GT.U32.AND P5, PT, R4.reuse, R38, PT ;  /* 0x000000260400720c */ /* 0x040fe40003fa4070 */
[----:B------:R-:W-:-:S03]  /*4cc0*/  ISETP.GT.U32.AND P2, PT, R4, R45, PT ;  /* 0x0000002d0400720c */ /* 0x000fc60003f44070 */
[----:B------:R-:W-:Y:S01]  /*4cd0*/  @!P6 IMAD.IADD R42, R42, 0x1, -R4 ;  /* 0x000000012a2ae824 */ /* 0x000fe200078e0a04 */
[----:B------:R-:W-:-:S07]  /*4ce0*/  ISETP.GE.AND P6, PT, R127, RZ, PT ;  /* 0x000000ff7f00720c */ /* 0x000fce0003fc6270 */
[----:B------:R-:W-:Y:S01]  /*4cf0*/  @!P5 IMAD.IADD R38, R38, 0x1, -R4 ;  /* 0x000000012626d824 */ /* 0x000fe200078e0a04 */
[----:B------:R-:W-:Y:S01]  /*4d00*/  ISETP.GE.AND P5, PT, R112, RZ, PT ;  /* 0x000000ff7000720c */ /* 0x000fe20003fa6270 */
[----:B------:R-:W-:Y:S02]  /*4d10*/  IMAD.MOV.U32 R112, RZ, RZ, R42 ;  /* 0x000000ffff707224 */ /* 0x000fe400078e002a */
[----:B------:R-:W-:Y:S01]  /*4d20*/  @!P2 IMAD.IADD R45, R45, 0x1, -R4 ;  /* 0x000000012d2da824 */ /* 0x000fe200078e0a04 */
[C---:B------:R-:W-:Y:S01]  /*4d30*/  ISETP.GT.U32.AND P2, PT, R4.reuse, R39, PT ;  /* 0x000000270400720c */ /* 0x040fe20003f44070 */
[----:B------:R-:W-:Y:S01]  /*4d40*/  @!P6 IMAD.MOV R112, RZ, RZ, -R112 ;  /* 0x000000ffff70e224 */ /* 0x000fe200078e0a70 */
[----:B------:R-:W-:Y:S02]  /*4d50*/  ISETP.GT.U32.AND P6, PT, R4, R38, PT ;  /* 0x000000260400720c */ /* 0x000fe40003fc4070 */
[----:B------:R-:W-:Y:S01]  /*4d60*/  ISETP.GE.AND P4, PT, R111, RZ, PT ;  /* 0x000000ff6f00720c */ /* 0x000fe20003f86270 */
[----:B------:R-:W-:-:S04]  /*4d70*/  IMAD.MOV.U32 R111, RZ, RZ, R45 ;  /* 0x000000ffff6f7224 */ /* 0x000fc800078e002d */
[----:B------:R-:W-:-:S04]  /*4d80*/  @!P3 IMAD.MOV R111, RZ, RZ, -R111 ;  /* 0x000000ffff6fb224 */ /* 0x000fc800078e0a6f */
[--C-:B------:R-:W-:Y:S02]  /*4d90*/  @!P2 IMAD.IADD R39, R39, 0x1, -R4.reuse ;  /* 0x000000012727a824 */ /* 0x100fe400078e0a04 */
[----:B------:R-:W-:Y:S01]  /*4da0*/  @!P6 IMAD.IADD R38, R38, 0x1, -R4 ;  /* 0x000000012626e824 */ /* 0x000fe200078e0a04 */
[C---:B------:R-:W-:Y:S02]  /*4db0*/  ISETP.GT.U32.AND P6, PT, R4.reuse, R34, PT ;  /* 0x000000220400720c */ /* 0x040fe40003fc4070 */
[C---:B------:R-:W-:Y:S02]  /*4dc0*/  ISETP.GT.U32.AND P3, PT, R4.reuse, R39, PT ;  /* 0x000000270400720c */ /* 0x040fe40003f64070 */
[----:B------:R-:W-:Y:S02]  /*4dd0*/  ISETP.GT.U32.AND P2, PT, R4, R41, PT ;  /* 0x000000290400720c */ /* 0x000fe40003f44070 */
[----:B------:R-:W-:-:S07]  /*4de0*/  LOP3.LUT R165, R0, 0xe4, RZ, 0xfc, !PT ;  /* 0x000000e400a57812 */ /* 0x000fce00078efcff */
[--C-:B------:R-:W-:Y:S02]  /*4df0*/  @!P6 IMAD.IADD R34, R34, 0x1, -R4.reuse ;  /* 0x000000012222e824 */ /* 0x100fe400078e0a04 */
[--C-:B------:R-:W-:Y:S01]  /*4e00*/  @!P3 IMAD.IADD R39, R39, 0x1, -R4.reuse ;  /* 0x000000012727b824 */ /* 0x100fe200078e0a04 */
[----:B------:R-:W-:Y:S02]  /*4e10*/  ISETP.GE.AND P3, PT, R126, RZ, PT ;  /* 0x000000ff7e00720c */ /* 0x000fe40003f66270 */
[----:B------:R-:W-:Y:S02]  /*4e20*/  ISETP.GT.U32.AND P6, PT, R4, R34, PT ;  /* 0x000000220400720c */ /* 0x000fe40003fc4070 */
[C---:B------:R-:W-:Y:S02]  /*4e30*/  LOP3.LUT R163, R0.reuse, 0xe8, RZ, 0xfc, !PT ;  /* 0x000000e800a37812 */ /* 0x040fe400078efcff */
[C---:B------:R-:W-:Y:S01]  /*4e40*/  LOP3.LUT R85, R0.reuse, 0xea, RZ, 0xfc, !PT ;  /* 0x000000ea00557812 */ /* 0x040fe200078efcff */
[----:B------:R-:W-:Y:S01]  /*4e50*/  @!P2 IMAD.IADD R41, R41, 0x1, -R4 ;  /* 0x000000012929a824 */ /* 0x000fe200078e0a04 */
[C---:B------:R-:W-:Y:S01]  /*4e60*/  LOP3.LUT R162, R0.reuse, 0xec, RZ, 0xfc, !PT ;  /* 0x000000ec00a27812 */ /* 0x040fe200078efcff */
[----:B------:R-:W-:Y:S01]  /*4e70*/  STL [R1+0x404], R165 ;  /* 0x000404a501007387 */ /* 0x000fe20000100800 */
[----:B------:R-:W-:-:S02]  /*4e80*/  LOP3.LUT R161, R0, 0xf0, RZ, 0xfc, !PT ;  /* 0x000000f000a17812 */ /* 0x000fc400078efcff */
[C---:B------:R-:W-:Y:S01]  /*4e90*/  LOP3.LUT R160, R0.reuse, 0xf2, RZ, 0xfc, !PT ;  /* 0x000000f200a07812 */ /* 0x040fe200078efcff */
[----:B------:R-:W-:Y:S01]  /*4ea0*/  STL [R1+0x400], R163 ;  /* 0x000400a301007387 */ /* 0x000fe20000100800 */
[C---:B------:R-:W-:Y:S01]  /*4eb0*/  LOP3.LUT R123, R0.reuse, 0xf4, RZ, 0xfc, !PT ;  /* 0x000000f4007b7812 */ /* 0x040fe200078efcff */
[----:B------:R-:W-:Y:S01]  /*4ec0*/  IMAD.MOV.U32 R127, RZ, RZ, R41 ;  /* 0x000000ffff7f7224 */ /* 0x000fe200078e0029 */
[C---:B------:R-:W-:Y:S01]  /*4ed0*/  LOP3.LUT R122, R0.reuse, 0xf8, RZ, 0xfc, !PT ;  /* 0x000000f8007a7812 */ /* 0x040fe200078efcff */
[----:B------:R-:W-:Y:S01]  /*4ee0*/  STL [R1+0x3fc], R85 ;  /* 0x0003fc5501007387 */ /* 0x000fe20000100800 */
[----:B------:R-:W-:-:S03]  /*4ef0*/  LOP3.LUT R164, R0, 0xfa, RZ, 0xfc, !PT ;  /* 0x000000fa00a47812 */ /* 0x000fc600078efcff */
[----:B------:R-:W-:Y:S01]  /*4f00*/  STL [R1+0x3f8], R162 ;  /* 0x0003f8a201007387 */ /* 0x000fe20000100800 */
[----:B------:R-:W-:-:S03]  /*4f10*/  LOP3.LUT R157, R87, 0x6, R40, 0xfe, !PT ;  /* 0x00000006579d7812 */ /* 0x000fc600078efe28 */
[----:B------:R0:W-:Y:S01]  /*4f20*/  STL [R1+0x804], R136 ;  /* 0x0008048801007387 */ /* 0x0001e20000100800 */
[----:B------:R-:W-:Y:S01]  /*4f30*/  LOP3.LUT R150, R0, 0xfc, RZ, 0xfc, !PT ;  /* 0x000000fc00967812 */ /* 0x000fe200078efcff */
[----:B------:R-:W-:Y:S02]  /*4f40*/  @!P3 IMAD.MOV R127, RZ, RZ, -R127 ;  /* 0x000000ffff7fb224 */ /* 0x000fe400078e0a7f */
[----:B------:R1:W-:Y:S01]  /*4f50*/  STL [R1+0x3f4], R161 ;  /* 0x0003f4a101007387 */ /* 0x0003e20000100800 */
[----:B------:R-:W-:Y:S01]  /*4f60*/  ISETP.GE.AND P3, PT, R138, RZ, PT ;  /* 0x000000ff8a00720c */ /* 0x000fe20003f66270 */
[----:B------:R-:W-:Y:S02]  /*4f70*/  @!P6 IMAD.IADD R34, R34, 0x1, -R4 ;  /* 0x000000012222e824 */ /* 0x000fe400078e0a04 */
[----:B------:R2:W-:Y:S01]  /*4f80*/  STL [R1+0x3f0], R160 ;  /* 0x0003f0a001007387 */ /* 0x0005e20000100800 */
[----:B0-----:R-:W-:-:S03]  /*4f90*/  LOP3.LUT R136, R87, 0xe, R40, 0xfe, !PT ;  /* 0x0000000e57887812 */ /* 0x001fc600078efe28 */
[----:B------:R-:W-:Y:S01]  /*4fa0*/  STL [R1+0x3ec], R123 ;  /* 0x0003ec7b01007387 */ /* 0x000fe20000100800 */
[--C-:B------:R-:W-:Y:S02]  /*4fb0*/  LOP3.LUT R139, R87, 0x16, R40.reuse, 0xfe, !PT ;  /* 0x00000016578b7812 */ /* 0x100fe400078efe28 */
[----:B------:R-:W-:Y:S01]  /*4fc0*/  ISETP.GE.AND P6, PT, R137, RZ, PT ;  /* 0x000000ff8900720c */ /* 0x000fe20003fc6270 */
[----:B------:R-:W-:Y:S01]  /*4fd0*/  STL [R1+0x3e8], R122 ;  /* 0x0003e87a01007387 */ /* 0x000fe20000100800 */
[C-C-:B------:R-:W-:Y:S02]  /*4fe0*/  LOP3.LUT R138, R87.reuse, 0x1e, R40.reuse, 0xfe, !PT ;  /* 0x0000001e578a7812 */ /* 0x140fe400078efe28 */
[----:B------:R-:W-:Y:S01]  /*4ff0*/  LOP3.LUT R137, R87, 0x26, R40, 0xfe, !PT ;  /* 0x0000002657897812 */ /* 0x000fe200078efe28 */
[----:B------:R0:W-:Y:S04]  /*5000*/  STL [R1+0x3e4], R164 ;  /* 0x0003e4a401007387 */ /* 0x0001e80000100800 */
[----:B------:R-:W-:Y:S04]  /*5010*/  STL [R1+0x2f8], R157 ;  /* 0x0002f89d01007387 */ /* 0x000fe80000100800 */
[----:B------:R-:W-:Y:S04]  /*5020*/  STL [R1+0x324], R136 ;  /* 0x0003248801007387 */ /* 0x000fe80000100800 */
[----:B------:R3:W-:Y:S04]  /*5030*/  STL [R1+0x3e0], R150 ;  /* 0x0003e09601007387 */ /* 0x0007e80000100800 */
[----:B------:R-:W-:Y:S04]  /*5040*/  STL [R1+0x308], R139 ;  /* 0x0003088b01007387 */ /* 0x000fe80000100800 */
[----:B------:R4:W-:Y:S04]  /*5050*/  STL [R1+0x320], R138 ;  /* 0x0003208a01007387 */ /* 0x0009e80000100800 */
[----:B------:R0:W-:Y:S04]  /*5060*/  STL [R1+0x31c], R137 ;  /* 0x00031c8901007387 */ /* 0x0001e80000100800 */
[----:B------:R-:W2:Y:S01]  /*5070*/  LDL R51, [R1+0x4e8] ;  /* 0x0004e80001337983 */ /* 0x000ea20000100800 */
[----:B------:R-:W-:Y:S01]  /*5080*/  IMAD.MOV.U32 R128, RZ, RZ, R43 ;  /* 0x000000ffff807224 */ /* 0x000fe200078e002b */
[----:B------:R-:W-:-:S03]  /*5090*/  ISETP.GT.U32.AND P2, PT, R4, R36, PT ;  /* 0x000000240400720c */ /* 0x000fc60003f44070 */
[----:B------:R-:W-:Y:S01]  /*50a0*/  @!P4 IMAD.MOV R128, RZ, RZ, -R128 ;  /* 0x000000ffff80c224 */ /* 0x000fe200078e0a80 */
[----:B------:R-:W-:Y:S01]  /*50b0*/  ISETP.GT.U32.AND P4, PT, R4, R37, PT ;  /* 0x000000250400720c */ /* 0x000fe20003f84070 */
[----:B------:R-:W-:-:S04]  /*50c0*/  IMAD.MOV.U32 R126, RZ, RZ, R39 ;  /* 0x000000ffff7e7224 */ /* 0x000fc800078e0027 */
[----:B------:R-:W-:Y:S01]  /*50d0*/  @!P5 IMAD.MOV R126, RZ, RZ, -R126 ;  /* 0x000000ffff7ed224 */ /* 0x000fe200078e0a7e */
[----:B------:R-:W-:-:S03]  /*50e0*/  ISETP.GT.U32.AND P5, PT, R4, R35, PT ;  /* 0x000000230400720c */ /* 0x000fc60003fa4070 */
[----:B------:R-:W-:-:S04]  /*50f0*/  @!P2 IMAD.IADD R36, R36, 0x1, -R4 ;  /* 0x000000012424a824 */ /* 0x000fc800078e0a04 */
[----:B------:R-:W-:Y:S01]  /*5100*/  @!P4 IMAD.IADD R37, R37, 0x1, -R4 ;  /* 0x000000012525c824 */ /* 0x000fe200078e0a04 */
[----:B------:R-:W-:-:S04]  /*5110*/  ISETP.GT.U32.AND P2, PT, R4, R36, PT ;  /* 0x000000240400720c */ /* 0x000fc80003f44070 */
[----:B------:R-:W-:Y:S01]  /*5120*/  ISETP.GT.U32.AND P4, PT, R4, R37, PT ;  /* 0x000000250400720c */ /* 0x000fe20003f84070 */
[----:B------:R-:W-:Y:S02]  /*5130*/  @!P5 IMAD.IADD R35, R35, 0x1, -R4 ;  /* 0x000000012323d824 */ /* 0x000fe400078e0a04 */
[----:B------:R-:W-:-:S03]  /*5140*/  @!P3 IMAD.MOV R38, RZ, RZ, -R38 ;  /* 0x000000ffff26b224 */ /* 0x000fc600078e0a26 */
[----:B------:R-:W-:-:S03]  /*5150*/  ISETP.GT.U32.AND P3, PT, R4, R35, PT ;  /* 0x000000230400720c */ /* 0x000fc60003f64070 */
[----:B------:R-:W-:Y:S01]  /*5160*/  @!P2 IMAD.IADD R36, R36, 0x1, -R4 ;  /* 0x000000012424a824 */ /* 0x000fe200078e0a04 */
[----:B------:R-:W-:-:S03]  /*5170*/  ISETP.GT.U32.AND P2, PT, R4, R33, PT ;  /* 0x000000210400720c */ /* 0x000fc60003f44070 */
[----:B------:R-:W-:Y:S01]  /*5180*/  @!P4 IMAD.IADD R37, R37, 0x1, -R4 ;  /* 0x000000012525c824 */ /* 0x000fe200078e0a04 */
[----:B------:R-:W-:-:S03]  /*5190*/  ISETP.GE.AND P4, PT, R125, RZ, PT ;  /* 0x000000ff7d00720c */ /* 0x000fc60003f86270 */
[----:B------:R-:W-:Y:S02]  /*51a0*/  IMAD.MOV.U32 R125, RZ, RZ, R37 ;  /* 0x000000ffff7d7224 */ /* 0x000fe400078e0025 */
[----:B------:R-:W-:Y:S01]  /*51b0*/  @!P3 IMAD.IADD R35, R35, 0x1, -R4 ;  /* 0x000000012323b824 */ /* 0x000fe200078e0a04 */
[----:B------:R-:W-:-:S03]  /*51c0*/  ISETP.GT.U32.AND P3, PT, R4, R30, PT ;  /* 0x0000001e0400720c */ /* 0x000fc60003f64070 */
[----:B------:R-:W-:-:S04]  /*51d0*/  @!P2 IMAD.IADD R33, R33, 0x1, -R4 ;  /* 0x000000012121a824 */ /* 0x000fc800078e0a04 */
[----:B------:R-:W-:Y:S01]  /*51e0*/  @!P4 IMAD.MOV R125, RZ, RZ, -R125 ;  /* 0x000000ffff7dc224 */ /* 0x000fe200078e0a7d */
[C---:B------:R-:W-:Y:S02]  /*51f0*/  ISETP.GT.U32.AND P4, PT, R4.reuse, R32, PT ;  /* 0x000000200400720c */ /* 0x040fe40003f84070 */
[----:B------:R-:W-:-:S03]  /*5200*/  ISETP.GT.U32.AND P2, PT, R4, R33, PT ;  /* 0x000000210400720c */ /* 0x000fc60003f44070 */
[----:B------:R-:W-:Y:S02]  /*5210*/  @!P3 IMAD.IADD R30, R30, 0x1, -R4 ;  /* 0x000000011e1eb824 */ /* 0x000fe400078e0a04 */
[----:B------:R-:W-:-:S03]  /*5220*/  @!P6 IMAD.MOV R35, RZ, RZ, -R35 ;  /* 0x000000ffff23e224 */ /* 0x000fc600078e0a23 */
[----:B------:R-:W-:-:S03]  /*5230*/  ISETP.GT.U32.AND P6, PT, R4, R30, PT ;  /* 0x0000001e0400720c */ /* 0x000fc60003fc4070 */
[--C-:B------:R-:W-:Y:S01]  /*5240*/  @!P4 IMAD.IADD R32, R32, 0x1, -R4.reuse ;  /* 0x000000012020c824 */ /* 0x100fe200078e0a04 */
[----:B------:R-:W-:Y:S01]  /*5250*/  ISETP.GE.AND P4, PT, R120, RZ, PT ;  /* 0x000000ff7800720c */ /* 0x000fe20003f86270 */
[----:B------:R-:W-:-:S04]  /*5260*/  @!P2 IMAD.IADD R33, R33, 0x1, -R4 ;  /* 0x000000012121a824 */ /* 0x000fc800078e0a04 */
[----:B------:R-:W-:-:S04]  /*5270*/  IMAD.MOV.U32 R120, RZ, RZ, R33 ;  /* 0x000000ffff787224 */ /* 0x000fc800078e0021 */
[----:B------:R-:W-:Y:S01]  /*5280*/  @!P6 IMAD.IADD R30, R30, 0x1, -R4 ;  /* 0x000000011e1ee824 */ /* 0x000fe200078e0a04 */
[----:B------:R-:W-:-:S03]  /*5290*/  ISETP.GT.U32.AND P6, PT, R4, R27, PT ;  /* 0x0000001b0400720c */ /* 0x000fc60003fc4070 */
[----:B------:R-:W-:Y:S01]  /*52a0*/  @!P4 IMAD.MOV R120, RZ, RZ, -R120 ;  /* 0x000000ffff78c224 */ /* 0x000fe200078e0a78 */
[----:B------:R-:W-:Y:S02]  /*52b0*/  ISETP.GT.U32.AND P4, PT, R4, R29, PT ;  /* 0x0000001d0400720c */ /* 0x000fe40003f84070 */
[----:B------:R-:W-:-:S07]  /*52c0*/  ISETP.GE.AND P2, PT, R121, RZ, PT ;  /* 0x000000ff7900720c */ /* 0x000fce0003f46270 */
[----:B------:R-:W-:-:S04]  /*52d0*/  @!P6 IMAD.IADD R27, R27, 0x1, -R4 ;  /* 0x000000011b1be824 */ /* 0x000fc800078e0a04 */
[----:B------:R-:W-:Y:S01]  /*52e0*/  @!P4 IMAD.IADD R29, R29, 0x1, -R4 ;  /* 0x000000011d1dc824 */ /* 0x000fe200078e0a04 */
[----:B------:R-:W-:Y:S02]  /*52f0*/  ISETP.GE.AND P4, PT, R118, RZ, PT ;  /* 0x000000ff7600720c */ /* 0x000fe40003f86270 */
[----:B------:R-:W-:Y:S01]  /*5300*/  ISETP.GT.U32.AND P6, PT, R4, R27, PT ;  /* 0x0000001b0400720c */ /* 0x000fe20003fc4070 */
[----:B------:R-:W-:Y:S02]  /*5310*/  IMAD.MOV.U32 R118, RZ, RZ, R30 ;  /* 0x000000ffff767224 */ /* 0x000fe400078e001e */
[----:B------:R-:W-:-:S04]  /*5320*/  IMAD.MOV.U32 R121, RZ, RZ, R34 ;  /* 0x000000ffff797224 */ /* 0x000fc800078e0022 */
[----:B------:R-:W-:Y:S01]  /*5330*/  @!P2 IMAD.MOV R121, RZ, RZ, -R121 ;  /* 0x000000ffff79a224 */ /* 0x000fe200078e0a79 */
[----:B------:R-:W-:-:S03]  /*5340*/  ISETP.GE.AND P2, PT, R156, RZ, PT ;  /* 0x000000ff9c00720c */ /* 0x000fc60003f46270 */
[----:B------:R-:W-:Y:S01]  /*5350*/  @!P4 IMAD.MOV R118, RZ, RZ, -R118 ;  /* 0x000000ffff76c224 */ /* 0x000fe200078e0a76 */
[----:B------:R-:W-:Y:S01]  /*5360*/  ISETP.GT.U32.AND P4, PT, R4, R25, PT ;  /* 0x000000190400720c */ /* 0x000fe20003f84070 */
[----:B------:R-:W-:Y:S01]  /*5370*/  @!P6 IMAD.IADD R27, R27, 0x1, -R4 ;  /* 0x000000011b1be824 */ /* 0x000fe200078e0a04 */
[----:B------:R-:W-:Y:S02]  /*5380*/  ISETP.GE.AND P6, PT, R155, RZ, PT ;  /* 0x000000ff9b00720c */ /* 0x000fe40003fc6270 */
[C-C-:B------:R-:W-:Y:S02]  /*5390*/  LOP3.LUT R156, R87.reuse, 0x2e, R40.reuse, 0xfe, !PT ;  /* 0x0000002e579c7812 */ /* 0x140fe400078efe28 */
[C-C-:B------:R-:W-:Y:S02]  /*53a0*/  LOP3.LUT R155, R87.reuse, 0x36, R40.reuse, 0xfe, !PT ;  /* 0x00000036579b7812 */ /* 0x140fe400078efe28 */
[----:B------:R-:W-:Y:S01]  /*53b0*/  LOP3.LUT R151, R87, 0x3e, R40, 0xfe, !PT ;  /* 0x0000003e57977812 */ /* 0x000fe200078efe28 */
[----:B------:R-:W-:Y:S04]  /*53c0*/  STL [R1+0x318], R156 ;  /* 0x0003189c01007387 */ /* 0x000fe80000100800 */
[----:B------:R-:W-:Y:S04]  /*53d0*/  STL [R1+0x314], R155 ;  /* 0x0003149b01007387 */ /* 0x000fe80000100800 */
[----:B------:R0:W-:Y:S01]  /*53e0*/  STL [R1+0x30c], R151 ;  /* 0x00030c9701007387 */ /* 0x0001e20000100800 */
[----:B------:R-:W-:-:S03]  /*53f0*/  @!P4 IMAD.IADD R25, R25, 0x1, -R4 ;  /* 0x000000011919c824 */ /* 0x000fc600078e0a04 */
[----:B------:R-:W3:Y:S01]  /*5400*/  LDL R159, [R1+0x4c4] ;  /* 0x0004c400019f7983 */ /* 0x000ee20000100800 */
[----:B------:R-:W-:Y:S01]  /*5410*/  ISETP.GE.AND P4, PT, R116, RZ, PT ;  /* 0x000000ff7400720c */ /* 0x000fe20003f86270 */
[----:B------:R-:W-:-:S12]  /*5420*/  IMAD.MOV.U32 R116, RZ, RZ, R27 ;  /* 0x000000ffff747224 */ /* 0x000fd800078e001b */
[----:B------:R-:W-:Y:S01]  /*5430*/  @!P4 IMAD.MOV R116, RZ, RZ, -R116 ;  /* 0x000000ffff74c224 */ /* 0x000fe200078e0a74 */
[----:B------:R-:W-:Y:S01]  /*5440*/  ISETP.GE.AND P5, PT, R124, RZ, PT ;  /* 0x000000ff7c00720c */ /* 0x000fe20003fa6270 */
[----:B------:R-:W-:Y:S01]  /*5450*/  IMAD.MOV.U32 R124, RZ, RZ, R36 ;  /* 0x000000ffff7c7224 */ /* 0x000fe200078e0024 */
[----:B--2---:R-:W-:Y:S02]  /*5460*/  ISETP.GE.AND P4, PT, R51, RZ, PT ;  /* 0x000000ff3300720c */ /* 0x004fe40003f86270 */
[----:B------:R-:W2:Y:S09]  /*5470*/  LDL R51, [R1+0x4bc] ;  /* 0x0004bc0001337983 */ /* 0x000eb20000100800 */
[----:B------:R-:W-:Y:S01]  /*5480*/  @!P5 IMAD.MOV R124, RZ, RZ, -R124 ;  /* 0x000000ffff7cd224 */ /* 0x000fe200078e0a7c */
[----:B------:R-:W-:-:S13]  /*5490*/  ISETP.GT.U32.AND P5, PT, R4, R31, PT ;  /* 0x0000001f0400720c */ /* 0x000fda0003fa4070 */
[----:B------:R-:W-:-:S05]  /*54a0*/  @!P5 IMAD.IADD R31, R31, 0x1, -R4 ;  /* 0x000000011f1fd824 */ /* 0x000fca00078e0a04 */
[C---:B------:R-:W-:Y:S02]  /*54b0*/  ISETP.GT.U32.AND P3, PT, R4.reuse, R31, PT ;  /* 0x0000001f0400720c */ /* 0x040fe40003f64070 */
[----:B------:R-:W-:-:S11]  /*54c0*/  ISETP.GT.U32.AND P5, PT, R4, R32, PT ;  /* 0x000000200400720c */ /* 0x000fd60003fa4070 */
[--C-:B------:R-:W-:Y:S01]  /*54d0*/  @!P3 IMAD.IADD R31, R31, 0x1, -R4.reuse ;  /* 0x000000011f1fb824 */ /* 0x100fe200078e0a04 */
[----:B------:R-:W-:Y:S01]  /*54e0*/  ISETP.GT.U32.AND P3, PT, R4, R28, PT ;  /* 0x0000001c0400720c */ /* 0x000fe20003f64070 */
[----:B------:R-:W-:-:S04]  /*54f0*/  @!P5 IMAD.IADD R32, R32, 0x1, -R4 ;  /* 0x000000012020d824 */ /* 0x000fc800078e0a04 */
[----:B------:R-:W-:-:S08]  /*5500*/  @!P2 IMAD.MOV R32, RZ, RZ, -R32 ;  /* 0x000000ffff20a224 */ /* 0x000fd000078e0a20 */
[----:B------:R-:W-:-:S05]  /*5510*/  @!P3 IMAD.IADD R28, R28, 0x1, -R4 ;  /* 0x000000011c1cb824 */ /* 0x000fca00078e0a04 */
[C---:B------:R-:W-:Y:S02]  /*5520*/  ISETP.GT.U32.AND P2, PT, R4.reuse, R28, PT ;  /* 0x0000001c0400720c */ /* 0x040fe40003f44070 */
[----:B------:R-:W-:Y:S02]  /*5530*/  ISETP.GT.U32.AND P3, PT, R4, R29, PT ;  /* 0x0000001d0400720c */ /* 0x000fe40003f64070 */
[----:B------:R-:W-:-:S09]  /*5540*/  ISETP.GE.AND P5, PT, R119, RZ, PT ;  /* 0x000000ff7700720c */ /* 0x000fd20003fa6270 */
[--C-:B------:R-:W-:Y:S01]  /*5550*/  @!P2 IMAD.IADD R28, R28, 0x1, -R4.reuse ;  /* 0x000000011c1ca824 */ /* 0x100fe200078e0a04 */
[C---:B------:R-:W-:Y:S01]  /*5560*/  ISETP.GT.U32.AND P2, PT, R4.reuse, R23, PT ;  /* 0x000000170400720c */ /* 0x040fe20003f44070 */
[----:B------:R-:W-:Y:S02]  /*5570*/  IMAD.MOV.U32 R119, RZ, RZ, R31 ;  /* 0x000000ffff777224 */ /* 0x000fe400078e001f */
[----:B------:R-:W-:Y:S02]  /*5580*/  @!P3 IMAD.IADD R29, R29, 0x1, -R4 ;  /* 0x000000011d1db824 */ /* 0x000fe400078e0a04 */
[----:B------:R-:W-:Y:S01]  /*5590*/  @!P5 IMAD.MOV R119, RZ, RZ, -R119 ;  /* 0x000000ffff77d224 */ /* 0x000fe200078e0a77 */
[----:B------:R-:W-:Y:S01]  /*55a0*/  ISETP.GT.U32.AND P5, PT, R4, R26, PT ;  /* 0x0000001a0400720c */ /* 0x000fe20003fa4070 */
[----:B------:R-:W-:-:S06]  /*55b0*/  @!P6 IMAD.MOV R29, RZ, RZ, -R29 ;  /* 0x000000ffff1de224 */ /* 0x000fcc00078e0a1d */
[----:B------:R-:W-:-:S05]  /*55c0*/  @!P2 IMAD.IADD R23, R23, 0x1, -R4 ;  /* 0x000000011717a824 */ /* 0x000fca00078e0a04 */
[C---:B------:R-:W-:Y:S02]  /*55d0*/  ISETP.GT.U32.AND P6, PT, R4.reuse, R23, PT ;  /* 0x000000170400720c */ /* 0x040fe40003fc4070 */
[C---:B------:R-:W-:Y:S02]  /*55e0*/  ISETP.GT.U32.AND P3, PT, R4.reuse, R24, PT ;  /* 0x000000180400720c */ /* 0x040fe40003f64070 */
[----:B------:R-:W-:Y:S01]  /*55f0*/  ISETP.GT.U32.AND P2, PT, R4, R25, PT ;  /* 0x000000190400720c */ /* 0x000fe20003f44070 */
[----:B------:R-:W-:Y:S01]  /*5600*/  @!P5 IMAD.IADD R26, R26, 0x1, -R4 ;  /* 0x000000011a1ad824 */ /* 0x000fe200078e0a04 */
[----:B------:R-:W-:-:S07]  /*5610*/  ISETP.GE.AND P5, PT, R117, RZ, PT ;  /* 0x000000ff7500720c */ /* 0x000fce0003fa6270 */
[--C-:B------:R-:W-:Y:S01]  /*5620*/  @!P6 IMAD.IADD R23, R23, 0x1, -R4.reuse ;  /* 0x000000011717e824 */ /* 0x100fe200078e0a04 */
[----:B------:R-:W-:Y:S01]  /*5630*/  ISETP.GT.U32.AND P6, PT, R4, R20, PT ;  /* 0x000000140400720c */ /* 0x000fe20003fc4070 */
[----:B------:R-:W-:Y:S02]  /*5640*/  @!P3 IMAD.IADD R24, R24, 0x1, -R4 ;  /* 0x000000011818b824 */ /* 0x000fe400078e0a04 */
[----:B------:R-:W-:Y:S02]  /*5650*/  IMAD.MOV.U32 R117, RZ, RZ, R28 ;  /* 0x000000ffff757224 */ /* 0x000fe400078e001c */
[----:B------:R-:W-:Y:S01]  /*5660*/  @!P2 IMAD.IADD R25, R25, 0x1, -R4 ;  /* 0x000000011919a824 */ /* 0x000fe200078e0a04 */
[C---:B------:R-:W-:Y:S01]  /*5670*/  ISETP.GT.U32.AND P2, PT, R4.reuse, R21, PT ;  /* 0x000000150400720c */ /* 0x040fe20003f44070 */
[----:B------:R-:W-:Y:S01]  /*5680*/  @!P5 IMAD.MOV R117, RZ, RZ, -R117 ;  /* 0x000000ffff75d224 */ /* 0x000fe200078e0a75 */
[----:B------:R-:W-:-:S05]  /*5690*/  ISETP.GT.U32.AND P5, PT, R4, R24, PT ;  /* 0x000000180400720c */ /* 0x000fca0003fa4070 */
[----:B------:R-:W-:-:S05]  /*56a0*/  @!P6 IMAD.IADD R20, R20, 0x1, -R4 ;  /* 0x000000011414e824 */ /* 0x000fca00078e0a04 */
[----:B------:R-:W-:Y:S01]  /*56b0*/  ISETP.GT.U32.AND P6, PT, R4, R20, PT ;  /* 0x000000140400720c */ /* 0x000fe20003fc4070 */
[--C-:B------:R-:W-:Y:S01]  /*56c0*/  @!P2 IMAD.IADD R21, R21, 0x1, -R4.reuse ;  /* 0x000000011515a824 */ /* 0x100fe200078e0a04 */
[----:B------:R-:W-:Y:S01]  /*56d0*/  ISETP.GE.AND P2, PT, R114, RZ, PT ;  /* 0x000000ff7200720c */ /* 0x000fe20003f46270 */
[----:B------:R-:W-:Y:S01]  /*56e0*/  @!P5 IMAD.IADD R24, R24, 0x1, -R4 ;  /* 0x000000011818d824 */ /* 0x000fe200078e0a04 */
[----:B------:R-:W-:Y:S02]  /*56f0*/  ISETP.GE.AND P5, PT, R154, RZ, PT ;  /* 0x000000ff9a00720c */ /* 0x000fe40003fa6270 */
[----:B------:R-:W-:-:S05]  /*5700*/  LOP3.LUT R154, R0, 0x46, RZ, 0xfc, !PT ;  /* 0x00000046009a7812 */ /* 0x000fca00078efcff */
[----:B------:R-:W-:Y:S02]  /*5710*/  STL [R1+0x3dc], R154 ;  /* 0x0003dc9a01007387 */ /* 0x000fe40000100800 */
[----:B------:R-:W-:Y:S01]  /*5720*/  @!P6 IMAD.IADD R20, R20, 0x1, -R4 ;  /* 0x000000011414e824 */ /* 0x000fe200078e0a04 */
[----:B---3--:R-:W-:Y:S01]  /*5730*/  ISETP.GE.AND P6, PT, R159, RZ, PT ;  /* 0x000000ff9f00720c */ /* 0x008fe20003fc6270 */
[----:B------:R-:W-:Y:S01]  /*5740*/  @!P2 IMAD.MOV R23, RZ, RZ, -R23 ;  /* 0x000000ffff17a224 */ /* 0x000fe200078e0a17 */
[----:B------:R-:W3:Y:S01]  /*5750*/  LDL R159, [R1+0x4b4] ;  /* 0x0004b400019f7983 */ /* 0x000ee20000100800 */
[----:B------:R-:W-:-:S03]  /*5760*/  ISETP.GT.U32.AND P2, PT, R4, R18, PT ;  /* 0x000000120400720c */ /* 0x000fc60003f44070 */
[----:B------:R-:W4:Y:S01]  /*5770*/  LDL R145, [R1+0x4b8] ;  /* 0x0004b80001917983 */ /* 0x000f220000100800 */
[----:B------:R-:W-:Y:S01]  /*5780*/  ISETP.GT.U32.AND P3, PT, R4, R26, PT ;  /* 0x0000001a0400720c */ /* 0x000fe20003f64070 */
[----:B------:R-:W-:Y:S02]  /*5790*/  IMAD.MOV.U32 R114, RZ, RZ, R24 ;  /* 0x000000ffff727224 */ /* 0x000fe400078e0018 */
[----:B------:R-:W4:Y:S06]  /*57a0*/  LDL R147, [R1+0x4a8] ;  /* 0x0004a80001937983 */ /* 0x000f2c0000100800 */
[----:B------:R-:W-:Y:S01]  /*57b0*/  @!P2 IMAD.IADD R18, R18, 0x1, -R4 ;  /* 0x000000011212a824 */ /* 0x000fe200078e0a04 */
[----:B--2---:R-:W-:-:S02]  /*57c0*/  ISETP.GE.AND P2, PT, R51, RZ, PT ;  /* 0x000000ff3300720c */ /* 0x004fc40003f46270 */
[----:B------:R-:W2:Y:S01]  /*57d0*/  LDL R51, [R1+0x4b0] ;  /* 0x0004b00001337983 */ /* 0x000ea20000100800 */
[----:B------:R-:W-:Y:S01]  /*57e0*/  @!P3 IMAD.IADD R26, R26, 0x1, -R4 ;  /* 0x000000011a1ab824 */ /* 0x000fe200078e0a04 */
[----:B------:R-:W-:-:S13]  /*57f0*/  ISETP.GT.U32.AND P3, PT, R4, R22, PT ;  /* 0x000000160400720c */ /* 0x000fda0003f64070 */
[----:B------:R-:W-:Y:S01]  /*5800*/  @!P3 IMAD.IADD R22, R22, 0x1, -R4 ;  /* 0x000000011616b824 */ /* 0x000fe200078e0a04 */
[----:B------:R-:W-:Y:S01]  /*5810*/  ISETP.GE.AND P3, PT, R115, RZ, PT ;  /* 0x000000ff7300720c */ /* 0x000fe20003f66270 */
[----:B------:R-:W-:-:S04]  /*5820*/  IMAD.MOV.U32 R115, RZ, RZ, R25 ;  /* 0x000000ffff737224 */ /* 0x000fc800078e0019 */
[----:B------:R-:W-:Y:S01]  /*5830*/  @!P5 IMAD.MOV R115, RZ, RZ, -R115 ;  /* 0x000000ffff73d224 */ /* 0x000fe200078e0a73 */
[C---:B------:R-:W-:Y:S01]  /*5840*/  ISETP.GT.U32.AND P5, PT, R4.reuse, R21, PT ;  /* 0x000000150400720c */ /* 0x040fe20003fa4070 */
[----:B------:R-:W-:Y:S01]  /*5850*/  @!P4 IMAD.MOV R26, RZ, RZ, -R26 ;  /* 0x000000ffff1ac224 */ /* 0x000fe200078e0a1a */
[----:B------:R-:W-:-:S05]  /*5860*/  ISETP.GT.U32.AND P4, PT, R4, R22, PT ;  /* 0x000000160400720c */ /* 0x000fca0003f84070 */
[----:B------:R-:W-:Y:S01]  /*5870*/  @!P3 IMAD.MOV R114, RZ, RZ, -R114 ;  /* 0x000000ffff72b224 */ /* 0x000fe200078e0a72 */
[----:B------:R-:W-:-:S05]  /*5880*/  ISETP.GT.U32.AND P3, PT, R4, R19, PT ;  /* 0x000000130400720c */ /* 0x000fca0003f64070 */
[--C-:B------:R-:W-:Y:S01]  /*5890*/  @!P5 IMAD.IADD R21, R21, 0x1, -R4.reuse ;  /* 0x000000011515d824 */ /* 0x100fe200078e0a04 */
[----:B------:R-:W-:Y:S01]  /*58a0*/  ISETP.GT.U32.AND P5, PT, R4, R16, PT ;  /* 0x000000100400720c */ /* 0x000fe20003fa4070 */
[----:B------:R-:W-:Y:S01]  /*58b0*/  @!P4 IMAD.IADD R22, R22, 0x1, -R4 ;  /* 0x000000011616c824 */ /* 0x000fe200078e0a04 */
[----:B------:R-:W-:-:S05]  /*58c0*/  ISETP.GT.U32.AND P4, PT, R4, R17, PT ;  /* 0x000000110400720c */ /* 0x000fca0003f84070 */
[----:B------:R-:W-:Y:S01]  /*58d0*/  @!P3 IMAD.IADD R19, R19, 0x1, -R4 ;  /* 0x000000011313b824 */ /* 0x000fe200078e0a04 */
[----:B------:R-:W-:Y:S01]  /*58e0*/  ISETP.GE.AND P3, PT, R153, RZ, PT ;  /* 0x000000ff9900720c */ /* 0x000fe20003f66270 */
[----:B------:R-:W-:-:S04]  /*58f0*/  IMAD.MOV.U32 R73, RZ, RZ, R21 ;  /* 0x000000ffff497224 */ /* 0x000fc800078e0015 */
[--C-:B------:R-:W-:Y:S02]  /*5900*/  @!P5 IMAD.IADD R16, R16, 0x1, -R4.reuse ;  /* 0x000000011010d824 */ /* 0x100fe400078e0a04 */
[----:B------:R-:W-:Y:S01]  /*5910*/  @!P4 IMAD.IADD R17, R17, 0x1, -R4 ;  /* 0x000000011111c824 */ /* 0x000fe200078e0a04 */
[----:B------:R-:W-:-:S05]  /*5920*/  ISETP.GT.U32.AND P4, PT, R4, R19, PT ;  /* 0x000000130400720c */ /* 0x000fca0003f84070 */
[----:B------:R-:W-:Y:S01]  /*5930*/  @!P3 IMAD.MOV R73, RZ, RZ, -R73 ;  /* 0x000000ffff49b224 */ /* 0x000fe200078e0a49 */
[----:B------:R-:W-:Y:S02]  /*5940*/  ISETP.GT.U32.AND P3, PT, R4, R16, PT ;  /* 0x000000100400720c */ /* 0x000fe40003f64070 */
[----:B------:R-:W-:Y:S01]  /*5950*/  LOP3.LUT R153, R0, 0x4e, RZ, 0xfc, !PT ;  /* 0x0000004e00997812 */ /* 0x000fe200078efcff */
[----:B------:R-:W-:-:S04]  /*5960*/  IMAD.MOV.U32 R87, RZ, RZ, R22 ;  /* 0x000000ffff577224 */ /* 0x000fc800078e0016 */
[----:B------:R0:W-:Y:S01]  /*5970*/  STL [R1+0x3d8], R153 ;  /* 0x0003d89901007387 */ /* 0x0001e20000100800 */
[----:B------:R-:W-:Y:S01]  /*5980*/  @!P4 IMAD.IADD R19, R19, 0x1, -R4 ;  /* 0x000000011313c824 */ /* 0x000fe200078e0a04 */
[----:B------:R-:W-:Y:S01]  /*5990*/  ISETP.GT.U32.AND P4, PT, R4, R14, PT ;  /* 0x0000000e0400720c */ /* 0x000fe20003f84070 */
[----:B------:R-:W-:-:S03]  /*59a0*/  @!P6 IMAD.MOV R87, RZ, RZ, -R87 ;  /* 0x000000ffff57e224 */ /* 0x000fc600078e0a57 */
[----:B------:R-:W-:Y:S01]  /*59b0*/  @!P3 IMAD.IADD R16, R16, 0x1, -R4 ;  /* 0x000000011010b824 */ /* 0x000fe200078e0a04 */
[C---:B------:R-:W-:Y:S01]  /*59c0*/  ISETP.GT.U32.AND P6, PT, R4.reuse, R17, PT ;  /* 0x000000110400720c */ /* 0x040fe20003fc4070 */
[----:B------:R-:W-:Y:S01]  /*59d0*/  @!P2 IMAD.MOV R20, RZ, RZ, -R20 ;  /* 0x000000ffff14a224 */ /* 0x000fe200078e0a14 */
[----:B------:R-:W-:-:S06]  /*59e0*/  ISETP.GT.U32.AND P2, PT, R4, R15, PT ;  /* 0x0000000f0400720c */ /* 0x000fcc0003f44070 */
[--C-:B------:R-:W-:Y:S01]  /*59f0*/  @!P4 IMAD.IADD R14, R14, 0x1, -R4.reuse ;  /* 0x000000010e0ec824 */ /* 0x100fe200078e0a04 */
[----:B------:R-:W-:Y:S02]  /*5a00*/  ISETP.GE.AND P4, PT, R152, RZ, PT ;  /* 0x000000ff9800720c */ /* 0x000fe40003f86270 */
[----:B------:R-:W-:Y:S02]  /*5a10*/  LOP3.LUT R152, R0, 0x56, RZ, 0xfc, !PT ;  /* 0x0000005600987812 */ /* 0x000fe400078efcff */
[--C-:B------:R-:W-:Y:S02]  /*5a20*/  @!P6 IMAD.IADD R17, R17, 0x1, -R4.reuse ;  /* 0x000000011111e824 */ /* 0x100fe400078e0a04 */
[----:B------:R-:W-:Y:S01]  /*5a30*/  @!P2 IMAD.IADD R15, R15, 0x1, -R4 ;  /* 0x000000010f0fa824 */ /* 0x000fe200078e0a04 */
[----:B---3--:R-:W-:Y:S02]  /*5a40*/  ISETP.GE.AND P3, PT, R159, RZ, PT ;  /* 0x000000ff9f00720c */ /* 0x008fe40003f66270 */
[----:B------:R-:W3:Y:S01]  /*5a50*/  LDL R159, [R1+0x4a4] ;  /* 0x0004a400019f7983 */ /* 0x000ee20000100800 */
[----:B----4-:R-:W-:-:S02]  /*5a60*/  ISETP.GE.AND P6, PT, R145, RZ, PT ;  /* 0x000000ff9100720c */ /* 0x010fc40003fc6270 */
[----:B------:R-:W-:Y:S02]  /*5a70*/  LOP3.LUT R145, R0, 0x5e, RZ, 0xfc, !PT ;  /* 0x0000005e00917812 */ /* 0x000fe400078efcff */
[----:B--2---:R-:W-:Y:S02]  /*5a80*/  ISETP.GE.AND P2, PT, R51, RZ, PT ;  /* 0x000000ff3300720c */ /* 0x004fe40003f46270 */
[----:B------:R-:W2:Y:S04]  /*5a90*/  LDL R51, [R1+0x4a0] ;  /* 0x0004a00001337983 */ /* 0x000ea80000100800 */
[----:B------:R4:W-:Y:S04]  /*5aa0*/  STL [R1+0x3d4], R152 ;  /* 0x0003d49801007387 */ /* 0x0009e80000100800 */
[----:B------:R-:W-:Y:S04]  /*5ab0*/  STL [R1+0x3d0], R145 ;  /* 0x0003d09101007387 */ /* 0x000fe80000100800 */
[----:B------:R-:W4:Y:S01]  /*5ac0*/  LDL R158, [R1+0x49c] ;  /* 0x00049c00019e7983 */ /* 0x000f220000100800 */
[----:B------:R-:W-:Y:S01]  /*5ad0*/  ISETP.GT.U32.AND P5, PT, R4, R18, PT ;  /* 0x000000120400720c */ /* 0x000fe20003fa4070 */
[----:B------:R-:W-:-:S02]  /*5ae0*/  IMAD.MOV.U32 R72, RZ, RZ, R19 ;  /* 0x000000ffff487224 */ /* 0x000fc400078e0013 */
[----:B------:R-:W-:Y:S01]  /*5af0*/  @!P2 IMAD.MOV R17, RZ, RZ, -R17 ;  /* 0x000000ffff11a224 */ /* 0x000fe200078e0a11 */
[----:B------:R-:W4:Y:S01]  /*5b00*/  LDL R144, [R1+0x490] ;  /* 0x0004900001907983 */ /* 0x000f220000100800 */
[----:B------:R-:W-:Y:S01]  /*5b10*/  @!P6 IMAD.MOV R72, RZ, RZ, -R72 ;  /* 0x000000ffff48e224 */ /* 0x000fe200078e0a48 */
[----:B------:R-:W-:-:S07]  /*5b20*/  ISETP.GT.U32.AND P6, PT, R4, R15, PT ;  /* 0x0000000f0400720c */ /* 0x000fce0003fc4070 */
[----:B------:R-:W-:Y:S01]  /*5b30*/  @!P5 IMAD.IADD R18, R18, 0x1, -R4 ;  /* 0x000000011212d824 */ /* 0x000fe200078e0a04 */
[----:B------:R-:W-:-:S05]  /*5b40*/  ISETP.GT.U32.AND P5, PT, R4, R13, PT ;  /* 0x0000000d0400720c */ /* 0x000fca0003fa4070 */
[----:B------:R-:W-:Y:S01]  /*5b50*/  @!P6 IMAD.IADD R15, R15, 0x1, -R4 ;  /* 0x000000010f0fe824 */ /* 0x000fe200078e0a04 */
[----:B------:R-:W-:-:S07]  /*5b60*/  ISETP.GT.U32.AND P6, PT, R4, R11, PT ;  /* 0x0000000b0400720c */ /* 0x000fce0003fc4070 */
[----:B------:R-:W-:Y:S01]  /*5b70*/  @!P5 IMAD.IADD R13, R13, 0x1, -R4 ;  /* 0x000000010d0dd824 */ /* 0x000fe200078e0a04 */
[----:B------:R-:W-:-:S05]  /*5b80*/  ISETP.GT.U32.AND P5, PT, R4, R14, PT ;  /* 0x0000000e0400720c */ /* 0x000fca0003fa4070 */
[----:B------:R-:W-:-:S08]  /*5b90*/  @!P6 IMAD.IADD R11, R11, 0x1, -R4 ;  /* 0x000000010b0be824 */ /* 0x000fd000078e0a04 */
[----:B------:R-:W-:Y:S01]  /*5ba0*/  @!P5 IMAD.IADD R14, R14, 0x1, -R4 ;  /* 0x000000010e0ed824 */ /* 0x000fe200078e0a04 */
[C---:B------:R-:W-:Y:S02]  /*5bb0*/  ISETP.GT.U32.AND P6, PT, R4.reuse, R11, PT ;  /* 0x0000000b0400720c */ /* 0x040fe40003fc4070 */
[----:B------:R-:W-:Y:S01]  /*5bc0*/  ISETP.GT.U32.AND P2, PT, R4, R12, PT ;  /* 0x0000000c0400720c */ /* 0x000fe20003f44070 */
[----:B------:R-:W-:-:S04]  /*5bd0*/  IMAD.MOV.U32 R70, RZ, RZ, R16 ;  /* 0x000000ffff467224 */ /* 0x000fc800078e0010 */
[----:B------:R-:W-:Y:S01]  /*5be0*/  @!P4 IMAD.MOV R70, RZ, RZ, -R70 ;  /* 0x000000ffff46c224 */ /* 0x000fe200078e0a46 */
[----:B------:R-:W-:Y:S02]  /*5bf0*/  ISETP.GE.AND P4, PT, R147, RZ, PT ;  /* 0x000000ff9300720c */ /* 0x000fe40003f86270 */
[----:B------:R-:W4:Y:S03]  /*5c00*/  LDL R147, [R1+0x498] ;  /* 0x0004980001937983 */ /* 0x000f260000100800 */
[--C-:B------:R-:W-:Y:S02]  /*5c10*/  @!P6 IMAD.IADD R11, R11, 0x1, -R4.reuse ;  /* 0x000000010b0be824 */ /* 0x100fe400078e0a04 */
[----:B------:R-:W-:Y:S01]  /*5c20*/  @!P2 IMAD.IADD R12, R12, 0x1, -R4 ;  /* 0x000000010c0ca824 */ /* 0x000fe200078e0a04 */
[----:B---3--:R-:W-:Y:S02]  /*5c30*/  ISETP.GE.AND P5, PT, R159, RZ, PT ;  /* 0x000000ff9f00720c */ /* 0x008fe40003fa6270 */
[----:B------:R-:W3:Y:S01]  /*5c40*/  LDL R159, [R1+0x494] ;  /* 0x00049400019f7983 */ /* 0x000ee20000100800 */
[----:B--2---:R-:W-:-:S03]  /*5c50*/  ISETP.GE.AND P2, PT, R51, RZ, PT ;  /* 0x000000ff3300720c */ /* 0x004fc60003f46270 */
[----:B------:R-:W2:Y:S01]  /*5c60*/  LDL R51, [R1+0x48c] ;  /* 0x00048c0001337983 */ /* 0x000ea20000100800 */
[----:B----4-:R-:W-:Y:S02]  /*5c70*/  ISETP.GE.AND P6, PT, R158, RZ, PT ;  /* 0x000000ff9e00720c */ /* 0x010fe40003fc6270 */
[----:B------:R-:W-:-:S05]  /*5c80*/  LOP3.LUT R158, R0, 0x66, RZ, 0xfc, !PT ;  /* 0x00000066009e7812 */ /* 0x000fca00078efcff */
[----:B------:R-:W-:Y:S04]  /*5c90*/  STL [R1+0x3cc], R158 ;  /* 0x0003cc9e01007387 */ /* 0x000fe80000100800 */
[----:B------:R-:W4:Y:S01]  /*5ca0*/  LDL R81, [R1+0x488] ;  /* 0x0004880001517983 */ /* 0x000f220000100800 */
[----:B------:R-:W-:-:S05]  /*5cb0*/  IABS R63, R141 ;  /* 0x0000008d003f7213 */ /* 0x000fca0000000000 */
[----:B------:R-:W-:Y:S01]  /*5cc0*/  IMAD.HI.U32 R67, R86, R63, RZ ;  /* 0x0000003f56437227 */ /* 0x000fe200078e00ff */
[----:B------:R-:W-:-:S03]  /*5cd0*/  IABS R104, R142 ;  /* 0x0000008e00687213 */ /* 0x000fc60000000000 */
[----:B------:R-:W-:Y:S01]  /*5ce0*/  IMAD.MOV R67, RZ, RZ, -R67 ;  /* 0x000000ffff437224 */ /* 0x000fe200078e0a43 */
[----:B------:R-:W-:-:S03]  /*5cf0*/  IABS R62, R2 ;  /* 0x00000002003e7213 */ /* 0x000fc60000000000 */
[----:B------:R-:W-:Y:S02]  /*5d00*/  IMAD R63, R4, R67, R63 ;  /* 0x00000043043f7224 */ /* 0x000fe400078e023f */
[----:B------:R-:W-:Y:S01]  /*5d10*/  IMAD.HI.U32 R67, R86, R104, RZ ;  /* 0x0000006856437227 */ /* 0x000fe200078e00ff */
[----:B------:R-:W-:-:S03]  /*5d20*/  IABS R101, R146 ;  /* 0x0000009200657213 */ /* 0x000fc60000000000 */
[----:B------:R-:W-:-:S04]  /*5d30*/  IMAD.HI.U32 R66, R86, R62, RZ ;  /* 0x0000003e56427227 */ /* 0x000fc800078e00ff */
[----:B------:R-:W-:Y:S02]  /*5d40*/  IMAD.MOV R67, RZ, RZ, -R67 ;  /* 0x000000ffff437224 */ /* 0x000fe400078e0a43 */
[----:B------:R-:W-:Y:S01]  /*5d50*/  IMAD.MOV.U32 R71, RZ, RZ, R18 ;  /* 0x000000ffff477224 */ /* 0x000fe200078e0012 */
[----:B------:R-:W-:Y:S01]  /*5d60*/  IABS R103, R143 ;  /* 0x0000008f00677213 */ /* 0x000fe20000000000 */
[----:B------:R-:W-:Y:S02]  /*5d70*/  IMAD.MOV R66, RZ, RZ, -R66 ;  /* 0x000000ffff427224 */ /* 0x000fe400078e0a42 */
[----:B------:R-:W-:Y:S02]  /*5d80*/  IMAD R104, R4, R67, R104 ;  /* 0x0000004304687224 */ /* 0x000fe400078e0268 */
[----:B------:R-:W-:-:S04]  /*5d90*/  IMAD.HI.U32 R67, R86, R101, RZ ;  /* 0x0000006556437227 */ /* 0x000fc800078e00ff */
[----:B------:R-:W-:Y:S01]  /*5da0*/  @!P3 IMAD.MOV R71, RZ, RZ, -R71 ;  /* 0x000000ffff47b224 */ /* 0x000fe200078e0a47 */
[C---:B------:R-:W-:Y:S01]  /*5db0*/  ISETP.GT.U32.AND P3, PT, R4.reuse, R13, PT ;  /* 0x0000000d0400720c */ /* 0x040fe20003f64070 */
[----:B------:R-:W-:Y:S01]  /*5dc0*/  IMAD R62, R4, R66, R62 ;  /* 0x00000042043e7224 */ /* 0x000fe200078e023e */
[----:B------:R-:W-:Y:S01]  /*5dd0*/  IABS R106, R83 ;  /* 0x00000053006a7213 */ /* 0x000fe20000000000 */
[----:B------:R-:W-:-:S04]  /*5de0*/  IMAD.HI.U32 R66, R86, R103, RZ ;  /* 0x0000006756427227 */ /* 0x000fc800078e00ff */
[----:B------:R-:W-:Y:S01]  /*5df0*/  IMAD.MOV R67, RZ, RZ, -R67 ;  /* 0x000000ffff437224 */ /* 0x000fe200078e0a43 */
[----:B------:R-:W-:Y:S01]  /*5e00*/  IABS R107, R82 ;  /* 0x00000052006b7213 */ /* 0x000fe20000000000 */
[----:B------:R-:W-:Y:S02]  /*5e10*/  IMAD.MOV R66, RZ, RZ, -R66 ;  /* 0x000000ffff427224 */ /* 0x000fe400078e0a42 */
[----:B------:R-:W-:Y:S02]  /*5e20*/  IMAD R101, R4, R67, R101 ;  /* 0x0000004304657224 */ /* 0x000fe400078e0265 */
[----:B------:R-:W-:Y:S01]  /*5e30*/  IMAD.HI.U32 R67, R86, R106, RZ ;  /* 0x0000006a56437227 */ /* 0x000fe200078e00ff */
[----:B------:R-:W-:-:S03]  /*5e40*/  IABS R110, R148 ;  /* 0x00000094006e7213 */ /* 0x000fc60000000000 */
[----:B------:R-:W-:Y:S02]  /*5e50*/  IMAD R103, R4, R66, R103 ;  /* 0x0000004204677224 */ /* 0x000fe400078e0267 */
[----:B------:R-:W-:-:S04]  /*5e60*/  IMAD.HI.U32 R66, R86, R107, RZ ;  /* 0x0000006b56427227 */ /* 0x000fc800078e00ff */
[----:B------:R-:W-:Y:S02]  /*5e70*/  IMAD.MOV R67, RZ, RZ, -R67 ;  /* 0x000000ffff437224 */ /* 0x000fe400078e0a43 */
[----:B------:R-:W-:Y:S01]  /*5e80*/  @!P3 IMAD.IADD R13, R13, 0x1, -R4 ;  /* 0x000000010d0db824 */ /* 0x000fe200078e0a04 */
[C---:B------:R-:W-:Y:S01]  /*5e90*/  ISETP.GT.U32.AND P3, PT, R4.reuse, R10, PT ;  /* 0x0000000a0400720c */ /* 0x040fe20003f64070 */
[----:B------:R-:W-:Y:S02]  /*5ea0*/  IMAD.MOV R66, RZ, RZ, -R66 ;  /* 0x000000ffff427224 */ /* 0x000fe400078e0a42 */
[----:B------:R-:W-:Y:S02]  /*5eb0*/  IMAD R106, R4, R67, R106 ;  /* 0x00000043046a7224 */ /* 0x000fe400078e026a */
[----:B------:R-:W-:-:S04]  /*5ec0*/  IMAD.HI.U32 R67, R86, R110, RZ ;  /* 0x0000006e56437227 */ /* 0x000fc800078e00ff */
[C---:B------:R-:W-:Y:S01]  /*5ed0*/  IMAD R107, R4.reuse, R66, R107 ;  /* 0x00000042046b7224 */ /* 0x040fe200078e026b */
[----:B------:R-:W-:Y:S01]  /*5ee0*/  IABS R66, R165 ;  /* 0x000000a500427213 */ /* 0x000fe20000000000 */
[----:B------:R-:W-:Y:S02]  /*5ef0*/  IMAD.MOV R67, RZ, RZ, -R67 ;  /* 0x000000ffff437224 */ /* 0x000fe400078e0a43 */
[----:B------:R-:W-:Y:S01]  /*5f00*/  @!P5 IMAD.MOV R14, RZ, RZ, -R14 ;  /* 0x000000ffff0ed224 */ /* 0x000fe200078e0a0e */
[C---:B------:R-:W-:Y:S01]  /*5f10*/  ISETP.GT.U32.AND P5, PT, R4.reuse, R9, PT ;  /* 0x000000090400720c */ /* 0x040fe20003fa4070 */
[----:B------:R-:W-:Y:S02]  /*5f20*/  IMAD R110, R4, R67, R110 ;  /* 0x00000043046e7224 */ /* 0x000fe400078e026e */
[----:B------:R-:W-:-:S04]  /*5f30*/  IMAD.HI.U32 R67, R86, R66, RZ ;  /* 0x0000004256437227 */ /* 0x000fc800078e00ff */
[----:B------:R-:W-:Y:S02]  /*5f40*/  @!P3 IMAD.IADD R10, R10, 0x1, -R4 ;  /* 0x000000010a0ab824 */ /* 0x000fe400078e0a04 */
[----:B------:R-:W-:-:S03]  /*5f50*/  IMAD.MOV R67, RZ, RZ, -R67 ;  /* 0x000000ffff437224 */ /* 0x000fc600078e0a43 */
[C---:B------:R-:W-:Y:S01]  /*5f60*/  ISETP.GT.U32.AND P3, PT, R4.reuse, R10, PT ;  /* 0x0000000a0400720c */ /* 0x040fe20003f64070 */
[----:B------:R-:W-:Y:S01]  /*5f70*/  IMAD R64, R4, R67, R66 ;  /* 0x0000004304407224 */ /* 0x000fe200078e0242 */
[----:B------:R-:W-:Y:S01]  /*5f80*/  IABS R66, R85 ;  /* 0x0000005500427213 */ /* 0x000fe20000000000 */
[----:B------:R-:W-:-:S04]  /*5f90*/  @!P5 IMAD.IADD R9, R9, 0x1, -R4 ;  /* 0x000000010909d824 */ /* 0x000fc800078e0a04 */
[----:B------:R-:W-:-:S04]  /*5fa0*/  IMAD.HI.U32 R60, R86, R66, RZ ;  /* 0x00000042563c7227 */ /* 0x000fc800078e00ff */
[----:B------:R-:W-:Y:S02]  /*5fb0*/  IMAD.MOV R60, RZ, RZ, -R60 ;  /* 0x000000ffff3c7224 */ /* 0x000fe400078e0a3c */
[----:B------:R-:W-:Y:S01]  /*5fc0*/  @!P3 IMAD.IADD R10, R10, 0x1, -R4 ;  /* 0x000000010a0ab824 */ /* 0x000fe200078e0a04 */
[----:B---3--:R-:W-:Y:S01]  /*5fd0*/  ISETP.GE.AND P5, PT, R159, RZ, PT ;  /* 0x000000ff9f00720c */ /* 0x008fe20003fa6270 */
[----:B------:R-:W-:Y:S02]  /*5fe0*/  IMAD R60, R4, R60, R66 ;  /* 0x0000003c043c7224 */ /* 0x000fe400078e0242 */
[----:B------:R-:W-:Y:S01]  /*5ff0*/  IMAD.MOV.U32 R66, RZ, RZ, R10 ;  /* 0x000000ffff427224 */ /* 0x000fe200078e000a */
[----:B------:R-:W-:-:S09]  /*6000*/  ISETP.GE.AND P3, PT, R147, RZ, PT ;  /* 0x000000ff9300720c */ /* 0x000fd20003f66270 */
[----:B------:R-:W-:Y:S01]  /*6010*/  @!P5 IMAD.MOV R66, RZ, RZ, -R66 ;  /* 0x000000ffff42d224 */ /* 0x000fe200078e0a42 */
[----:B------:R-:W-:Y:S02]  /*6020*/  ISETP.GT.U32.AND P5, PT, R4, R6, PT ;  /* 0x000000060400720c */ /* 0x000fe40003fa4070 */
[C---:B------:R-:W-:Y:S02]  /*6030*/  LOP3.LUT R159, R0.reuse, 0x6e, RZ, 0xfc, !PT ;  /* 0x0000006e009f7812 */ /* 0x040fe400078efcff */
[----:B------:R-:W-:-:S03]  /*6040*/  LOP3.LUT R147, R0, 0x76, RZ, 0xfc, !PT ;  /* 0x0000007600937812 */ /* 0x000fc600078efcff */
[----:B------:R-:W-:Y:S04]  /*6050*/  STL [R1+0x3c8], R159 ;  /* 0x0003c89f01007387 */ /* 0x000fe80000100800 */
[----:B------:R-:W-:Y:S02]  /*6060*/  STL [R1+0x3c4], R147 ;  /* 0x0003c49301007387 */ /* 0x000fe40000100800 */
[----:B------:R-:W-:Y:S02]  /*6070*/  @!P5 IMAD.IADD R6, R6, 0x1, -R4 ;  /* 0x000000010606d824 */ /* 0x000fe400078e0a04 */
[----:B------:R-:W-:Y:S01]  /*6080*/  IMAD.MOV.U32 R69, RZ, RZ, R15 ;  /* 0x000000ffff457224 */ /* 0x000fe200078e000f */
[----:B------:R-:W-:Y:S02]  /*6090*/  IABS R42, R157 ;  /* 0x0000009d002a7213 */ /* 0x000fe40000000000 */
[----:B------:R-:W-:-:S02]  /*60a0*/  IABS R67, R163 ;  /* 0x000000a300437213 */ /* 0x000fc40000000000 */
[----:B------:R-:W-:Y:S02]  /*60b0*/  IABS R41, R136 ;  /* 0x0000008800297213 */ /* 0x000fe40000000000 */
[----:B------:R-:W-:Y:S01]  /*60c0*/  IABS R28, R151 ;  /* 0x00000097001c7213 */ /* 0x000fe20000000000 */
[----:B------:R-:W-:Y:S01]  /*60d0*/  IMAD.MOV.U32 R68, RZ, RZ, R13 ;  /* 0x000000ffff447224 */ /* 0x000fe200078e000d */
[----:B------:R-:W3:Y:S01]  /*60e0*/  LDL R80, [R1+0x478] ;  /* 0x0004780001507983 */ /* 0x000ee20000100800 */
[----:B----4-:R-:W-:-:S03]  /*60f0*/  ISETP.GE.AND P5, PT, R81, RZ, PT ;  /* 0x000000ff5100720c */ /* 0x010fc60003fa6270 */
[----:B------:R-:W4:Y:S01]  /*6100*/  LDL R81, [R1+0x47c] ;  /* 0x00047c0001517983 */ /* 0x000f220000100800 */
[----:B------:R-:W-:Y:S01]  /*6110*/  @!P4 IMAD.MOV R69, RZ, RZ, -R69 ;  /* 0x000000ffff45c224 */ /* 0x000fe200078e0a45 */
[----:B------:R-:W-:Y:S01]  /*6120*/  ISETP.GT.U32.AND P4, PT, R4, R12, PT ;  /* 0x0000000c0400720c */ /* 0x000fe20003f84070 */
[----:B------:R-:W-:-:S04]  /*6130*/  IMAD.HI.U32 R43, R86, R42, RZ ;  /* 0x0000002a562b7227 */ /* 0x000fc800078e00ff */
[----:B------:R-:W-:-:S08]  /*6140*/  IMAD.HI.U32 R61, R86, R67, RZ ;  /* 0x00000043563d7227 */ /* 0x000fd000078e00ff */
[----:B------:R-:W-:Y:S01]  /*6150*/  @!P4 IMAD.IADD R12, R12, 0x1, -R4 ;  /* 0x000000010c0cc824 */ /* 0x000fe200078e0a04 */
[----:B------:R-:W-:Y:S01]  /*6160*/  ISETP.GT.U32.AND P4, PT, R4, R7, PT ;  /* 0x000000070400720c */ /* 0x000fe20003f84070 */
[----:B------:R-:W-:Y:S02]  /*6170*/  IMAD.MOV R43, RZ, RZ, -R43 ;  /* 0x000000ffff2b7224 */ /* 0x000fe400078e0a2b */
[----:B------:R-:W-:Y:S02]  /*6180*/  IMAD.MOV R61, RZ, RZ, -R61 ;  /* 0x000000ffff3d7224 */ /* 0x000fe400078e0a3d */
[----:B------:R-:W-:-:S04]  /*6190*/  IMAD.HI.U32 R44, R86, R41, RZ ;  /* 0x00000029562c7227 */ /* 0x000fc800078e00ff */
[C---:B------:R-:W-:Y:S01]  /*61a0*/  IMAD R37, R4.reuse, R43, R42 ;  /* 0x0000002b04257224 */ /* 0x040fe200078e022a */
[----:B------:R-:W-:Y:S01]  /*61b0*/  IABS R42, R138 ;  /* 0x0000008a002a7213 */ /* 0x000fe20000000000 */
[C---:B------:R-:W-:Y:S02]  /*61c0*/  IMAD R61, R4.reuse, R61, R67 ;  /* 0x0000003d043d7224 */ /* 0x040fe400078e0243 */
[----:B------:R-:W-:Y:S02]  /*61d0*/  IMAD.MOV R44, RZ, RZ, -R44 ;  /* 0x000000ffff2c7224 */ /* 0x000fe400078e0a2c */
[----:B------:R-:W-:Y:S02]  /*61e0*/  IMAD.MOV.U32 R67, RZ, RZ, R12 ;  /* 0x000000ffff437224 */ /* 0x000fe400078e000c */
[----:B------:R-:W-:Y:S02]  /*61f0*/  @!P4 IMAD.IADD R7, R7, 0x1, -R4 ;  /* 0x000000010707c824 */ /* 0x000fe400078e0a04 */
[----:B------:R-:W-:-:S02]  /*6200*/  IMAD R36, R4, R44, R41 ;  /* 0x0000002c04247224 */ /* 0x000fc400078e0229 */
[----:B------:R-:W-:-:S04]  /*6210*/  IMAD.HI.U32 R41, R86, R42, RZ ;  /* 0x0000002a56297227 */ /* 0x000fc800078e00ff */
[----:B------:R-:W-:Y:S01]  /*6220*/  @!P6 IMAD.MOV R67, RZ, RZ, -R67 ;  /* 0x000000ffff43e224 */ /* 0x000fe200078e0a43 */
[----:B------:R-:W-:Y:S01]  /*6230*/  ISETP.GT.U32.AND P6, PT, R4, R7, PT ;  /* 0x000000070400720c */ /* 0x000fe20003fc4070 */
[----:B------:R-:W-:-:S04]  /*6240*/  IMAD.MOV R41, RZ, RZ, -R41 ;  /* 0x000000ffff297224 */ /* 0x000fc800078e0a29 */
[----:B------:R-:W-:Y:S02]  /*6250*/  IMAD R31, R4, R41, R42 ;  /* 0x00000029041f7224 */ /* 0x000fe400078e022a */
[----:B------:R-:W-:-:S04]  /*6260*/  IMAD.HI.U32 R42, R86, R28, RZ ;  /* 0x0000001c562a7227 */ /* 0x000fc800078e00ff */
[----:B------:R-:W-:Y:S02]  /*6270*/  IMAD.MOV R42, RZ, RZ, -R42 ;  /* 0x000000ffff2a7224 */ /* 0x000fe400078e0a2a */
[----:B------:R-:W-:Y:S02]  /*6280*/  @!P6 IMAD.IADD R7, R7, 0x1, -R4 ;  /* 0x000000010707e824 */ /* 0x000fe400078e0a04 */
[----:B------:R-:W-:Y:S02]  /*6290*/  IMAD R24, R4, R42, R28 ;  /* 0x0000002a04187224 */ /* 0x000fe400078e021c */
[----:B------:R-:W-:-:S04]  /*62a0*/  IMAD.MOV.U32 R42, RZ, RZ, R7 ;  /* 0x000000ffff2a7224 */ /* 0x000fc800078e0007 */
[----:B------:R-:W-:Y:S01]  /*62b0*/  @!P5 IMAD.MOV R42, RZ, RZ, -R42 ;  /* 0x000000ffff2ad224 */ /* 0x000fe200078e0a2a */
[C---:B------:R-:W-:Y:S01]  /*62c0*/  ISETP.GT.U32.AND P5, PT, R4.reuse, R3, PT ;  /* 0x000000030400720c */ /* 0x040fe20003fa4070 */
[----:B------:R-:W-:Y:S01]  /*62d0*/  @!P2 IMAD.MOV R68, RZ, RZ, -R68 ;  /* 0x000000ffff44a224 */ /* 0x000fe200078e0a44 */
[----:B------:R-:W-:Y:S01]  /*62e0*/  ISETP.GT.U32.AND P2, PT, R4, R8, PT ;  /* 0x000000080400720c */ /* 0x000fe20003f44070 */
[----:B------:R-:W-:Y:S01]  /*62f0*/  @!P3 IMAD.MOV R11, RZ, RZ, -R11 ;  /* 0x000000ffff0bb224 */ /* 0x000fe200078e0a0b */
[----:B------:R-:W-:Y:S02]  /*6300*/  ISETP.GE.AND P3, PT, R144, RZ, PT ;  /* 0x000000ff9000720c */ /* 0x000fe40003f66270 */
[----:B------:R-:W3:Y:S07]  /*6310*/  LDL R144, [R1+0x484] ;  /* 0x0004840001907983 */ /* 0x000eee0000100800 */
[----:B------:R-:W-:-:S02]  /*6320*/  @!P5 IMAD.IADD R3, R3, 0x1, -R4 ;  /* 0x000000010303d824 */ /* 0x000fc400078e0a04 */
[----:B------:R-:W-:Y:S01]  /*6330*/  @!P2 IMAD.IADD R8, R8, 0x1, -R4 ;  /* 0x000000010808a824 */ /* 0x000fe200078e0a04 */
[----:B------:R-:W-:-:S13]  /*6340*/  ISETP.GT.U32.AND P2, PT, R4, R9, PT ;  /* 0x000000090400720c */ /* 0x000fda0003f44070 */
[----:B------:R-:W-:Y:S01]  /*6350*/  @!P2 IMAD.IADD R9, R9, 0x1, -R4 ;  /* 0x000000010909a824 */ /* 0x000fe200078e0a04 */
[----:B--2---:R-:W-:Y:S02]  /*6360*/  ISETP.GE.AND P2, PT, R51, RZ, PT ;  /* 0x000000ff3300720c */ /* 0x004fe40003f46270 */
[----:B------:R-:W2:Y:S01]  /*6370*/  LDL R51, [R1+0x480] ;  /* 0x0004800001337983 */ /* 0x000ea20000100800 */
[----:B----4-:R-:W-:-:S03]  /*6380*/  ISETP.GE.AND P5, PT, R81, RZ, PT ;  /* 0x000000ff5100720c */ /* 0x010fc60003fa6270 */
[----:B------:R-:W4:Y:S01]  /*6390*/  LDL R81, [R1+0x430] ;  /* 0x0004300001517983 */ /* 0x000f220000100800 */
[----:B------:R-:W-:Y:S02]  /*63a0*/  ISETP.GT.U32.AND P4, PT, R4, R8, PT ;  /* 0x000000080400720c */ /* 0x000fe40003f84070 */
[----:B------:R-:W-:-:S05]  /*63b0*/  IABS R34, R137 ;  /* 0x0000008900227213 */ /* 0x000fca0000000000 */
[----:B------:R-:W-:-:S04]  /*63c0*/  IMAD.HI.U32 R30, R86, R34, RZ ;  /* 0x00000022561e7227 */ /* 0x000fc800078e00ff */
[----:B------:R-:W-:Y:S02]  /*63d0*/  IMAD.MOV R30, RZ, RZ, -R30 ;  /* 0x000000ffff1e7224 */ /* 0x000fe400078e0a1e */
[----:B------:R-:W-:Y:S01]  /*63e0*/  @!P4 IMAD.IADD R8, R8, 0x1, -R4 ;  /* 0x000000010808c824 */ /* 0x000fe200078e0a04 */
[C---:B------:R-:W-:Y:S01]  /*63f0*/  ISETP.GT.U32.AND P4, PT, R4.reuse, R5, PT ;  /* 0x000000050400720c */ /* 0x040fe20003f84070 */
[C---:B------:R-:W-:Y:S01]  /*6400*/  IMAD R30, R4.reuse, R30, R34 ;  /* 0x0000001e041e7224 */ /* 0x040fe200078e0222 */
[----:B------:R-:W-:Y:S02]  /*6410*/  IABS R34, R155 ;  /* 0x0000009b00227213 */ /* 0x000fe40000000000 */
[----:B------:R-:W-:-:S03]  /*6420*/  ISETP.GT.U32.AND P6, PT, R4, R88, PT ;  /* 0x000000580400720c */ /* 0x000fc60003fc4070 */
[----:B------:R-:W-:-:S04]  /*6430*/  IMAD.HI.U32 R41, R86, R34, RZ ;  /* 0x0000002256297227 */ /* 0x000fc800078e00ff */
[----:B------:R-:W-:Y:S02]  /*6440*/  IMAD.MOV R41, RZ, RZ, -R41 ;  /* 0x000000ffff297224 */ /* 0x000fe400078e0a29 */
[----:B------:R-:W-:Y:S01]  /*6450*/  @!P4 IMAD.IADD R5, R5, 0x1, -R4 ;  /* 0x000000010505c824 */ /* 0x000fe200078e0a04 */
[C---:B------:R-:W-:Y:S01]  /*6460*/  ISETP.GT.U32.AND P4, PT, R4.reuse, R6, PT ;  /* 0x000000060400720c */ /* 0x040fe20003f84070 */
[----:B------:R-:W-:Y:S02]  /*6470*/  IMAD R25, R4, R41, R34 ;  /* 0x0000002904197224 */ /* 0x000fe400078e0222 */
[----:B------:R-:W-:Y:S02]  /*6480*/  IMAD.MOV.U32 R41, RZ, RZ, R9 ;  /* 0x000000ffff297224 */ /* 0x000fe400078e0009 */
[----:B------:R-:W-:Y:S02]  /*6490*/  @!P6 IMAD.IADD R88, R88, 0x1, -R4 ;  /* 0x000000015858e824 */ /* 0x000fe400078e0a04 */
[----:B------:R-:W-:Y:S01]  /*64a0*/  @!P3 IMAD.MOV R41, RZ, RZ, -R41 ;  /* 0x000000ffff29b224 */ /* 0x000fe200078e0a29 */
[C---:B------:R-:W-:Y:S01]  /*64b0*/  ISETP.GT.U32.AND P3, PT, R4.reuse, R5, PT ;  /* 0x000000050400720c */ /* 0x040fe20003f64070 */
[----:B------:R-:W-:Y:S01]  /*64c0*/  @!P2 IMAD.MOV R8, RZ, RZ, -R8 ;  /* 0x000000ffff08a224 */ /* 0x000fe200078e0a08 */
[----:B------:R-:W-:-:S02]  /*64d0*/  ISETP.GT.U32.AND P2, PT, R4, R50, PT ;  /* 0x000000320400720c */ /* 0x000fc40003f44070 */
[----:B------:R-:W-:Y:S01]  /*64e0*/  ISETP.GT.U32.AND P6, PT, R4, R88, PT ;  /* 0x000000580400720c */ /* 0x000fe20003fc4070 */
[----:B------:R-:W-:Y:S01]  /*64f0*/  @!P4 IMAD.IADD R6, R6, 0x1, -R4 ;  /* 0x000000010606c824 */ /* 0x000fe200078e0a04 */
[----:B------:R-:W-:Y:S02]  /*6500*/  ISETP.GT.U32.AND P4, PT, R4, R89, PT ;  /* 0x000000590400720c */ /* 0x000fe40003f84070 */
[----:B------:R-:W-:-:S05]  /*6510*/  IABS R33, R139 ;  /* 0x0000008b00217213 */ /* 0x000fca0000000000 */
[----:B------:R-:W-:Y:S01]  /*6520*/  IMAD.HI.U32 R43, R86, R33, RZ ;  /* 0x00000021562b7227 */ /* 0x000fe200078e00ff */
[----:B------:R-:W-:-:S03]  /*6530*/  IABS R27, R156 ;  /* 0x0000009c001b7213 */ /* 0x000fc60000000000 */
[--C-:B------:R-:W-:Y:S01]  /*6540*/  @!P3 IMAD.IADD R5, R5, 0x1, -R4.reuse ;  /* 0x000000010505b824 */ /* 0x100fe200078e0a04 */
[----:B------:R-:W-:Y:S01]  /*6550*/  ISETP.GT.U32.AND P3, PT, R4, R63, PT ;  /* 0x0000003f0400720c */ /* 0x000fe20003f64070 */
[--C-:B------:R-:W-:Y:S02]  /*6560*/  @!P2 IMAD.IADD R50, R50, 0x1, -R4.reuse ;  /* 0x000000013232a824 */ /* 0x100fe400078e0a04 */
[----:B------:R-:W-:Y:S02]  /*6570*/  IMAD.MOV R43, RZ, RZ, -R43 ;  /* 0x000000ffff2b7224 */ /* 0x000fe400078e0a2b */
[--C-:B------:R-:W-:Y:S02]  /*6580*/  @!P6 IMAD.IADD R88, R88, 0x1, -R4.reuse ;  /* 0x000000015858e824 */ /* 0x100fe400078e0a04 */
[----:B------:R-:W-:Y:S01]  /*6590*/  @!P4 IMAD.IADD R89, R89, 0x1, -R4 ;  /* 0x000000015959c824 */ /* 0x000fe200078e0a04 */
[C---:B------:R-:W-:Y:S01]  /*65a0*/  ISETP.GT.U32.AND P4, PT, R4.reuse, R50, PT ;  /* 0x000000320400720c */ /* 0x040fe20003f84070 */
[----:B------:R-:W-:Y:S01]  /*65b0*/  IMAD R33, R4, R43, R33 ;  /* 0x0000002b04217224 */ /* 0x000fe200078e0221 */
[----:B------:R-:W-:Y:S01]  /*65c0*/  IABS R12, R147 ;  /* 0x00000093000c7213 */ /* 0x000fe20000000000 */
[----:B------:R-:W-:-:S04]  /*65d0*/  IMAD.HI.U32 R43, R86, R27, RZ ;  /* 0x0000001b562b7227 */ /* 0x000fc800078e00ff */
[----:B------:R-:W-:Y:S01]  /*65e0*/  @!P5 IMAD.MOV R88, RZ, RZ, -R88 ;  /* 0x000000ffff58d224 */ /* 0x000fe200078e0a58 */
[----:B------:R-:W-:Y:S01]  /*65f0*/  ISETP.GT.U32.AND P5, PT, R4, R62, PT ;  /* 0x0000003e0400720c */ /* 0x000fe20003fa4070 */
[----:B------:R-:W-:Y:S01]  /*6600*/  IMAD.MOV R43, RZ, RZ, -R43 ;  /* 0x000000ffff2b7224 */ /* 0x000fe200078e0a2b */
[----:B---3--:R-:W-:Y:S01]  /*6610*/  ISETP.GE.AND P6, PT, R144, RZ, PT ;  /* 0x000000ff9000720c */ /* 0x008fe20003fc6270 */
[----:B------:R-:W-:Y:S01]  /*6620*/  IMAD.HI.U32 R7, R86, R12, RZ ;  /* 0x0000000c56077227 */ /* 0x000fe200078e00ff */
[----:B------:R-:W-:-:S03]  /*6630*/  LOP3.LUT R144, R0, 0x7e, RZ, 0xfc, !PT ;  /* 0x0000007e00907812 */ /* 0x000fc600078efcff */
[----:B------:R-:W-:Y:S01]  /*6640*/  @!P3 IMAD.IADD R63, R63, 0x1, -R4 ;  /* 0x000000013f3fb824 */ /* 0x000fe200078e0a04 */
[C---:B------:R-:W-:Y:S01]  /*6650*/  ISETP.GT.U32.AND P3, PT, R4.reuse, R3, PT ;  /* 0x000000030400720c */ /* 0x040fe20003f64070 */
[----:B------:R-:W-:Y:S02]  /*6660*/  IMAD R27, R4, R43, R27 ;  /* 0x0000002b041b7224 */ /* 0x000fe400078e021b */
[----:B------:R-:W-:Y:S01]  /*6670*/  IMAD.MOV.U32 R43, RZ, RZ, R6 ;  /* 0x000000ffff2b7224 */ /* 0x000fe200078e0006 */
[----:B------:R-:W-:Y:S01]  /*6680*/  IABS R6, R144 ;  /* 0x0000009000067213 */ /* 0x000fe20000000000 */
[----:B------:R-:W-:Y:S02]  /*6690*/  IMAD.MOV R7, RZ, RZ, -R7 ;  /* 0x000000ffff077224 */ /* 0x000fe400078e0a07 */
[----:B------:R-:W-:Y:S01]  /*66a0*/  @!P4 IMAD.IADD R50, R50, 0x1, -R4 ;  /* 0x000000013232c824 */ /* 0x000fe200078e0a04 */
[C---:B------:R-:W-:Y:S01]  /*66b0*/  ISETP.GT.U32.AND P4, PT, R4.reuse, R104, PT ;  /* 0x000000680400720c */ /* 0x040fe20003f84070 */
[----:B------:R-:W-:-:S02]  /*66c0*/  IMAD R7, R4, R7, R12 ;  /* 0x0000000704077224 */ /* 0x000fc400078e020c */
[----:B------:R-:W-:Y:S02]  /*66d0*/  @!P5 IMAD.IADD R62, R62, 0x1, -R4 ;  /* 0x000000013e3ed824 */ /* 0x000fe400078e0a04 */
[----:B------:R-:W-:-:S04]  /*66e0*/  IMAD.HI.U32 R12, R86, R6, RZ ;  /* 0x00000006560c7227 */ /* 0x000fc800078e00ff */
[----:B------:R-:W-:Y:S02]  /*66f0*/  IMAD.MOV R12, RZ, RZ, -R12 ;  /* 0x000000ffff0c7224 */ /* 0x000fe400078e0a0c */
[----:B------:R-:W-:Y:S02]  /*6700*/  @!P3 IMAD.IADD R3, R3, 0x1, -R4 ;  /* 0x000000010303b824 */ /* 0x000fe400078e0a04 */
[----:B------:R-:W-:Y:S01]  /*6710*/  @!P6 IMAD.MOV R43, RZ, RZ, -R43 ;  /* 0x000000ffff2be224 */ /* 0x000fe200078e0a2b */
[C---:B------:R-:W-:Y:S01]  /*6720*/  ISETP.GT.U32.AND P6, PT, R4.reuse, R63, PT ;  /* 0x0000003f0400720c */ /* 0x040fe20003fc4070 */
[----:B------:R-:W-:Y:S02]  /*6730*/  IMAD R6, R4, R12, R6 ;  /* 0x0000000c04067224 */ /* 0x000fe400078e0206 */
[----:B------:R-:W-:Y:S02]  /*6740*/  @!P4 IMAD.IADD R104, R104, 0x1, -R4 ;  /* 0x000000016868c824 */ /* 0x000fe400078e0a04 */
[----:B------:R-:W-:Y:S01]  /*6750*/  IMAD.MOV.U32 R12, RZ, RZ, R3 ;  /* 0x000000ffff0c7224 */ /* 0x000fe200078e0003 */
[----:B------:R-:W-:-:S02]  /*6760*/  ISETP.GT.U32.AND P3, PT, R4, R103, PT ;  /* 0x000000670400720c */ /* 0x000fc40003f64070 */
[----:B--2---:R-:W-:Y:S02]  /*6770*/  ISETP.GE.AND P2, PT, R51, RZ, PT ;  /* 0x000000ff3300720c */ /* 0x004fe40003f46270 */
[----:B------:R-:W-:-:S03]  /*6780*/  LOP3.LUT R51, R0, 0x86, RZ, 0xfc, !PT ;  /* 0x0000008600337812 */ /* 0x000fc600078efcff */
[--C-:B------:R-:W-:Y:S01]  /*6790*/  @!P6 IMAD.IADD R63, R63, 0x1, -R4.reuse ;  /* 0x000000013f3fe824 */ /* 0x100fe200078e0a04 */
[----:B------:R-:W-:Y:S01]  /*67a0*/  ISETP.GE.AND P6, PT, R80, RZ, PT ;  /* 0x000000ff5000720c */ /* 0x000fe20003fc6270 */
[----:B------:R-:W-:Y:S01]  /*67b0*/  STL [R1+0x3bc], R144 ;  /* 0x0003bc9001007387 */ /* 0x000fe20000100800 */
[----:B------:R-:W-:Y:S02]  /*67c0*/  LOP3.LUT R80, R0, 0x8e, RZ, 0xfc, !PT ;  /* 0x0000008e00507812 */ /* 0x000fe400078efcff */
[----:B------:R-:W-:Y:S01]  /*67d0*/  ISETP.GE.AND P4, PT, R140, RZ, PT ;  /* 0x000000ff8c00720c */ /* 0x000fe20003f86270 */
[----:B------:R-:W-:Y:S01]  /*67e0*/  STL [R1+0x3b8], R51 ;  /* 0x0003b83301007387 */ /* 0x000fe20000100800 */
[----:B------:R-:W-:Y:S01]  /*67f0*/  @!P3 IMAD.IADD R103, R103, 0x1, -R4 ;  /* 0x000000016767b824 */ /* 0x000fe200078e0a04 */
[----:B------:R-:W-:Y:S02]  /*6800*/  ISETP.GE.AND P3, PT, R141, RZ, PT ;  /* 0x000000ff8d00720c */ /* 0x000fe40003f66270 */
[----:B------:R-:W2:Y:S04]  /*6810*/  LDL.LU R140, [R1+0x870] ;  /* 0x00087000018c7983 */ /* 0x000ea80000300800 */
[----:B------:R-:W2:Y:S04]  /*6820*/  LDL.LU R141, [R1+0x86c] ;  /* 0x00086c00018d7983 */ /* 0x000ea80000300800 */
[----:B------:R-:W-:Y:S01]  /*6830*/  STL [R1+0x3b4], R80 ;  /* 0x0003b45001007387 */ /* 0x000fe20000100800 */
[----:B----4-:R-:W-:-:S02]  /*6840*/  ISETP.GE.AND P5, PT, R81, RZ, PT ;  /* 0x000000ff5100720c */ /* 0x010fc40003fa6270 */
[----:B------:R-:W-:-:S11]  /*6850*/  LOP3.LUT R81, R0, 0x96, RZ, 0xfc, !PT ;  /* 0x0000009600517812 */ /* 0x000fd600078efcff */
[----:B------:R-:W-:Y:S01]  /*6860*/  @!P5 IMAD.MOV R12, RZ, RZ, -R12 ;  /* 0x000000ffff0cd224 */ /* 0x000fe200078e0a0c */
[----:B------:R-:W-:Y:S01]  /*6870*/  ISETP.GT.U32.AND P5, PT, R4, R104, PT ;  /* 0x000000680400720c */ /* 0x000fe20003fa4070 */
[----:B------:R-:W-:-:S12]  /*6880*/  STL [R1+0x3b0], R81 ;  /* 0x0003b05101007387 */ /* 0x000fd80000100800 */
[----:B------:R-:W-:Y:S01]  /*6890*/  @!P5 IMAD.IADD R104, R104, 0x1, -R4 ;  /* 0x000000016868d824 */ /* 0x000fe200078e0a04 */
[----:B------:R-:W-:Y:S02]  /*68a0*/  ISETP.GE.AND P5, PT, R2, RZ, PT ;  /* 0x000000ff0200720c */ /* 0x000fe40003fa6270 */
[----:B------:R-:W3:Y:S01]  /*68b0*/  LDL.LU R2, [R1+0x868] ;  /* 0x0008680001027983 */ /* 0x000ee20000300800 */
[----:B------:R-:W-:Y:S01]  /*68c0*/  IABS R28, R154 ;  /* 0x0000009a001c7213 */ /* 0x000fe20000000000 */
[----:B------:R-:W-:Y:S01]  /*68d0*/  @!P2 IMAD.MOV R5, RZ, RZ, -R5 ;  /* 0x000000ffff05a224 */ /* 0x000fe200078e0a05 */
[----:B------:R-:W-:-:S03]  /*68e0*/  ISETP.GT.U32.AND P2, PT, R4, R89, PT ;  /* 0x000000590400720c */ /* 0x000fc60003f44070 */
[----:B------:R-:W-:Y:S01]  /*68f0*/  IMAD.HI.U32 R21, R86, R28, RZ ;  /* 0x0000001c56157227 */ /* 0x000fe200078e00ff */
[----:B------:R-:W-:-:S03]  /*6900*/  IABS R22, R153 ;  /* 0x0000009900167213 */ /* 0x000fc60000000000 */
[----:B------:R-:W-:Y:S01]  /*6910*/  IMAD.MOV R21, RZ, RZ, -R21 ;  /* 0x000000ffff157224 */ /* 0x000fe200078e0a15 */
[----:B------:R-:W-:-:S03]  /*6920*/  IABS R16, R145 ;  /* 0x0000009100107213 */ /* 0x000fc60000000000 */
[----:B------:R-:W-:Y:S02]  /*6930*/  IMAD R21, R4, R21, R28 ;  /* 0x0000001504157224 */ /* 0x000fe400078e021c */
[----:B------:R-:W-:Y:S01]  /*6940*/  IMAD.HI.U32 R28, R86, R22, RZ ;  /* 0x00000016561c7227 */ /* 0x000fe200078e00ff */
[----:B------:R-:W-:-:S03]  /*6950*/  IABS R19, R152 ;  /* 0x0000009800137213 */ /* 0x000fc60000000000 */
[----:B------:R-:W-:Y:S01]  /*6960*/  @!P2 IMAD.IADD R89, R89, 0x1, -R4 ;  /* 0x000000015959a824 */ /* 0x000fe200078e0a04 */
[----:B------:R-:W-:Y:S01]  /*6970*/  ISETP.GT.U32.AND P2, PT, R4, R101, PT ;  /* 0x000000650400720c */ /* 0x000fe20003f44070 */
[----:B------:R-:W-:Y:S02]  /*6980*/  IMAD.MOV R28, RZ, RZ, -R28 ;  /* 0x000000ffff1c7224 */ /* 0x000fe400078e0a1c */
[----:B------:R-:W-:Y:S01]  /*6990*/  IMAD.HI.U32 R15, R86, R16, RZ ;  /* 0x00000010560f7227 */ /* 0x000fe200078e00ff */
[----:B------:R-:W-:Y:S02]  /*69a0*/  IABS R65, R162 ;  /* 0x000000a200417213 */ /* 0x000fe40000000000 */
[----:B------:R-:W-:Y:S01]  /*69b0*/  IABS R39, R150 ;  /* 0x0000009600277213 */ /* 0x000fe20000000000 */
[----:B------:R-:W-:Y:S02]  /*69c0*/  IMAD R18, R4, R28, R22 ;  /* 0x0000001c04127224 */ /* 0x000fe400078e0216 */
[----:B------:R-:W-:-:S02]  /*69d0*/  IMAD.MOV R13, RZ, RZ, -R15 ;  /* 0x000000ffff0d7224 */ /* 0x000fc400078e0a0f */
[----:B------:R-:W-:-:S04]  /*69e0*/  IMAD.HI.U32 R22, R86, R19, RZ ;  /* 0x0000001356167227 */ /* 0x000fc800078e00ff */
[----:B------:R-:W-:Y:S01]  /*69f0*/  IMAD R13, R4, R13, R16 ;  /* 0x0000000d040d7224 */ /* 0x000fe200078e0210 */
[----:B------:R-:W-:Y:S01]  /*6a00*/  IABS R16, R159 ;  /* 0x0000009f00107213 */ /* 0x000fe20000000000 */
[----:B------:R-:W-:-:S04]  /*6a10*/  IMAD.HI.U32 R59, R86, R65, RZ ;  /* 0x00000041563b7227 */ /* 0x000fc800078e00ff */
[----:B------:R-:W-:Y:S02]  /*6a20*/  IMAD.MOV R22, RZ, RZ, -R22 ;  /* 0x000000ffff167224 */ /* 0x000fe400078e0a16 */
[----:B------:R-:W-:Y:S01]  /*6a30*/  IMAD.HI.U32 R45, R86, R39, RZ ;  /* 0x00000027562d7227 */ /* 0x000fe200078e00ff */
[----:B------:R-:W-:-:S03]  /*6a40*/  IABS R56, R161 ;  /* 0x000000a100387213 */ /* 0x000fc60000000000 */
[----:B------:R-:W-:Y:S02]  /*6a50*/  IMAD.MOV R59, RZ, RZ, -R59 ;  /* 0x000000ffff3b7224 */ /* 0x000fe400078e0a3b */
[C---:B------:R-:W-:Y:S02]  /*6a60*/  IMAD R15, R4.reuse, R22, R19 ;  /* 0x00000016040f7224 */ /* 0x040fe400078e0213 */
[----:B------:R-:W-:Y:S01]  /*6a70*/  @!P2 IMAD.IADD R101, R101, 0x1, -R4 ;  /* 0x000000016565a824 */ /* 0x000fe200078e0a04 */
[----:B------:R-:W-:Y:S01]  /*6a80*/  ISETP.GT.U32.AND P2, PT, R4, R62, PT ;  /* 0x0000003e0400720c */ /* 0x000fe20003f44070 */
[----:B------:R-:W-:Y:S02]  /*6a90*/  IMAD.MOV.U32 R44, RZ, RZ, R89 ;  /* 0x000000ffff2c7224 */ /* 0x000fe400078e0059 */
[----:B------:R-:W-:Y:S02]  /*6aa0*/  IMAD.MOV R45, RZ, RZ, -R45 ;  /* 0x000000ffff2d7224 */ /* 0x000fe400078e0a2d */
[----:B------:R-:W-:-:S04]  /*6ab0*/  IMAD.HI.U32 R19, R86, R16, RZ ;  /* 0x0000001056137227 */ /* 0x000fc800078e00ff */
[C---:B------:R-:W-:Y:S02]  /*6ac0*/  IMAD R59, R4.reuse, R59, R65 ;  /* 0x0000003b043b7224 */ /* 0x040fe400078e0241 */
[----:B------:R-:W-:Y:S01]  /*6ad0*/  @!P4 IMAD.MOV R44, RZ, RZ, -R44 ;  /* 0x000000ffff2cc224 */ /* 0x000fe200078e0a2c */
[----:B------:R-:W-:Y:S01]  /*6ae0*/  ISETP.GT.U32.AND P4, PT, R4, R101, PT ;  /* 0x000000650400720c */ /* 0x000fe20003f84070 */
[----:B------:R-:W-:-:S04]  /*6af0*/  IMAD.HI.U32 R65, R86, R56, RZ ;  /* 0x0000003856417227 */ /* 0x000fc800078e00ff */
[C---:B------:R-:W-:Y:S02]  /*6b00*/  IMAD R39, R4.reuse, R45, R39 ;  /* 0x0000002d04277224 */ /* 0x040fe400078e0227 */
[----:B------:R-:W-:Y:S02]  /*6b10*/  IMAD.MOV R19, RZ, RZ, -R19 ;  /* 0x000000ffff137224 */ /* 0x000fe400078e0a13 */
[----:B------:R-:W-:Y:S02]  /*6b20*/  IMAD.MOV.U32 R45, RZ, RZ, R63 ;  /* 0x000000ffff2d7224 */ /* 0x000fe400078e003f */
[----:B------:R-:W-:Y:S02]  /*6b30*/  IMAD.MOV R65, RZ, RZ, -R65 ;  /* 0x000000ffff417224 */ /* 0x000fe400078e0a41 */
[C---:B------:R-:W-:Y:S01]  /*6b40*/  IMAD R9, R4.reuse, R19, R16 ;  /* 0x0000001304097224 */ /* 0x040fe200078e0210 */
[----:B------:R-:W-:Y:S01]  /*6b50*/  IABS R19, R51 ;  /* 0x0000003300137213 */ /* 0x000fe20000000000 */
[----:B------:R-:W-:Y:S01]  /*6b60*/  @!P3 IMAD.MOV R45, RZ, RZ, -R45 ;  /* 0x000000ffff2db224 */ /* 0x000fe200078e0a2d */
[C---:B------:R-:W-:Y:S01]  /*6b70*/  ISETP.GT.U32.AND P3, PT, R4.reuse, R109, PT ;  /* 0x0000006d0400720c */ /* 0x040fe20003f64070 */
[----:B------:R-:W-:Y:S01]  /*6b80*/  IMAD R56, R4, R65, R56 ;  /* 0x0000004104387224 */ /* 0x000fe200078e0238 */
[----:B------:R-:W-:Y:S01]  /*6b90*/  IABS R65, R164 ;  /* 0x000000a400417213 */ /* 0x000fe20000000000 */
[----:B------:R-:W-:Y:S01]  /*6ba0*/  @!P2 IMAD.IADD R62, R62, 0x1, -R4 ;  /* 0x000000013e3ea824 */ /* 0x000fe200078e0a04 */
[----:B------:R-:W-:Y:S01]  /*6bb0*/  ISETP.GT.U32.AND P2, PT, R4, R107, PT ;  /* 0x0000006b0400720c */ /* 0x000fe20003f44070 */
[----:B------:R-:W-:Y:S01]  /*6bc0*/  IMAD.HI.U32 R16, R86, R19, RZ ;  /* 0x0000001356107227 */ /* 0x000fe200078e00ff */
[----:B------:R-:W4:Y:S03]  /*6bd0*/  S2R R89, SR_TID.X ;  /* 0x0000000000597919 */ /* 0x000f260000002100 */
[----:B------:R-:W-:Y:S01]  /*6be0*/  @!P6 IMAD.MOV R50, RZ, RZ, -R50 ;  /* 0x000000ffff32e224 */ /* 0x000fe200078e0a32 */
[----:B------:R-:W-:Y:S01]  /*6bf0*/  ISETP.GT.U32.AND P6, PT, R4, R103, PT ;  /* 0x000000670400720c */ /* 0x000fe20003fc4070 */
[----:B------:R-:W-:Y:S01]  /*6c00*/  @!P4 IMAD.IADD R101, R101, 0x1, -R4 ;  /* 0x000000016565c824 */ /* 0x000fe200078e0a04 */
[----:B------:R-:W-:Y:S01]  /*6c10*/  ISETP.GE.AND P4, PT, R142, RZ, PT ;  /* 0x000000ff8e00720c */ /* 0x000fe20003f86270 */
[----:B------:R-:W-:Y:S01]  /*6c20*/  IMAD.HI.U32 R46, R86, R65, RZ ;  /* 0x00000041562e7227 */ /* 0x000fe200078e00ff */
[----:B------:R-:W-:Y:S01]  /*6c30*/  IABS R113, R122 ;  /* 0x0000007a00717213 */ /* 0x000fe20000000000 */
[----:B------:R-:W2:Y:S02]  /*6c40*/  LDL.LU R142, [R1+0x864] ;  /* 0x00086400018e7983 */ /* 0x000ea40000300800 */
[----:B------:R-:W-:-:S02]  /*6c50*/  IMAD.MOV R16, RZ, RZ, -R16 ;  /* 0x000000ffff107224 */ /* 0x000fc400078e0a10 */
[----:B------:R-:W-:Y:S02]  /*6c60*/  IMAD.MOV R46, RZ, RZ, -R46 ;  /* 0x000000ffff2e7224 */ /* 0x000fe400078e0a2e */
[C---:B------:R-:W-:Y:S02]  /*6c70*/  IMAD R19, R4.reuse, R16, R19 ;  /* 0x0000001004137224 */ /* 0x040fe400078e0213 */
[----:B------:R-:W-:Y:S02]  /*6c80*/  @!P3 IMAD.IADD R109, R109, 0x1, -R4 ;  /* 0x000000016d6db824 */ /* 0x000fe400078e0a04 */
[----:B------:R-:W-:Y:S02]  /*6c90*/  IMAD.MOV.U32 R16, RZ, RZ, R62 ;  /* 0x000000ffff107224 */ /* 0x000fe400078e003e */
[----:B------:R-:W-:Y:S01]  /*6ca0*/  IMAD R65, R4, R46, R65 ;  /* 0x0000002e04417224 */ /* 0x000fe200078e0241 */
[----:B------:R-:W-:Y:S01]  /*6cb0*/  ISETP.GE.AND P3, PT, R143, RZ, PT ;  /* 0x000000ff8f00720c */ /* 0x000fe20003f66270 */
[----:B------:R-:W-:-:S02]  /*6cc0*/  @!P2 IMAD.IADD R107, R107, 0x1, -R4 ;  /* 0x000000016b6ba824 */ /* 0x000fc400078e0a04 */
[----:B------:R-:W-:Y:S02]  /*6cd0*/  IMAD.MOV.U32 R46, RZ, RZ, R104 ;  /* 0x000000ffff2e7224 */ /* 0x000fe400078e0068 */
[----:B------:R-:W-:Y:S01]  /*6ce0*/  @!P5 IMAD.MOV R16, RZ, RZ, -R16 ;  /* 0x000000ffff10d224 */ /* 0x000fe200078e0a10 */
[----:B------:R-:W-:Y:S01]  /*6cf0*/  ISETP.GT.U32.AND P5, PT, R4, R109, PT ;  /* 0x0000006d0400720c */ /* 0x000fe20003fa4070 */
[----:B------:R-:W-:Y:S01]  /*6d00*/  IMAD.HI.U32 R47, R86, R113, RZ ;  /* 0x00000071562f7227 */ /* 0x000fe200078e00ff */
[----:B------:R-:W-:Y:S01]  /*6d10*/  ISETP.GE.AND P2, PT, R146, RZ, PT ;  /* 0x000000ff9200720c */ /* 0x000fe20003f46270 */
[----:B------:R-:W2:Y:S02]  /*6d20*/  LDL.LU R143, [R1+0x860] ;  /* 0x00086000018f7983 */ /* 0x000ea40000300800 */
[----:B------:R-:W-:Y:S01]  /*6d30*/  @!P6 IMAD.IADD R103, R103, 0x1, -R4 ;  /* 0x000000016767e824 */ /* 0x000fe200078e0a04 */
[C---:B------:R-:W-:Y:S01]  /*6d40*/  ISETP.GT.U32.AND P6, PT, R4.reuse, R106, PT ;  /* 0x0000006a0400720c */ /* 0x040fe20003fc4070 */
[----:B------:R-:W-:Y:S01]  /*6d50*/  @!P4 IMAD.MOV R46, RZ, RZ, -R46 ;  /* 0x000000ffff2ec224 */ /* 0x000fe200078e0a2e */
[C---:B------:R-:W-:Y:S01]  /*6d60*/  ISETP.GT.U32.AND P4, PT, R4.reuse, R107, PT ;  /* 0x0000006b0400720c */ /* 0x040fe20003f84070 */
[----:B------:R-:W-:Y:S01]  /*6d70*/  IMAD.MOV R47, RZ, RZ, -R47 ;  /* 0x000000ffff2f7224 */ /* 0x000fe200078e0a2f */
[----:B------:R-:W-:Y:S01]  /*6d80*/  IABS R10, R158 ;  /* 0x0000009e000a7213 */ /* 0x000fe20000000000 */
[----:B------:R-:W2:Y:S02]  /*6d90*/  LDL.LU R146, [R1+0x85c] ;  /* 0x00085c0001927983 */ /* 0x000ea40000300800 */
[----:B------:R-:W-:-:S02]  /*6da0*/  IMAD R113, R4, R47, R113 ;  /* 0x0000002f04717224 */ /* 0x000fc400078e0271 */
[----:B------:R-:W-:Y:S01]  /*6db0*/  IMAD.MOV.U32 R47, RZ, RZ, R103 ;  /* 0x000000ffff2f7224 */ /* 0x000fe200078e0067 */
[----:B------:R-:W-:Y:S01]  /*6dc0*/  IABS R28, R80 ;  /* 0x00000050001c7213 */ /* 0x000fe20000000000 */
[----:B------:R-:W-:Y:S01]  /*6dd0*/  @!P5 IMAD.IADD R109, R109, 0x1, -R4 ;  /* 0x000000016d6dd824 */ /* 0x000fe200078e0a04 */
[C---:B------:R-:W-:Y:S01]  /*6de0*/  ISETP.GT.U32.AND P5, PT, R4.reuse, R61, PT ;  /* 0x0000003d0400720c */ /* 0x040fe20003fa4070 */
[----:B------:R-:W-:Y:S01]  /*6df0*/  @!P3 IMAD.MOV R47, RZ, RZ, -R47 ;  /* 0x000000ffff2fb224 */ /* 0x000fe200078e0a2f */
[----:B------:R-:W-:Y:S01]  /*6e00*/  ISETP.GT.U32.AND P3, PT, R4, R110, PT ;  /* 0x0000006e0400720c */ /* 0x000fe20003f64070 */
[----:B------:R-:W-:-:S04]  /*6e10*/  IMAD.HI.U32 R22, R86, R10, RZ ;  /* 0x0000000a56167227 */ /* 0x000fc800078e00ff */
[--C-:B------:R-:W-:Y:S02]  /*6e20*/  @!P6 IMAD.IADD R106, R106, 0x1, -R4.reuse ;  /* 0x000000016a6ae824 */ /* 0x100fe400078e0a04 */
[----:B------:R-:W-:Y:S01]  /*6e30*/  @!P2 IMAD.MOV R101, RZ, RZ, -R101 ;  /* 0x000000ffff65a224 */ /* 0x000fe200078e0a65 */
[C---:B------:R-:W-:Y:S01]  /*6e40*/  ISETP.GT.U32.AND P2, PT, R4.reuse, R64, PT ;  /* 0x000000400400720c */ /* 0x040fe20003f44070 */
[----:B------:R-:W-:Y:S01]  /*6e50*/  @!P4 IMAD.IADD R107, R107, 0x1, -R4 ;  /* 0x000000016b6bc824 */ /* 0x000fe200078e0a04 */
[----:B------:R-:W-:Y:S01]  /*6e60*/  ISETP.GT.U32.AND P4, PT, R4, R60, PT ;  /* 0x0000003c0400720c */ /* 0x000fe20003f84070 */
[----:B------:R-:W-:Y:S01]  /*6e70*/  IMAD.HI.U32 R3, R86, R28, RZ ;  /* 0x0000001c56037227 */ /* 0x000fe200078e00ff */
[----:B------:R-:W-:-:S03]  /*6e80*/  ISETP.GT.U32.AND P6, PT, R4, R106, PT ;  /* 0x0000006a0400720c */ /* 0x000fc60003fc4070 */
[----:B------:R-:W-:Y:S01]  /*6e90*/  IMAD.MOV R22, RZ, RZ, -R22 ;  /* 0x000000ffff167224 */ /* 0x000fe200078e0a16 */
[----:B----4-:R-:W-:Y:S01]  /*6ea0*/  SHF.R.U32.HI R48, RZ, 0x6, R89 ;  /* 0x00000006ff307819 */ /* 0x010fe20000011659 */
[----:B------:R-:W-:Y:S02]  /*6eb0*/  IMAD.MOV R3, RZ, RZ, -R3 ;  /* 0x000000ffff037224 */ /* 0x000fe400078e0a03 */
[C---:B------:R-:W-:Y:S01]  /*6ec0*/  IMAD R10, R4.reuse, R22, R10 ;  /* 0x00000016040a7224 */ /* 0x040fe200078e020a */
[----:B------:R-:W-:Y:S01]  /*6ed0*/  IABS R22, R81 ;  /* 0x0000005100167213 */ /* 0x000fe20000000000 */
[----:B------:R-:W-:Y:S01]  /*6ee0*/  IMAD R28, R4, R3, R28 ;  /* 0x00000003041c7224 */ /* 0x000fe200078e021c */
[----:B------:R-:W-:Y:S01]  /*6ef0*/  SGXT.U32 R3, R48, 0x1 ;  /* 0x000000013003781a */ /* 0x000fe20000000000 */
[--C-:B------:R-:W-:Y:S01]  /*6f00*/  @!P3 IMAD.IADD R110, R110, 0x1, -R4.reuse ;  /* 0x000000016e6eb824 */ /* 0x100fe200078e0a04 */
[----:B------:R-:W-:Y:S01]  /*6f10*/  ISETP.GE.AND P3, PT, R82, RZ, PT ;  /* 0x000000ff5200720c */ /* 0x000fe20003f66270 */
[----:B------:R-:W-:Y:S01]  /*6f20*/  @!P5 IMAD.IADD R61, R61, 0x1, -R4 ;  /* 0x000000013d3dd824 */ /* 0x000fe200078e0a04 */
[----:B------:R-:W-:Y:S01]  /*6f30*/  ISETP.GE.AND P5, PT, R83, RZ, PT ;  /* 0x000000ff5300720c */ /* 0x000fe20003fa6270 */
[----:B------:R-:W-:-:S04]  /*6f40*/  IMAD.HI.U32 R34, R86, R22, RZ ;  /* 0x0000001656227227 */ /* 0x000fc800078e00ff */
[--C-:B------:R-:W-:Y:S02]  /*6f50*/  @!P2 IMAD.IADD R64, R64, 0x1, -R4.reuse ;  /* 0x000000014040a824 */ /* 0x100fe400078e0a04 */
[----:B------:R-:W-:Y:S01]  /*6f60*/  @!P4 IMAD.IADD R60, R60, 0x1, -R4 ;  /* 0x000000013c3cc824 */ /* 0x000fe200078e0a04 */
[----:B------:R-:W-:Y:S01]  /*6f70*/  ISETP.GT.U32.AND P4, PT, R4, R110, PT ;  /* 0x0000006e0400720c */ /* 0x000fe20003f84070 */
[----:B------:R-:W-:Y:S02]  /*6f80*/  IMAD.MOV R34, RZ, RZ, -R34 ;  /* 0x000000ffff227224 */ /* 0x000fe400078e0a22 */
[----:B------:R-:W-:Y:S01]  /*6f90*/  @!P6 IMAD.IADD R106, R106, 0x1, -R4 ;  /* 0x000000016a6ae824 */ /* 0x000fe200078e0a04 */
[----:B------:R-:W-:Y:S01]  /*6fa0*/  ISETP.GE.AND P6, PT, R149, RZ, PT ;  /* 0x000000ff9500720c */ /* 0x000fe20003fc6270 */
[----:B------:R-:W-:Y:S01]  /*6fb0*/  IMAD.MOV.U32 R49, RZ, RZ, R107 ;  /* 0x000000ffff317224 */ /* 0x000fe200078e006b */
[----:B------:R-:W-:Y:S01]  /*6fc0*/  IABS R57, R160 ;  /* 0x000000a000397213 */ /* 0x000fe20000000000 */
[C---:B------:R-:W-:Y:S01]  /*6fd0*/  IMAD R22, R4.reuse, R34, R22 ;  /* 0x0000002204167224 */ /* 0x040fe200078e0216 */
[----:B------:R-:W-:Y:S01]  /*6fe0*/  PRMT R34, RZ, 0x7610, R34 ;  /* 0x00007610ff227816 */ /* 0x000fe20000000022 */
[----:B------:R-:W-:Y:S01]  /*6ff0*/  @!P3 IMAD.MOV R49, RZ, RZ, -R49 ;  /* 0x000000ffff31b224 */ /* 0x000fe200078e0a31 */
[----:B------:R-:W-:Y:S01]  /*7000*/  IABS R58, R123 ;  /* 0x0000007b003a7213 */ /* 0x000fe20000000000 */
[----:B------:R-:W-:Y:S01]  /*7010*/  @!P5 IMAD.MOV R106, RZ, RZ, -R106 ;  /* 0x000000ffff6ad224 */ /* 0x000fe200078e0a6a */
[----:B------:R-:W-:Y:S01]  /*7020*/  ISETP.GT.U32.AND P3, PT, R4, R64, PT ;  /* 0x000000400400720c */ /* 0x000fe20003f64070 */
[----:B------:R-:W-:Y:S01]  /*7030*/  IMAD.HI.U32 R55, R86, R57, RZ ;  /* 0x0000003956377227 */ /* 0x000fe200078e00ff */
[----:B------:R-:W-:Y:S01]  /*7040*/  ISETP.GT.U32.AND P5, PT, R4, R59, PT ;  /* 0x0000003b0400720c */ /* 0x000fe20003fa4070 */
[----:B------:R-:W4:Y:S02]  /*7050*/  LDL.LU R149, [R1+0x858] ;  /* 0x0008580001957983 */ /* 0x000f240000300800 */
[----:B------:R-:W-:-:S02]  /*7060*/  IMAD.MOV.U32 R48, RZ, RZ, R109 ;  /* 0x000000ffff307224 */ /* 0x000fc400078e006d */
[----:B------:R-:W-:Y:S01]  /*7070*/  @!P4 IMAD.IADD R110, R110, 0x1, -R4 ;  /* 0x000000016e6ec824 */ /* 0x000fe200078e0a04 */
[----:B------:R-:W-:Y:S01]  /*7080*/  ISETP.GT.U32.AND P4, PT, R4, R56, PT ;  /* 0x000000380400720c */ /* 0x000fe20003f84070 */
[----:B------:R-:W-:Y:S02]  /*7090*/  IMAD.MOV R55, RZ, RZ, -R55 ;  /* 0x000000ffff377224 */ /* 0x000fe400078e0a37 */
[----:B------:R-:W-:-:S04]  /*70a0*/  IMAD.HI.U32 R52, R86, R58, RZ ;  /* 0x0000003a56347227 */ /* 0x000fc800078e00ff */
[----:B------:R-:W-:Y:S01]  /*70b0*/  @!P6 IMAD.MOV R48, RZ, RZ, -R48 ;  /* 0x000000ffff30e224 */ /* 0x000fe200078e0a30 */
[C---:B------:R-:W-:Y:S01]  /*70c0*/  ISETP.GT.U32.AND P6, PT, R4.reuse, R60, PT ;  /* 0x0000003c0400720c */ /* 0x040fe20003fc4070 */
[----:B------:R-:W-:Y:S02]  /*70d0*/  IMAD R57, R4, R55, R57 ;  /* 0x0000003704397224 */ /* 0x000fe400078e0239 */
[----:B------:R-:W-:Y:S02]  /*70e0*/  IMAD.MOV R52, RZ, RZ, -R52 ;  /* 0x000000ffff347224 */ /* 0x000fe400078e0a34 */
[----:B------:R-:W-:Y:S01]  /*70f0*/  @!P3 IMAD.IADD R64, R64, 0x1, -R4 ;  /* 0x000000014040b824 */ /* 0x000fe200078e0a04 */
[C---:B------:R-:W-:Y:S01]  /*7100*/  ISETP.GT.U32.AND P3, PT, R4.reuse, R57, PT ;  /* 0x000000390400720c */ /* 0x040fe20003f64070 */
[----:B------:R-:W-:Y:S02]  /*7110*/  IMAD R58, R4, R52, R58 ;  /* 0x00000034043a7224 */ /* 0x000fe400078e023a */
[--C-:B------:R-:W-:Y:S01]  /*7120*/  @!P5 IMAD.IADD R59, R59, 0x1, -R4.reuse ;  /* 0x000000013b3bd824 */ /* 0x100fe200078e0a04 */
[----:B------:R-:W-:Y:S01]  /*7130*/  ISETP.GE.AND P5, PT, R165, RZ, PT ;  /* 0x000000ffa500720c */ /* 0x000fe20003fa6270 */
[----:B------:R-:W-:Y:S01]  /*7140*/  @!P4 IMAD.IADD R56, R56, 0x1, -R4 ;  /* 0x000000013838c824 */ /* 0x000fe200078e0a04 */
[----:B------:R-:W-:-:S02]  /*7150*/  ISETP.GE.AND P4, PT, R163, RZ, PT ;  /* 0x000000ffa300720c */ /* 0x000fc40003f86270 */
[----:B------:R-:W-:Y:S01]  /*7160*/  LOP3.LUT R82, R0, 0x9e, RZ, 0xfc, !PT ;  /* 0x0000009e00527812 */ /* 0x000fe200078efcff */
[----:B------:R-:W-:Y:S01]  /*7170*/  @!P6 IMAD.IADD R60, R60, 0x1, -R4 ;  /* 0x000000013c3ce824 */ /* 0x000fe200078e0a04 */
[----:B------:R-:W-:Y:S01]  /*7180*/  ISETP.GE.AND P6, PT, R148, RZ, PT ;  /* 0x000000ff9400720c */ /* 0x000fe20003fc6270 */
[----:B------:R-:W-:Y:S01]  /*7190*/  IMAD.MOV.U32 R53, RZ, RZ, R64 ;  /* 0x000000ffff357224 */ /* 0x000fe200078e0040 */
[----:B------:R-:W-:Y:S01]  /*71a0*/  IABS R104, R82 ;  /* 0x0000005200687213 */ /* 0x000fe20000000000 */
[----:B------:R-:W-:Y:S01]  /*71b0*/  @!P3 IMAD.IADD R57, R57, 0x1, -R4 ;  /* 0x000000013939b824 */ /* 0x000fe200078e0a04 */
[----:B------:R-:W-:-:S03]  /*71c0*/  ISETP.GE.AND P3, PT, R85, RZ, PT ;  /* 0x000000ff5500720c */ /* 0x000fc60003f66270 */
[----:B------:R-:W-:Y:S01]  /*71d0*/  @!P5 IMAD.MOV R53, RZ, RZ, -R53 ;  /* 0x000000ffff35d224 */ /* 0x000fe200078e0a35 */
[----:B------:R-:W-:Y:S01]  /*71e0*/  ISETP.GT.U32.AND P5, PT, R4, R56, PT ;  /* 0x000000380400720c */ /* 0x000fe20003fa4070 */
[----:B------:R-:W-:-:S04]  /*71f0*/  IMAD.HI.U32 R54, R86, R104, RZ ;  /* 0x0000006856367227 */ /* 0x000fc800078e00ff */
[----:B------:R-:W-:Y:S02]  /*7200*/  IMAD.MOV.U32 R52, RZ, RZ, R110 ;  /* 0x000000ffff347224 */ /* 0x000fe400078e006e */
[----:B------:R-:W-:Y:S02]  /*7210*/  IMAD.MOV R54, RZ, RZ, -R54 ;  /* 0x000000ffff367224 */ /* 0x000fe400078e0a36 */
[----:B------:R-:W-:Y:S02]  /*7220*/  @!P6 IMAD.MOV R52, RZ, RZ, -R52 ;  /* 0x000000ffff34e224 */ /* 0x000fe400078e0a34 */
[----:B------:R-:W-:Y:S02]  /*7230*/  IMAD R104, R4, R54, R104 ;  /* 0x0000003604687224 */ /* 0x000fe400078e0268 */
[----:B------:R-:W-:Y:S02]  /*7240*/  IMAD.MOV.U32 R54, RZ, RZ, R60 ;  /* 0x000000ffff367224 */ /* 0x000fe400078e003c */
[----:B------:R-:W-:Y:S01]  /*7250*/  @!P5 IMAD.IADD R56, R56, 0x1, -R4 ;  /* 0x000000013838d824 */ /* 0x000fe200078e0a04 */
[C---:B------:R-:W-:Y:S01]  /*7260*/  ISETP.GT.U32.AND P5, PT, R4.reuse, R39, PT ;  /* 0x000000270400720c */ /* 0x040fe20003fa4070 */
[----:B------:R-:W-:Y:S01]  /*7270*/  @!P3 IMAD.MOV R54, RZ, RZ, -R54 ;  /* 0x000000ffff36b224 */ /* 0x000fe200078e0a36 */
[----:B------:R-:W-:-:S02]  /*7280*/  ISETP.GT.U32.AND P3, PT, R4, R113, PT ;  /* 0x000000710400720c */ /* 0x000fc40003f64070 */
[----:B---3--:R-:W-:-:S13]  /*7290*/  ISETP.LT.AND P2, PT, R3, R2, P0 ;  /* 0x000000020300720c */ /* 0x008fda0000741270 */
[----:B--2---:R-:W2:Y:S01]  /*72a0*/  @P2 LDG.E.U16 R34, desc[UR20][R140.64] ;  /* 0x000000148c222981 */ /* 0x004ea2000c1e1500 */
[----:B------:R-:W-:-:S13]  /*72b0*/  ISETP.GT.U32.AND P2, PT, R4, R61, PT ;  /* 0x0000003d0400720c */ /* 0x000fda0003f44070 */
[----:B------:R-:W-:Y:S01]  /*72c0*/  @!P2 IMAD.IADD R61, R61, 0x1, -R4 ;  /* 0x000000013d3da824 */ /* 0x000fe200078e0a04 */
[----:B------:R-:W-:-:S03]  /*72d0*/  ISETP.GT.U32.AND P2, PT, R4, R58, PT ;  /* 0x0000003a0400720c */ /* 0x000fc60003f44070 */
[----:B------:R-:W-:-:S04]  /*72e0*/  IMAD.MOV.U32 R103, RZ, RZ, R61 ;  /* 0x000000ffff677224 */ /* 0x000fc800078e003d */
[----:B------:R-:W-:Y:S01]  /*72f0*/  @!P4 IMAD.MOV R103, RZ, RZ, -R103 ;  /* 0x000000ffff67c224 */ /* 0x000fe200078e0a67 */
[----:B------:R-:W-:-:S05]  /*7300*/  ISETP.GT.U32.AND P4, PT, R4, R57, PT ;  /* 0x000000390400720c */ /* 0x000fca0003f84070 */
[----:B------:R-:W-:Y:S01]  /*7310*/  @!P2 IMAD.IADD R58, R58, 0x1, -R4 ;  /* 0x000000013a3aa824 */ /* 0x000fe200078e0a04 */
[----:B------:R-:W-:-:S04]  /*7320*/  ISETP.GT.U32.AND P2, PT, R4, R59, PT ;  /* 0x0000003b0400720c */ /* 0x000fc80003f44070 */
[----:B------:R-:W-:-:S03]  /*7330*/  ISETP.GT.U32.AND P6, PT, R4, R58, PT ;  /* 0x0000003a0400720c */ /* 0x000fc60003fc4070 */
[----:B------:R-:W-:Y:S01]  /*7340*/  @!P4 IMAD.IADD R57, R57, 0x1, -R4 ;  /* 0x000000013939c824 */ /* 0x000fe200078e0a04 */
[----:B------:R-:W-:-:S05]  /*7350*/  ISETP.GE.AND P4, PT, R162, RZ, PT ;  /* 0x000000ffa200720c */ /* 0x000fca0003f86270 */
[----:B------:R-:W-:Y:S01]  /*7360*/  @!P2 IMAD.IADD R59, R59, 0x1, -R4 ;  /* 0x000000013b3ba824 */ /* 0x000fe200078e0a04 */
[----:B------:R-:W-:-:S03]  /*7370*/  ISETP.GT.U32.AND P2, PT, R4, R65, PT ;  /* 0x000000410400720c */ /* 0x000fc60003f44070 */
[--C-:B------:R-:W-:Y:S01]  /*7380*/  @!P6 IMAD.IADD R58, R58, 0x1, -R4.reuse ;  /* 0x000000013a3ae824 */ /* 0x100fe200078e0a04 */
[----:B------:R-:W-:Y:S01]  /*7390*/  ISETP.GT.U32.AND P6, PT, R4, R37, PT ;  /* 0x000000250400720c */ /* 0x000fe20003fc4070 */
[--C-:B------:R-:W-:Y:S02]  /*73a0*/  @!P3 IMAD.IADD R113, R113, 0x1, -R4.reuse ;  /* 0x000000017171b824 */ /* 0x100fe400078e0a04 */
[----:B------:R-:W-:Y:S01]  /*73b0*/  @!P5 IMAD.IADD R39, R39, 0x1, -R4 ;  /* 0x000000012727d824 */ /* 0x000fe200078e0a04 */
[----:B------:R-:W-:Y:S01]  /*73c0*/  ISETP.GE.AND P5, PT, R123, RZ, PT ;  /* 0x000000ff7b00720c */ /* 0x000fe20003fa6270 */
[----:B------:R-:W-:-:S04]  /*73d0*/  IMAD.MOV.U32 R55, RZ, RZ, R59 ;  /* 0x000000ffff377224 */ /* 0x000fc800078e003b */
[--C-:B------:R-:W-:Y:S02]  /*73e0*/  @!P2 IMAD.IADD R65, R65, 0x1, -R4.reuse ;  /* 0x000000014141a824 */ /* 0x100fe400078e0a04 */
[----:B------:R-:W-:Y:S01]  /*73f0*/  @!P4 IMAD.MOV R55, RZ, RZ, -R55 ;  /* 0x000000ffff37c224 */ /* 0x000fe200078e0a37 */
[C---:B------:R-:W-:Y:S01]  /*7400*/  ISETP.GT.U32.AND P4, PT, R4.reuse, R113, PT ;  /* 0x000000710400720c */ /* 0x040fe20003f84070 */
[----:B------:R-:W-:Y:S01]  /*7410*/  @!P6 IMAD.IADD R37, R37, 0x1, -R4 ;  /* 0x000000012525e824 */ /* 0x000fe200078e0a04 */
[----:B------:R-:W-:-:S03]  /*7420*/  ISETP.GT.U32.AND P6, PT, R4, R65, PT ;  /* 0x000000410400720c */ /* 0x000fc60003fc4070 */
[----:B------:R-:W-:Y:S01]  /*7430*/  @!P5 IMAD.MOV R58, RZ, RZ, -R58 ;  /* 0x000000ffff3ad224 */ /* 0x000fe200078e0a3a */
[----:B------:R-:W-:-:S07]  /*7440*/  ISETP.GT.U32.AND P5, PT, R4, R36, PT ;  /* 0x000000240400720c */ /* 0x000fce0003fa4070 */
[--C-:B------:R-:W-:Y:S01]  /*7450*/  @!P4 IMAD.IADD R113, R113, 0x1, -R4.reuse ;  /* 0x000000017171c824 */ /* 0x100fe200078e0a04 */
[C---:B------:R-:W-:Y:S01]  /*7460*/  ISETP.GT.U32.AND P4, PT, R4.reuse, R33, PT ;  /* 0x000000210400720c */ /* 0x040fe20003f84070 */
[----:B------:R-:W-:Y:S01]  /*7470*/  @!P6 IMAD.IADD R65, R65, 0x1, -R4 ;  /* 0x000000014141e824 */ /* 0x000fe200078e0a04 */
[----:B------:R-:W-:-:S03]  /*7480*/  ISETP.GT.U32.AND P6, PT, R4, R31, PT ;  /* 0x0000001f0400720c */ /* 0x000fc60003fc4070 */
[----:B------:R-:W-:-:S08]  /*7490*/  @!P5 IMAD.IADD R36, R36, 0x1, -R4 ;  /* 0x000000012424d824 */ /* 0x000fd000078e0a04 */
[--C-:B------:R-:W-:Y:S01]  /*74a0*/  @!P4 IMAD.IADD R33, R33, 0x1, -R4.reuse ;  /* 0x000000012121c824 */ /* 0x100fe200078e0a04 */
[----:B------:R-:W-:Y:S01]  /*74b0*/  ISETP.GT.U32.AND P4, PT, R4, R36, PT ;  /* 0x000000240400720c */ /* 0x000fe20003f84070 */
[----:B------:R-:W-:-:S03]  /*74c0*/  @!P6 IMAD.IADD R31, R31, 0x1, -R4 ;  /* 0x000000011f1fe824 */ /* 0x000fc600078e0a04 */
[----:B------:R-:W-:-:S09]  /*74d0*/  ISETP.GT.U32.AND P6, PT, R4, R33, PT ;  /* 0x000000210400720c */ /* 0x000fd20003fc4070 */
[----:B------:R-:W-:Y:S01]  /*74e0*/  @!P4 IMAD.IADD R36, R36, 0x1, -R4 ;  /* 0x000000012424c824 */ /* 0x000fe200078e0a04 */
[----:B------:R-:W-:-:S03]  /*74f0*/  ISETP.GT.U32.AND P4, PT, R4, R25, PT ;  /* 0x000000190400720c */ /* 0x000fc60003f84070 */
[----:B------:R-:W-:Y:S01]  /*7500*/  @!P6 IMAD.IADD R33, R33, 0x1, -R4 ;  /* 0x000000012121e824 */ /* 0x000fe200078e0a04 */
[----:B------:R-:W-:-:S09]  /*7510*/  ISETP.GT.U32.AND P6, PT, R4, R24, PT ;  /* 0x000000180400720c */ /* 0x000fd20003fc4070 */
[----:B------:R-:W-:-:S04]  /*7520*/  @!P4 IMAD.IADD R25, R25, 0x1, -R4 ;  /* 0x000000011919c824 */ /* 0x000fc800078e0a04 */
[----:B------:R-:W-:Y:S01]  /*7530*/  @!P6 IMAD.IADD R24, R24, 0x1, -R4 ;  /* 0x000000011818e824 */ /* 0x000fe200078e0a04 */
[----:B------:R-:W-:Y:S02]  /*7540*/  ISETP.GT.U32.AND P6, PT, R4, R25, PT ;  /* 0x000000190400720c */ /* 0x000fe40003fc4070 */
[C---:B------:R-:W-:Y:S01]  /*7550*/  LOP3.LUT R83, R0.reuse, 0xa6, RZ, 0xfc, !PT ;  /* 0x000000a600537812 */ /* 0x040fe200078efcff */
[----:B------:R-:W-:Y:S01]  /*7560*/  STL [R1+0x3ac], R82 ;  /* 0x0003ac5201007387 */ /* 0x000fe20000100800 */
[C---:B------:R-:W-:Y:S02]  /*7570*/  LOP3.LUT R85, R0.reuse, 0xae, RZ, 0xfc, !PT ;  /* 0x000000ae00557812 */ /* 0x040fe400078efcff */
[----:B------:R-:W-:Y:S01]  /*7580*/  LOP3.LUT R163, R0, 0xb6, RZ, 0xfc, !PT ;  /* 0x000000b600a37812 */ /* 0x000fe200078efcff */
[----:B------:R-:W3:Y:S01]  /*7590*/  LDL.LU.64 R140, [R1+0x850] ;  /* 0x00085000018c7983 */ /* 0x000ee20000300a00 */
[----:B------:R-:W-:-:S05]  /*75a0*/  ISETP.GE.AND P3, PT, R161, RZ, PT ;  /* 0x000000ffa100720c */ /* 0x000fca0003f66270 */
[----:B------:R-:W-:Y:S01]  /*75b0*/  @!P6 IMAD.IADD R25, R25, 0x1, -R4 ;  /* 0x000000011919e824 */ /* 0x000fe200078e0a04 */
[----:B------:R-:W-:Y:S01]  /*75c0*/  ISETP.GT.U32.AND P6, PT, R4, R13, PT ;  /* 0x0000000d0400720c */ /* 0x000fe20003fc4070 */
[----:B------:R-:W-:Y:S01]  /*75d0*/  STL [R1+0x3a8], R83 ;  /* 0x0003a85301007387 */ /* 0x000fe20000100800 */
[----:B------:R-:W-:Y:S02]  /*75e0*/  LOP3.LUT R162, R0, 0xbe, RZ, 0xfc, !PT ;  /* 0x000000be00a27812 */ /* 0x000fe400078efcff */
[----:B------:R-:W-:Y:S01]  /*75f0*/  ISETP.GE.AND P2, PT, R160, RZ, PT ;  /* 0x000000ffa000720c */ /* 0x000fe20003f46270 */
[----:B------:R-:W2:Y:S01]  /*7600*/  LDL.LU R148, [R1+0x848] ;  /* 0x0008480001947983 */ /* 0x000ea20000300800 */
[C---:B-1----:R-:W-:Y:S02]  /*7610*/  LOP3.LUT R161, R0.reuse, 0xc6, RZ, 0xfc, !PT ;  /* 0x000000c600a17812 */ /* 0x042fe400078efcff */
[C---:B------:R-:W-:Y:S01]  /*7620*/  LOP3.LUT R160, R0.reuse, 0xce, RZ, 0xfc, !PT ;  /* 0x000000ce00a07812 */ /* 0x040fe200078efcff */
[----:B------:R-:W-:Y:S01]  /*7630*/  STL [R1+0x3a4], R85 ;  /* 0x0003a45501007387 */ /* 0x000fe20000100800 */
[----:B------:R-:W-:-:S02]  /*7640*/  LOP3.LUT R40, R0, 0xd6, RZ, 0xfc, !PT ;  /* 0x000000d600287812 */ /* 0x000fc400078efcff */
[----:B------:R-:W-:Y:S01]  /*7650*/  ISETP.GE.AND P4, PT, R164, RZ, PT ;  /* 0x000000ffa400720c */ /* 0x000fe20003f86270 */
[----:B------:R-:W-:Y:S01]  /*7660*/  STL [R1+0x3a0], R163 ;  /* 0x0003a0a301007387 */ /* 0x000fe20000100800 */
[C---:B------:R-:W-:Y:S02]  /*7670*/  LOP3.LUT R165, R0.reuse, 0xde, RZ, 0xfc, !PT ;  /* 0x000000de00a57812 */ /* 0x040fe400078efcff */
[----:B0-----:R-:W-:Y:S01]  /*7680*/  LOP3.LUT R164, R0, 0xe6, RZ, 0xfc, !PT ;  /* 0x000000e600a47812 */ /* 0x001fe200078efcff */
[----:B------:R-:W-:Y:S01]  /*7690*/  STL [R1+0x39c], R162 ;  /* 0x00039ca201007387 */ /* 0x000fe20000100800 */
[----:B------:R-:W-:-:S03]  /*76a0*/  @!P6 IMAD.IADD R13, R13, 0x1, -R4 ;  /* 0x000000010d0de824 */ /* 0x000fc600078e0a04 */
[----:B------:R-:W-:Y:S01]  /*76b0*/  STL [R1+0x398], R161 ;  /* 0x000398a101007387 */ /* 0x000fe20000100800 */
[----:B------:R-:W-:-:S03]  /*76c0*/  ISETP.GE.AND P6, PT, R150, RZ, PT ;  /* 0x000000ff9600720c */ /* 0x000fc60003fc6270 */
[----:B------:R-:W-:Y:S04]  /*76d0*/  STL [R1+0x394], R160 ;  /* 0x000394a001007387 */ /* 0x000fe80000100800 */
[----:B------:R-:W-:Y:S04]  /*76e0*/  STL [R1+0x390], R40 ;  /* 0x0003902801007387 */ /* 0x000fe80000100800 */
[----:B------:R-:W-:Y:S04]  /*76f0*/  STL [R1+0x38c], R165 ;  /* 0x00038ca501007387 */ /* 0x000fe80000100800 */
[----:B------:R-:W-:Y:S04]  /*7700*/  STL [R1+0x388], R164 ;  /* 0x000388a401007387 */ /* 0x000fe80000100800 */
[----:B------:R-:W2:Y:S01]  /*7710*/  LDL.LU R150, [R1+0x844] ;  /* 0x0008440001967983 */ /* 0x000ea20000300800 */
[----:B------:R-:W-:Y:S01]  /*7720*/  @!P2 IMAD.MOV R57, RZ, RZ, -R57 ;  /* 0x000000ffff39a224 */ /* 0x000fe200078e0a39 */
[C---:B------:R-:W-:Y:S01]  /*7730*/  ISETP.GT.U32.AND P2, PT, R4.reuse, R39, PT ;  /* 0x000000270400720c */ /* 0x040fe20003f44070 */
[----:B------:R-:W-:Y:S01]  /*7740*/  @!P3 IMAD.MOV R56, RZ, RZ, -R56 ;  /* 0x000000ffff38b224 */ /* 0x000fe200078e0a38 */
[----:B------:R-:W-:-:S02]  /*7750*/  ISETP.GT.U32.AND P3, PT, R4, R37, PT ;  /* 0x000000250400720c */ /* 0x000fc40003f64070 */
[----:B------:R-:W-:Y:S02]  /*7760*/  IABS R110, R85 ;  /* 0x00000055006e7213 */ /* 0x000fe40000000000 */
[----:B------:R-:W-:-:S07]  /*7770*/  ISETP.GE.AND P5, PT, R122, RZ, PT ;  /* 0x000000ff7a00720c */ /* 0x000fce0003fa6270 */
[--C-:B------:R-:W-:Y:S01]  /*7780*/  @!P2 IMAD.IADD R39, R39, 0x1, -R4.reuse ;  /* 0x000000012727a824 */ /* 0x100fe200078e0a04 */
[C---:B------:R-:W-:Y:S01]  /*7790*/  ISETP.GT.U32.AND P2, PT, R4.reuse, R30, PT ;  /* 0x0000001e0400720c */ /* 0x040fe20003f44070 */
[----:B------:R-:W-:Y:S01]  /*77a0*/  @!P3 IMAD.IADD R37, R37, 0x1, -R4 ;  /* 0x000000012525b824 */ /* 0x000fe200078e0a04 */
[----:B------:R-:W-:Y:S01]  /*77b0*/  ISETP.GT.U32.AND P3, PT, R4, R27, PT ;  /* 0x0000001b0400720c */ /* 0x000fe20003f64070 */
[----:B------:R-:W-:-:S04]  /*77c0*/  IMAD.HI.U32 R60, R86, R110, RZ ;  /* 0x0000006e563c7227 */ /* 0x000fc800078e00ff */
[----:B------:R-:W-:-:S04]  /*77d0*/  IMAD.MOV R59, RZ, RZ, -R60 ;  /* 0x000000ffff3b7224 */ /* 0x000fc800078e0a3c */
[----:B------:R-:W-:Y:S02]  /*77e0*/  IMAD R110, R4, R59, R110 ;  /* 0x0000003b046e7224 */ /* 0x000fe400078e026e */
[----:B------:R-:W-:Y:S02]  /*77f0*/  IMAD.MOV.U32 R59, RZ, RZ, R113 ;  /* 0x000000ffff3b7224 */ /* 0x000fe400078e0071 */
[--C-:B------:R-:W-:Y:S01]  /*7800*/  @!P2 IMAD.IADD R30, R30, 0x1, -R4.reuse ;  /* 0x000000011e1ea824 */ /* 0x100fe200078e0a04 */
[C---:B------:R-:W-:Y:S01]  /*7810*/  ISETP.GT.U32.AND P2, PT, R4.reuse, R31, PT ;  /* 0x0000001f0400720c */ /* 0x040fe20003f44070 */
[----:B------:R-:W-:Y:S02]  /*7820*/  @!P3 IMAD.IADD R27, R27, 0x1, -R4 ;  /* 0x000000011b1bb824 */ /* 0x000fe400078e0a04 */
[----:B------:R-:W-:Y:S01]  /*7830*/  @!P5 IMAD.MOV R59, RZ, RZ, -R59 ;  /* 0x000000ffff3bd224 */ /* 0x000fe200078e0a3b */
[C---:B------:R-:W-:Y:S02]  /*7840*/  ISETP.GT.U32.AND P5, PT, R4.reuse, R30, PT ;  /* 0x0000001e0400720c */ /* 0x040fe40003fa4070 */
[----:B------:R-:W-:-:S07]  /*7850*/  ISETP.GT.U32.AND P3, PT, R4, R27, PT ;  /* 0x0000001b0400720c */ /* 0x000fce0003f64070 */
[----:B------:R-:W-:Y:S01]  /*7860*/  @!P2 IMAD.IADD R31, R31, 0x1, -R4 ;  /* 0x000000011f1fa824 */ /* 0x000fe200078e0a04 */
[----:B------:R-:W-:-:S03]  /*7870*/  ISETP.GT.U32.AND P2, PT, R4, R21, PT ;  /* 0x000000150400720c */ /* 0x000fc60003f44070 */
[--C-:B------:R-:W-:Y:S01]  /*7880*/  @!P5 IMAD.IADD R30, R30, 0x1, -R4.reuse ;  /* 0x000000011e1ed824 */ /* 0x100fe200078e0a04 */
[C---:B------:R-:W-:Y:S01]  /*7890*/  ISETP.GT.U32.AND P5, PT, R4.reuse, R18, PT ;  /* 0x000000120400720c */ /* 0x040fe20003fa4070 */
[----:B------:R-:W-:Y:S01]  /*78a0*/  @!P3 IMAD.IADD R27, R27, 0x1, -R4 ;  /* 0x000000011b1bb824 */ /* 0x000fe200078e0a04 */
[----:B------:R-:W-:Y:S01]  /*78b0*/  ISETP.GT.U32.AND P3, PT, R4, R15, PT ;  /* 0x0000000f0400720c */ /* 0x000fe20003f64070 */
[----:B------:R-:W-:-:S06]  /*78c0*/  IMAD.MOV.U32 R60, RZ, RZ, R65 ;  /* 0x000000ffff3c7224 */ /* 0x000fcc00078e0041 */
[----:B------:R-:W-:Y:S01]  /*78d0*/  @!P2 IMAD.IADD R21, R21, 0x1, -R4 ;  /* 0x000000011515a824 */ /* 0x000fe200078e0a04 */
[----:B------:R-:W-:-:S03]  /*78e0*/  ISETP.GT.U32.AND P2, PT, R4, R24, PT ;  /* 0x000000180400720c */ /* 0x000fc60003f44070 */
[--C-:B------:R-:W-:Y:S01]  /*78f0*/  @!P5 IMAD.IADD R18, R18, 0x1, -R4.reuse ;  /* 0x000000011212d824 */ /* 0x100fe200078e0a04 */
[----:B------:R-:W-:Y:S01]  /*7900*/  ISETP.GT.U32.AND P5, PT, R4, R21, PT ;  /* 0x000000150400720c */ /* 0x000fe20003fa4070 */
[----:B------:R-:W-:-:S03]  /*7910*/  @!P3 IMAD.IADD R15, R15, 0x1, -R4 ;  /* 0x000000010f0fb824 */ /* 0x000fc600078e0a04 */
[C---:B------:R-:W-:Y:S01]  /*7920*/  ISETP.GT.U32.AND P3, PT, R4.reuse, R18, PT ;  /* 0x000000120400720c */ /* 0x040fe20003f64070 */
[----:B------:R-:W-:Y:S01]  /*7930*/  @!P4 IMAD.MOV R60, RZ, RZ, -R60 ;  /* 0x000000ffff3cc224 */ /* 0x000fe200078e0a3c */
[----:B------:R-:W-:-:S03]  /*7940*/  ISETP.GT.U32.AND P4, PT, R4, R15, PT ;  /* 0x0000000f0400720c */ /* 0x000fc60003f84070 */
[--C-:B------:R-:W-:Y:S01]  /*7950*/  @!P2 IMAD.IADD R24, R24, 0x1, -R4.reuse ;  /* 0x000000011818a824 */ /* 0x100fe200078e0a04 */
[C---:B------:R-:W-:Y:S02]  /*7960*/  ISETP.GT.U32.AND P2, PT, R4.reuse, R10, PT ;  /* 0x0000000a0400720c */ /* 0x040fe40003f44070 */
[----:B------:R-:W-:Y:S01]  /*7970*/  IABS R123, R161 ;  /* 0x000000a1007b7213 */ /* 0x000fe20000000000 */
[----:B------:R-:W-:Y:S01]  /*7980*/  @!P5 IMAD.IADD R21, R21, 0x1, -R4 ;  /* 0x000000011515d824 */ /* 0x000fe200078e0a04 */
[----:B------:R-:W-:-:S03]  /*7990*/  ISETP.GT.U32.AND P5, PT, R4, R9, PT ;  /* 0x000000090400720c */ /* 0x000fc60003fa4070 */
[----:B------:R-:W-:Y:S01]  /*79a0*/  @!P3 IMAD.IADD R18, R18, 0x1, -R4 ;  /* 0x000000011212b824 */ /* 0x000fe200078e0a04 */
[----:B------:R-:W-:Y:S01]  /*79b0*/  ISETP.GT.U32.AND P3, PT, R4, R7, PT ;  /* 0x000000070400720c */ /* 0x000fe20003f64070 */
[----:B------:R-:W-:-:S04]  /*79c0*/  IMAD.HI.U32 R61, R86, R123, RZ ;  /* 0x0000007b563d7227 */ /* 0x000fc800078e00ff */
[--C-:B------:R-:W-:Y:S01]  /*79d0*/  @!P4 IMAD.IADD R15, R15, 0x1, -R4.reuse ;  /* 0x000000010f0fc824 */ /* 0x100fe200078e0a04 */
[----:B------:R-:W-:Y:S01]  /*79e0*/  ISETP.GT.U32.AND P4, PT, R4, R6, PT ;  /* 0x000000060400720c */ /* 0x000fe20003f84070 */
[----:B------:R-:W-:Y:S02]  /*79f0*/  IMAD.MOV R61, RZ, RZ, -R61 ;  /* 0x000000ffff3d7224 */ /* 0x000fe400078e0a3d */
[--C-:B------:R-:W-:Y:S02]  /*7a00*/  @!P2 IMAD.IADD R10, R10, 0x1, -R4.reuse ;  /* 0x000000010a0aa824 */ /* 0x100fe400078e0a04 */
[C---:B------:R-:W-:Y:S01]  /*7a10*/  IMAD R123, R4.reuse, R61, R123 ;  /* 0x0000003d047b7224 */ /* 0x040fe200078e027b */
[----:B------:R-:W-:Y:S01]  /*7a20*/  ISETP.GE.AND P2, PT, R157, RZ, PT ;  /* 0x000000ff9d00720c */ /* 0x000fe20003f46270 */
[--C-:B------:R-:W-:Y:S01]  /*7a30*/  @!P5 IMAD.IADD R9, R9, 0x1, -R4.reuse ;  /* 0x000000010909d824 */ /* 0x100fe200078e0a04 */
[C---:B------:R-:W-:Y:S01]  /*7a40*/  ISETP.GT.U32.AND P5, PT, R4.reuse, R13, PT ;  /* 0x0000000d0400720c */ /* 0x040fe20003fa4070 */
[--C-:B------:R-:W-:Y:S01]  /*7a50*/  @!P3 IMAD.IADD R7, R7, 0x1, -R4.reuse ;  /* 0x000000010707b824 */ /* 0x100fe200078e0a04 */
[----:B------:R-:W-:Y:S01]  /*7a60*/  ISETP.GT.U32.AND P3, PT, R4, R10, PT ;  /* 0x0000000a0400720c */ /* 0x000fe20003f64070 */
[----:B------:R-:W-:Y:S01]  /*7a70*/  IMAD.MOV.U32 R61, RZ, RZ, R39 ;  /* 0x000000ffff3d7224 */ /* 0x000fe200078e0027 */
[----:B------:R-:W-:Y:S01]  /*7a80*/  IABS R107, R83 ;  /* 0x00000053006b7213 */ /* 0x000fe20000000000 */
[----:B------:R-:W-:-:S02]  /*7a90*/  @!P4 IMAD.IADD R6, R6, 0x1, -R4 ;  /* 0x000000010606c824 */ /* 0x000fc400078e0a04 */
[----:B------:R-:W-:Y:S01]  /*7aa0*/  @!P6 IMAD.MOV R61, RZ, RZ, -R61 ;  /* 0x000000ffff3de224 */ /* 0x000fe200078e0a3d */
[C---:B------:R-:W-:Y:S01]  /*7ab0*/  ISETP.GT.U32.AND P6, PT, R4.reuse, R9, PT ;  /* 0x000000090400720c */ /* 0x040fe20003fc4070 */
[----:B------:R-:W-:Y:S01]  /*7ac0*/  IMAD.MOV.U32 R62, RZ, RZ, R37 ;  /* 0x000000ffff3e7224 */ /* 0x000fe200078e0025 */
[----:B------:R-:W-:Y:S01]  /*7ad0*/  ISETP.GT.U32.AND P4, PT, R4, R6, PT ;  /* 0x000000060400720c */ /* 0x000fe20003f84070 */
[----:B------:R-:W-:Y:S01]  /*7ae0*/  IMAD.HI.U32 R3, R86, R107, RZ ;  /* 0x0000006b56037227 */ /* 0x000fe200078e00ff */
[----:B------:R-:W-:-:S03]  /*7af0*/  IABS R109, R163 ;  /* 0x000000a3006d7213 */ /* 0x000fc60000000000 */
[----:B------:R-:W-:Y:S01]  /*7b00*/  @!P2 IMAD.MOV R62, RZ, RZ, -R62 ;  /* 0x000000ffff3ea224 */ /* 0x000fe200078e0a3e */
[C---:B------:R-:W-:Y:S01]  /*7b10*/  ISETP.GT.U32.AND P2, PT, R4.reuse, R7, PT ;  /* 0x000000070400720c */ /* 0x040fe20003f44070 */
[--C-:B------:R-:W-:Y:S01]  /*7b20*/  @!P5 IMAD.IADD R13, R13, 0x1, -R4.reuse ;  /* 0x000000010d0dd824 */ /* 0x100fe200078e0a04 */
[----:B------:R-:W-:Y:S01]  /*7b30*/  ISETP.GT.U32.AND P5, PT, R4, R19, PT ;  /* 0x000000130400720c */ /* 0x000fe20003fa4070 */
[--C-:B------:R-:W-:Y:S01]  /*7b40*/  @!P3 IMAD.IADD R10, R10, 0x1, -R4.reuse ;  /* 0x000000010a0ab824 */ /* 0x100fe200078e0a04 */
[C---:B------:R-:W-:Y:S01]  /*7b50*/  ISETP.GT.U32.AND P3, PT, R4.reuse, R28, PT ;  /* 0x0000001c0400720c */ /* 0x040fe20003f64070 */
[----:B------:R-:W-:Y:S02]  /*7b60*/  IMAD.MOV R3, RZ, RZ, -R3 ;  /* 0x000000ffff037224 */ /* 0x000fe400078e0a03 */
[----:B------:R-:W-:Y:S01]  /*7b70*/  @!P6 IMAD.IADD R9, R9, 0x1, -R4 ;  /* 0x000000010909e824 */ /* 0x000fe200078e0a04 */
[C---:B------:R-:W-:Y:S01]  /*7b80*/  ISETP.GT.U32.AND P6, PT, R4.reuse, R22, PT ;  /* 0x000000160400720c */ /* 0x040fe20003fc4070 */
[----:B------:R-:W-:-:S02]  /*7b90*/  IMAD R107, R4, R3, R107 ;  /* 0x00000003046b7224 */ /* 0x000fc400078e026b */
[----:B------:R-:W-:Y:S01]  /*7ba0*/  IMAD.HI.U32 R3, R86, R109, RZ ;  /* 0x0000006d56037227 */ /* 0x000fe200078e00ff */
[----:B------:R-:W-:-:S03]  /*7bb0*/  IABS R63, R40 ;  /* 0x00000028003f7213 */ /* 0x000fc60000000000 */
[--C-:B------:R-:W-:Y:S01]  /*7bc0*/  @!P4 IMAD.IADD R6, R6, 0x1, -R4.reuse ;  /* 0x000000010606c824 */ /* 0x100fe200078e0a04 */
[C---:B------:R-:W-:Y:S01]  /*7bd0*/  ISETP.GT.U32.AND P4, PT, R4.reuse, R107, PT ;  /* 0x0000006b0400720c */ /* 0x040fe20003f84070 */
[----:B------:R-:W-:Y:S02]  /*7be0*/  IMAD.MOV R3, RZ, RZ, -R3 ;  /* 0x000000ffff037224 */ /* 0x000fe400078e0a03 */
[--C-:B------:R-:W-:Y:S01]  /*7bf0*/  @!P2 IMAD.IADD R7, R7, 0x1, -R4.reuse ;  /* 0x000000010707a824 */ /* 0x100fe200078e0a04 */
[----:B------:R-:W-:Y:S01]  /*7c00*/  ISETP.GT.U32.AND P2, PT, R4, R104, PT ;  /* 0x000000680400720c */ /* 0x000fe20003f44070 */
[--C-:B------:R-:W-:Y:S01]  /*7c10*/  @!P5 IMAD.IADD R19, R19, 0x1, -R4.reuse ;  /* 0x000000011313d824 */ /* 0x100fe200078e0a04 */
[----:B------:R-:W-:Y:S01]  /*7c20*/  ISETP.GE.AND P5, PT, R136, RZ, PT ;  /* 0x000000ff8800720c */ /* 0x000fe20003fa6270 */
[----:B------:R-:W-:Y:S02]  /*7c30*/  @!P3 IMAD.IADD R28, R28, 0x1, -R4 ;  /* 0x000000011c1cb824 */ /* 0x000fe400078e0a04 */
[----:B------:R-:W-:Y:S01]  /*7c40*/  IMAD R109, R4, R3, R109 ;  /* 0x00000003046d7224 */ /* 0x000fe200078e026d */
[----:B------:R-:W-:Y:S01]  /*7c50*/  IABS R3, R162 ;  /* 0x000000a200037213 */ /* 0x000fe20000000000 */
[----:B------:R-:W-:-:S04]  /*7c60*/  IMAD.HI.U32 R37, R86, R63, RZ ;  /* 0x0000003f56257227 */ /* 0x000fc800078e00ff */
[----:B------:R-:W-:Y:S01]  /*7c70*/  @!P6 IMAD.IADD R22, R22, 0x1, -R4 ;  /* 0x000000011616e824 */ /* 0x000fe200078e0a04 */
[C---:B------:R-:W-:Y:S01]  /*7c80*/  ISETP.GT.U32.AND P6, PT, R4.reuse, R28, PT ;  /* 0x0000001c0400720c */ /* 0x040fe20003fc4070 */
[----:B------:R-:W-:Y:S02]  /*7c90*/  IMAD.MOV R37, RZ, RZ, -R37 ;  /* 0x000000ffff257224 */ /* 0x000fe400078e0a25 */
[----:B------:R-:W-:Y:S02]  /*7ca0*/  IMAD.MOV.U32 R113, RZ, RZ, R3 ;  /* 0x000000ffff717224 */ /* 0x000fe400078e0003 */
[C---:B------:R-:W-:Y:S01]  /*7cb0*/  IMAD R37, R4.reuse, R37, R63 ;  /* 0x0000002504257224 */ /* 0x040fe200078e023f */
[----:B------:R-:W-:Y:S01]  /*7cc0*/  ISETP.GT.U32.AND P3, PT, R4, R19, PT ;  /* 0x000000130400720c */ /* 0x000fe20003f64070 */
[----:B------:R-:W-:Y:S02]  /*7cd0*/  IMAD.MOV.U32 R63, RZ, RZ, R36 ;  /* 0x000000ffff3f7224 */ /* 0x000fe400078e0024 */
[----:B------:R-:W-:-:S02]  /*7ce0*/  @!P4 IMAD.IADD R107, R107, 0x1, -R4 ;  /* 0x000000016b6bc824 */ /* 0x000fc400078e0a04 */
[----:B------:R-:W-:Y:S01]  /*7cf0*/  IMAD.HI.U32 R3, R86, R113, RZ ;  /* 0x0000007156037227 */ /* 0x000fe200078e00ff */
[----:B------:R-:W-:-:S03]  /*7d00*/  IABS R122, R160 ;  /* 0x000000a0007a7213 */ /* 0x000fc60000000000 */
[--C-:B------:R-:W-:Y:S01]  /*7d10*/  @!P2 IMAD.IADD R104, R104, 0x1, -R4.reuse ;  /* 0x000000016868a824 */ /* 0x100fe200078e0a04 */
[C---:B------:R-:W-:Y:S01]  /*7d20*/  ISETP.GT.U32.AND P2, PT, R4.reuse, R22, PT ;  /* 0x000000160400720c */ /* 0x040fe20003f44070 */
[----:B------:R-:W-:Y:S01]  /*7d30*/  @!P5 IMAD.MOV R63, RZ, RZ, -R63 ;  /* 0x000000ffff3fd224 */ /* 0x000fe200078e0a3f */
[----:B------:R-:W-:Y:S01]  /*7d40*/  ISETP.GT.U32.AND P5, PT, R4, R107, PT ;  /* 0x0000006b0400720c */ /* 0x000fe20003fa4070 */
[----:B------:R-:W-:Y:S02]  /*7d50*/  IMAD.MOV R3, RZ, RZ, -R3 ;  /* 0x000000ffff037224 */ /* 0x000fe400078e0a03 */
[----:B------:R-:W-:Y:S01]  /*7d60*/  @!P6 IMAD.IADD R28, R28, 0x1, -R4 ;  /* 0x000000011c1ce824 */ /* 0x000fe200078e0a04 */
[C---:B------:R-:W-:Y:S01]  /*7d70*/  ISETP.GT.U32.AND P6, PT, R4.reuse, R109, PT ;  /* 0x0000006d0400720c */ /* 0x040fe20003fc4070 */
[----:B------:R-:W-:Y:S02]  /*7d80*/  IMAD R113, R4, R3, R113 ;  /* 0x0000000304717224 */ /* 0x000fe400078e0271 */
[----:B------:R-:W-:-:S04]  /*7d90*/  IMAD.HI.U32 R3, R86, R122, RZ ;  /* 0x0000007a56037227 */ /* 0x000fc800078e00ff */
[----:B------:R-:W-:Y:S02]  /*7da0*/  IMAD.MOV R3, RZ, RZ, -R3 ;  /* 0x000000ffff037224 */ /* 0x000fe400078e0a03 */
[----:B------:R-:W-:Y:S01]  /*7db0*/  @!P3 IMAD.IADD R19, R19, 0x1, -R4 ;  /* 0x000000011313b824 */ /* 0x000fe200078e0a04 */
[C---:B------:R-:W-:Y:S01]  /*7dc0*/  ISETP.GT.U32.AND P3, PT, R4.reuse, R110, PT ;  /* 0x0000006e0400720c */ /* 0x040fe20003f64070 */
[C---:B------:R-:W-:Y:S01]  /*7dd0*/  IMAD R122, R4.reuse, R3, R122 ;  /* 0x00000003047a7224 */ /* 0x040fe200078e027a */
[----:B------:R-:W-:Y:S01]  /*7de0*/  ISETP.GT.U32.AND P4, PT, R4, R104, PT ;  /* 0x000000680400720c */ /* 0x000fe20003f84070 */
[--C-:B------:R-:W-:Y:S01]  /*7df0*/  @!P2 IMAD.IADD R22, R22, 0x1, -R4.reuse ;  /* 0x000000011616a824 */ /* 0x100fe200078e0a04 */
[C---:B------:R-:W-:Y:S01]  /*7e00*/  ISETP.GT.U32.AND P2, PT, R4.reuse, R113, PT ;  /* 0x000000710400720c */ /* 0x040fe20003f44070 */
[--C-:B------:R-:W-:Y:S01]  /*7e10*/  @!P5 IMAD.IADD R107, R107, 0x1, -R4.reuse ;  /* 0x000000016b6bd824 */ /* 0x100fe200078e0a04 */
[C---:B------:R-:W-:Y:S01]  /*7e20*/  ISETP.GT.U32.AND P5, PT, R4.reuse, R123, PT ;  /* 0x0000007b0400720c */ /* 0x040fe20003fa4070 */
[----:B------:R-:W-:Y:S01]  /*7e30*/  @!P6 IMAD.IADD R109, R109, 0x1, -R4 ;  /* 0x000000016d6de824 */ /* 0x000fe200078e0a04 */
[----:B------:R-:W-:-:S02]  /*7e40*/  ISETP.GT.U32.AND P6, PT, R4, R122, PT ;  /* 0x0000007a0400720c */ /* 0x000fc40003fc4070 */
[----:B------:R-:W-:Y:S02]  /*7e50*/  IABS R3, R165 ;  /* 0x000000a500037213 */ /* 0x000fe40000000000 */
[----:B------:R-:W-:Y:S01]  /*7e60*/  IABS R64, R164 ;  /* 0x000000a400407213 */ /* 0x000fe20000000000 */
[--C-:B------:R-:W-:Y:S02]  /*7e70*/  @!P3 IMAD.IADD R110, R110, 0x1, -R4.reuse ;  /* 0x000000016e6eb824 */ /* 0x100fe400078e0a04 */
[--C-:B------:R-:W-:Y:S01]  /*7e80*/  @!P4 IMAD.IADD R104, R104, 0x1, -R4.reuse ;  /* 0x000000016868c824 */ /* 0x100fe200078e0a04 */
[----:B------:R-:W-:Y:S01]  /*7e90*/  ISETP.GE.AND P4, PT, R139, RZ, PT ;  /* 0x000000ff8b00720c */ /* 0x000fe20003f86270 */
[--C-:B------:R-:W-:Y:S02]  /*7ea0*/  @!P2 IMAD.IADD R113, R113, 0x1, -R4.reuse ;  /* 0x000000017171a824 */ /* 0x100fe400078e0a04 */
[----:B------:R-:W-:Y:S01]  /*7eb0*/  @!P5 IMAD.IADD R123, R123, 0x1, -R4 ;  /* 0x000000017b7bd824 */ /* 0x000fe200078e0a04 */
[----:B------:R-:W-:Y:S01]  /*7ec0*/  ISETP.GT.U32.AND P5, PT, R4, R110, PT ;  /* 0x0000006e0400720c */ /* 0x000fe20003fa4070 */
[----:B------:R-:W-:-:S02]  /*7ed0*/  IMAD.MOV.U32 R39, RZ, RZ, R3 ;  /* 0x000000ffff277224 */ /* 0x000fc400078e0003 */
[----:B------:R-:W-:Y:S02]  /*7ee0*/  IMAD.MOV.U32 R3, RZ, RZ, R64 ;  /* 0x000000ffff037224 */ /* 0x000fe400078e0040 */
[----:B------:R-:W-:Y:S01]  /*7ef0*/  @!P6 IMAD.IADD R122, R122, 0x1, -R4 ;  /* 0x000000017a7ae824 */ /* 0x000fe200078e0a04 */
[----:B------:R-:W-:Y:S01]  /*7f00*/  ISETP.GT.U32.AND P6, PT, R4, R113, PT ;  /* 0x000000710400720c */ /* 0x000fe20003fc4070 */
[----:B------:R-:W-:Y:S01]  /*7f10*/  IMAD.HI.U32 R65, R86, R3, RZ ;  /* 0x0000000356417227 */ /* 0x000fe200078e00ff */
[----:B------:R-:W-:Y:S02]  /*7f20*/  ISETP.GE.AND P3, PT, R138, RZ, PT ;  /* 0x000000ff8a00720c */ /* 0x000fe40003f66270 */
[----:B------:R-:W-:Y:S01]  /*7f30*/  ISETP.GE.AND P2, PT, R137, RZ, PT ;  /* 0x000000ff8900720c */ /* 0x000fe20003f46270 */
[----:B------:R-:W-:Y:S01]  /*7f40*/  IMAD.MOV.U32 R138, RZ, RZ, R33 ;  /* 0x000000ffff8a7224 */ /* 0x000fe200078e0021 */
[C---:B------:R-:W-:Y:S01]  /*7f50*/  LOP3.LUT R136, R0.reuse, 0xee, RZ, 0xfc, !PT ;  /* 0x000000ee00887812 */ /* 0x040fe200078efcff */
[----:B------:R-:W-:Y:S01]  /*7f60*/  IMAD.MOV R36, RZ, RZ, -R65 ;  /* 0x000000ffff247224 */ /* 0x000fe200078e0a41 */
[----:B------:R-:W-:Y:S01]  /*7f70*/  LOP3.LUT R157, R0, 0xf6, RZ, 0xfc, !PT ;  /* 0x000000f6009d7812 */ /* 0x000fe200078efcff */
[----:B------:R-:W-:Y:S01]  /*7f80*/  @!P4 IMAD.MOV R138, RZ, RZ, -R138 ;  /* 0x000000ffff8ac224 */ /* 0x000fe200078e0a8a */
[C---:B------:R-:W-:Y:S01]  /*7f90*/  ISETP.GT.U32.AND P4, PT, R4.reuse, R109, PT ;  /* 0x0000006d0400720c */ /* 0x040fe20003f84070 */
[----:B------:R-:W-:Y:S01]  /*7fa0*/  IMAD R36, R4, R36, R3 ;  /* 0x0000002404247224 */ /* 0x000fe200078e0203 */
[----:B------:R-:W-:Y:S01]  /*7fb0*/  IABS R65, R136 ;  /* 0x0000008800417213 */ /* 0x000fe20000000000 */
[----:B------:R-:W-:Y:S01]  /*7fc0*/  @!P5 IMAD.IADD R110, R110, 0x1, -R4 ;  /* 0x000000016e6ed824 */ /* 0x000fe200078e0a04 */
[----:B------:R-:W-:Y:S01]  /*7fd0*/  ISETP.GT.U32.AND P5, PT, R4, R37, PT ;  /* 0x000000250400720c */ /* 0x000fe20003fa4070 */
[----:B------:R-:W-:Y:S01]  /*7fe0*/  IMAD.HI.U32 R64, R86, R39, RZ ;  /* 0x0000002756407227 */ /* 0x000fe200078e00ff */
[----:B------:R-:W-:-:S03]  /*7ff0*/  IABS R3, R157 ;  /* 0x0000009d00037213 */ /* 0x000fc60000000000 */
[----:B------:R-:W-:Y:S02]  /*8000*/  IMAD.MOV.U32 R139, RZ, RZ, R31 ;  /* 0x000000ffff8b7224 */ /* 0x000fe400078e001f */
[----:B------:R-:W-:Y:S01]  /*8010*/  @!P6 IMAD.IADD R113, R113, 0x1, -R4 ;  /* 0x000000017171e824 */ /* 0x000fe200078e0a04 */
[C---:B------:R-:W-:Y:S01]  /*8020*/  ISETP.GT.U32.AND P6, PT, R4.reuse, R36, PT ;  /* 0x000000240400720c */ /* 0x040fe20003fc4070 */
[----:B------:R-:W-:Y:S02]  /*8030*/  IMAD.MOV R64, RZ, RZ, -R64 ;  /* 0x000000ffff407224 */ /* 0x000fe400078e0a40 */
[----:B------:R-:W-:Y:S02]  /*8040*/  IMAD.MOV.U32 R137, RZ, RZ, R30 ;  /* 0x000000ffff897224 */ /* 0x000fe400078e001e */
[----:B------:R-:W-:Y:S01]  /*8050*/  @!P3 IMAD.MOV R139, RZ, RZ, -R139 ;  /* 0x000000ffff8bb224 */ /* 0x000fe200078e0a8b */
[----:B------:R-:W-:Y:S01]  /*8060*/  ISETP.GT.U32.AND P3, PT, R4, R122, PT ;  /* 0x0000007a0400720c */ /* 0x000fe20003f64070 */
[----:B------:R-:W-:-:S04]  /*8070*/  IMAD.HI.U32 R33, R86, R65, RZ ;  /* 0x0000004156217227 */ /* 0x000fc800078e00ff */
[----:B------:R-:W-:-:S04]  /*8080*/  IMAD.HI.U32 R86, R86, R3, RZ ;  /* 0x0000000356567227 */ /* 0x000fc800078e00ff */
[C---:B------:R-:W-:Y:S02]  /*8090*/  IMAD R39, R4.reuse, R64, R39 ;  /* 0x0000004004277224 */ /* 0x040fe400078e0227 */
[----:B------:R-:W-:Y:S01]  /*80a0*/  @!P2 IMAD.MOV R137, RZ, RZ, -R137 ;  /* 0x000000ffff89a224 */ /* 0x000fe200078e0a89 */
[C---:B------:R-:W-:Y:S01]  /*80b0*/  ISETP.GT.U32.AND P2, PT, R4.reuse, R123, PT ;  /* 0x0000007b0400720c */ /* 0x040fe20003f44070 */
[----:B------:R-:W-:Y:S02]  /*80c0*/  IMAD.MOV R86, RZ, RZ, -R86 ;  /* 0x000000ffff567224 */ /* 0x000fe400078e0a56 */
[--C-:B------:R-:W-:Y:S01]  /*80d0*/  @!P4 IMAD.IADD R109, R109, 0x1, -R4.reuse ;  /* 0x000000016d6dc824 */ /* 0x100fe200078e0a04 */
[----:B------:R-:W-:Y:S01]  /*80e0*/  ISETP.GT.U32.AND P4, PT, R4, R39, PT ;  /* 0x000000270400720c */ /* 0x000fe20003f84070 */
[----:B------:R-:W-:Y:S02]  /*80f0*/  @!P5 IMAD.IADD R37, R37, 0x1, -R4 ;  /* 0x000000012525d824 */ /* 0x000fe400078e0a04 */
[----:B------:R-:W-:-:S02]  /*8100*/  IMAD.MOV R33, RZ, RZ, -R33 ;  /* 0x000000ffff217224 */ /* 0x000fc400078e0a21 */
[----:B------:R-:W-:Y:S02]  /*8110*/  IMAD R64, R4, R86, R3 ;  /* 0x0000005604407224 */ /* 0x000fe400078e0203 */
[--C-:B------:R-:W-:Y:S01]  /*8120*/  @!P6 IMAD.IADD R36, R36, 0x1, -R4.reuse ;  /* 0x000000012424e824 */ /* 0x100fe200078e0a04 */
[C---:B------:R-:W-:Y:S01]  /*8130*/  ISETP.GT.U32.AND P6, PT, R4.reuse, R37, PT ;  /* 0x000000250400720c */ /* 0x040fe20003fc4070 */
[----:B------:R-:W-:Y:S02]  /*8140*/  IMAD R65, R4, R33, R65 ;  /* 0x0000002104417224 */ /* 0x000fe400078e0241 */
[--C-:B------:R-:W-:Y:S01]  /*8150*/  @!P3 IMAD.IADD R122, R122, 0x1, -R4.reuse ;  /* 0x000000017a7ab824 */ /* 0x100fe200078e0a04 */
[C---:B------:R-:W-:Y:S01]  /*8160*/  ISETP.GT.U32.AND P3, PT, R4.reuse, R64, PT ;  /* 0x000000400400720c */ /* 0x040fe20003f64070 */
[--C-:B------:R-:W-:Y:S01]  /*8170*/  @!P2 IMAD.IADD R123, R123, 0x1, -R4.reuse ;  /* 0x000000017b7ba824 */ /* 0x100fe200078e0a04 */
[----:B------:R-:W-:Y:S01]  /*8180*/  ISETP.GT.U32.AND P2, PT, R4, R65, PT ;  /* 0x000000410400720c */ /* 0x000fe20003f44070 */
[----:B------:R-:W-:Y:S01]  /*8190*/  @!P4 IMAD.IADD R39, R39, 0x1, -R4 ;  /* 0x000000012727c824 */ /* 0x000fe200078e0a04 */
[----:B------:R-:W-:-:S02]  /*81a0*/  ISETP.GE.AND P4, PT, R155, RZ, PT ;  /* 0x000000ff9b00720c */ /* 0x000fc40003f86270 */
[----:B------:R-:W-:-:S03]  /*81b0*/  ISETP.GE.AND P5, PT, R156, RZ, PT ;  /* 0x000000ff9c00720c */ /* 0x000fc60003fa6270 */
[--C-:B------:R-:W-:Y:S01]  /*81c0*/  @!P6 IMAD.IADD R37, R37, 0x1, -R4.reuse ;  /* 0x000000012525e824 */ /* 0x100fe200078e0a04 */
[----:B------:R-:W-:Y:S02]  /*81d0*/  ISETP.GE.AND P6, PT, R151, RZ, PT ;  /* 0x000000ff9700720c */ /* 0x000fe40003fc6270 */
[----:B------:R-:W0:Y:S01]  /*81e0*/  S2R R151, SR_TID.X ;  /* 0x0000000000977919 */ /* 0x000e220000002100 */
[--C-:B------:R-:W-:Y:S01]  /*81f0*/  @!P3 IMAD.IADD R64, R64, 0x1, -R4.reuse ;  /* 0x000000014040b824 */ /* 0x100fe200078e0a04 */
[----:B------:R-:W-:Y:S01]  /*8200*/  ISETP.GT.U32.AND P3, PT, R4, R36, PT ;  /* 0x000000240400720c */ /* 0x000fe20003f64070 */
[----:B------:R-:W-:Y:S02]  /*8210*/  @!P2 IMAD.IADD R65, R65, 0x1, -R4 ;  /* 0x000000014141a824 */ /* 0x000fe400078e0a04 */
[----:B------:R-:W-:Y:S02]  /*8220*/  IMAD.MOV.U32 R155, RZ, RZ, R25 ;  /* 0x000000ffff9b7224 */ /* 0x000fe400078e0019 */
[----:B------:R-:W-:-:S02]  /*8230*/  IMAD.MOV.U32 R156, RZ, RZ, R27 ;  /* 0x000000ffff9c7224 */ /* 0x000fc400078e001b */
[----:B------:R-:W-:Y:S01]  /*8240*/  @!P4 IMAD.MOV R155, RZ, RZ, -R155 ;  /* 0x000000ffff9bc224 */ /* 0x000fe200078e0a9b */
[C---:B------:R-:W-:Y:S01]  /*8250*/  ISETP.GT.U32.AND P4, PT, R4.reuse, R65, PT ;  /* 0x000000410400720c */ /* 0x040fe20003f84070 */
[----:B------:R-:W-:Y:S01]  /*8260*/  @!P5 IMAD.MOV R156, RZ, RZ, -R156 ;  /* 0x000000ffff9cd224 */ /* 0x000fe200078e0a9c */
[----:B------:R-:W-:-:S03]  /*8270*/  ISETP.GT.U32.AND P5, PT, R4, R64, PT ;  /* 0x000000400400720c */ /* 0x000fc60003fa4070 */
[--C-:B------:R-:W-:Y:S01]  /*8280*/  @!P3 IMAD.IADD R36, R36, 0x1, -R4.reuse ;  /* 0x000000012424b824 */ /* 0x100fe200078e0a04 */
[----:B------:R-:W-:Y:S02]  /*8290*/  ISETP.GE.AND P3, PT, R154, RZ, PT ;  /* 0x000000ff9a00720c */ /* 0x000fe40003f66270 */
[----:B------:R-:W-:Y:S02]  /*82a0*/  SHF.R.S32.HI R30, RZ, 0x6, R89 ;  /* 0x00000006ff1e7819 */ /* 0x000fe40000011459 */
[----:B------:R-:W-:Y:S02]  /*82b0*/  LOP3.LUT R89, R89, 0x3f, RZ, 0xc0, !PT ;  /* 0x0000003f59597812 */ /* 0x000fe400078ec0ff */
[----:B------:R-:W-:Y:S01]  /*82c0*/  ISETP.GT.U32.AND P2, PT, R4, R39, PT ;  /* 0x000000270400720c */ /* 0x000fe20003f44070 */
[----:B------:R-:W-:Y:S01]  /*82d0*/  @!P4 IMAD.IADD R65, R65, 0x1, -R4 ;  /* 0x000000014141c824 */ /* 0x000fe200078e0a04 */
[----:B------:R-:W-:Y:S01]  /*82e0*/  ISETP.GE.AND P4, PT, R153, RZ, PT ;  /* 0x000000ff9900720c */ /* 0x000fe20003f86270 */
[----:B------:R-:W-:Y:S01]  /*82f0*/  IMAD.MOV.U32 R153, RZ, RZ, R21 ;  /* 0x000000ffff997224 */ /* 0x000fe200078e0015 */
[----:B------:R-:W-:-:S04]  /*8300*/  @!UP1 UIADD3 UR4, UPT, UPT, -UR6, 0x100000, URZ ;  /* 0x0010000006049890 */ /* 0x000fc8000fffe1ff */
[----:B------:R-:W-:Y:S02]  /*8310*/  @!UP1 USHF.L.U32 UR5, UR4, 0xb, URZ ;  /* 0x0000000b04059899 */ /* 0x000fe400080006ff */
[----:B------:R-:W-:Y:S01]  /*8320*/  @!UP1 USHF.L.U32 UR4, UR4, 0x1, URZ ;  /* 0x0000000104049899 */ /* 0x000fe200080006ff */
[----:B------:R-:W-:Y:S01]  /*8330*/  IMAD.SHL.U32 R3, R89, 0x2, RZ ;  /* 0x0000000259037824 */ /* 0x000fe200078e00ff */
[----:B------:R-:W-:Y:S01]  /*8340*/  SGXT R30, R30, 0x1 ;  /* 0x000000011e1e781a */ /* 0x000fe20000000200 */
[----:B------:R-:W-:Y:S01]  /*8350*/  @!P5 IMAD.IADD R64, R64, 0x1, -R4 ;  /* 0x000000014040d824 */ /* 0x000fe200078e0a04 */
[----:B------:R-:W-:Y:S01]  /*8360*/  ISETP.GE.AND P5, PT, R152, RZ, PT ;  /* 0x000000ff9800720c */ /* 0x000fe20003fa6270 */
[----:B------:R-:W-:Y:S01]  /*8370*/  @!P3 IMAD.MOV R153, RZ, RZ, -R153 ;  /* 0x000000ffff99b224 */ /* 0x000fe200078e0a99 */
[----:B------:R-:W-:Y:S01]  /*8380*/  ISETP.GE.AND P3, PT, R145, RZ, PT ;  /* 0x000000ff9100720c */ /* 0x000fe20003f66270 */
[----:B------:R-:W-:Y:S01]  /*8390*/  VOTEU.ALL UP1, P1 ;  /* 0x0000000000ff7886 */ /* 0x000fe20000820000 */
[----:B------:R-:W-:Y:S01]  /*83a0*/  LOP3.LUT R3, R3, 0x90, R30, 0x78, !PT ;  /* 0x0000009003037812 */ /* 0x000fe200078e781e */
[----:B------:R-:W-:Y:S01]  /*83b0*/  IMAD.MOV.U32 R154, RZ, RZ, R24 ;  /* 0x000000ffff9a7224 */ /* 0x000fe200078e0018 */
[----:B0-----:R-:W-:Y:S01]  /*83c0*/  SHF.R.U32.HI R151, RZ, 0x5, R151 ;  /* 0x00000005ff977819 */ /* 0x001fe20000011697 */
[----:B------:R-:W-:Y:S01]  /*83d0*/  IMAD.MOV.U32 R152, RZ, RZ, R18 ;  /* 0x000000ffff987224 */ /* 0x000fe200078e0012 */
[----:B------:R-:W-:Y:S01]  /*83e0*/  STL [R1+0x384], R136 ;  /* 0x0003848801007387 */ /* 0x000fe20000100800 */
[----:B------:R-:W-:Y:S01]  /*83f0*/  @!P2 IMAD.IADD R39, R39, 0x1, -R4 ;  /* 0x000000012727a824 */ /* 0x000fe200078e0a04 */
[----:B------:R0:W1:Y:S01]  /*8400*/  @!UP1 SYNCS.EXCH.64 URZ, [UR9+0x14008], UR4 ;  /* 0x0140080409ff95b2 */ /* 0x0000620008000100 */
[----:B------:R-:W-:Y:S01]  /*8410*/  ISETP.NE.U32.AND P2, PT, R151, RZ, PT ;  /* 0x000000ff9700720c */ /* 0x000fe20003f45070 */
[----:B------:R-:W-:Y:S01]  /*8420*/  STL [R1+0x4fc], R0 ;  /* 0x0004fc0001007387 */ /* 0x000fe20000100800 */
[----:B------:R-:W-:-:S02]  /*8430*/  @!P6 IMAD.MOV R154, RZ, RZ, -R154 ;  /* 0x000000ffff9ae224 */ /* 0x000fc400078e0a9a */
[----:B------:R-:W-:Y:S01]  /*8440*/  IMAD.MOV.U32 R151, RZ, RZ, R15 ;  /* 0x000000ffff977224 */ /* 0x000fe200078e000f */
[----:B--2---:R2:W-:Y:S01]  /*8450*/  STS.U16 [R3+UR9+0x10400], R150 ;  /* 0x0104009603007988 */ /* 0x0045e20008000409 */
[----:B------:R-:W-:-:S03]  /*8460*/  @!P4 IMAD.MOV R152, RZ, RZ, -R152 ;  /* 0x000000ffff98c224 */ /* 0x000fc600078e0a98 */
[----:B------:R-:W-:Y:S01]  /*8470*/  STL [R1+0x5ec], R0 ;  /* 0x0005ec0001007387 */ /* 0x000fe20000100800 */
[----:B------:R-:W-:Y:S01]  /*8480*/  @!P5 IMAD.MOV R151, RZ, RZ, -R151 ;  /* 0x000000ffff97d224 */ /* 0x000fe200078e0a97 */
[----:B------:R-:W-:Y:S01]  /*8490*/  LOP3.LUT R89, R3, 0x20, RZ, 0x3c, !PT ;  /* 0x0000002003597812 */ /* 0x000fe200078e3cff */
[----:B0-----:R-:W0:Y:S01]  /*84a0*/  LDCU UR4, c[0x0][0x3b0] ;  /* 0x00007600ff0477ac */ /* 0x001e220008000800 */
[----:B------:R-:W-:Y:S01]  /*84b0*/  STL [R1+0x6d8], R0 ;  /* 0x0006d80001007387 */ /* 0x000fe20000100800 */
[----:B--2---:R-:W-:-:S03]  /*84c0*/  IMAD.MOV.U32 R150, RZ, RZ, R13 ;  /* 0x000000ffff967224 */ /* 0x004fc600078e000d */
[----:B------:R-:W-:Y:S01]  /*84d0*/  STL [R1+0x380], R157 ;  /* 0x0003809d01007387 */ /* 0x000fe20000100800 */
[----:B------:R-:W-:-:S03]  /*84e0*/  @!P3 IMAD.MOV R150, RZ, RZ, -R150 ;  /* 0x000000ffff96b224 */ /* 0x000fc600078e0a96 */
[----:B------:R-:W-:Y:S01]  /*84f0*/  STL [R1+0x790], R156 ;  /* 0x0007909c01007387 */ /* 0x000fe20000100800 */
[----:B------:R-:W-:-:S03]  /*8500*/  ISETP.GE.AND P6, PT, R158, RZ, PT ;  /* 0x000000ff9e00720c */ /* 0x000fc60003fc6270 */
[----:B------:R-:W-:Y:S01]  /*8510*/  STL.64 [R1+0x750], R154 ;  /* 0x0007509a01007387 */ /* 0x000fe20000100a00 */
[----:B------:R-:W-:-:S03]  /*8520*/  ISETP.GE.AND P4, PT, R159, RZ, PT ;  /* 0x000000ff9f00720c */ /* 0x000fc60003f86270 */
[----:B------:R-:W2:Y:S01]  /*8530*/  LDL.LU R145, [R1+0x840] ;  /* 0x0008400001917983 */ /* 0x000ea20000300800 */
[----:B------:R-:W-:-:S03]  /*8540*/  ISETP.GE.AND P5, PT, R147, RZ, PT ;  /* 0x000000ff9300720c */ /* 0x000fc60003fa6270 */
[----:B------:R-:W-:Y:S04]  /*8550*/  STL.64 [R1+0x758], R152 ;  /* 0x0007589801007387 */ /* 0x000fe80000100a00 */
[----:B------:R-:W2:Y:S04]  /*8560*/  LDL.LU R158, [R1+0x83c] ;  /* 0x00083c00019e7983 */ /* 0x000ea80000300800 */
[----:B------:R-:W2:Y:S04]  /*8570*/  LDL.LU R159, [R1+0x838] ;  /* 0x00083800019f7983 */ /* 0x000ea80000300800 */
[----:B------:R-:W-:Y:S04]  /*8580*/  STL.64 [R1+0x768], R150 ;  /* 0x0007689601007387 */ /* 0x000fe80000100a00 */
[----:B------:R-:W2:Y:S01]  /*8590*/  LDL.LU R147, [R1+0x834] ;  /* 0x0008340001937983 */ /* 0x000ea20000300800 */
[----:B------:R-:W-:-:S03]  /*85a0*/  ISETP.GE.AND P3, PT, R144, RZ, PT ;  /* 0x000000ff9000720c */ /* 0x000fc60003f66270 */
[----:B------:R-:W2:Y:S04]  /*85b0*/  LDL.LU R144, [R1+0x830] ;  /* 0x0008300001907983 */ /* 0x000ea80000300800 */
[----:B------:R0:W-:Y:S04]  /*85c0*/  STS.U16 [R3+UR9+0x10800], R148 ;  /* 0x0108009403007988 */ /* 0x0001e80008000409 */
[----:B----4-:R4:W-:Y:S04]  /*85d0*/  STS.U16 [R3+UR9+0x10c00], R149 ;  /* 0x010c009503007988 */ /* 0x0109e80008000409 */
[----:B------:R-:W-:Y:S01]  /*85e0*/  STS.U16 [R3+UR9+0x10000], R34 ;  /* 0x0100002203007988 */ /* 0x000fe20008000409 */
[----:B0-----:R-:W-:-:S03]  /*85f0*/  IMAD.MOV.U32 R148, RZ, RZ, R9 ;  /* 0x000000ffff947224 */ /* 0x001fc600078e0009 */
[----:B------:R0:W-:Y:S01]  /*8600*/  STS.U16 [R3+UR9+0x11000], R146 ;  /* 0x0110009203007988 */ /* 0x0001e20008000409 */
[----:B----4-:R-:W-:-:S03]  /*8610*/  IMAD.MOV.U32 R149, RZ, RZ, R10 ;  /* 0x000000ffff957224 */ /* 0x010fc600078e000a */
[----:B---3--:R-:W-:Y:S01]  /*8620*/  STS.U16 [R3+UR9+0x11800], R141 ;  /* 0x0118008d03007988 */ /* 0x008fe20008000409 */
[----:B------:R-:W-:-:S03]  /*8630*/  @!P4 IMAD.MOV R148, RZ, RZ, -R148 ;  /* 0x000000ffff94c224 */ /* 0x000fc600078e0a94 */
[----:B------:R3:W-:Y:S01]  /*8640*/  STS.U16 [R3+UR9+0x11c00], R143 ;  /* 0x011c008f03007988 */ /* 0x0007e20008000409 */
[----:B------:R-:W-:Y:S01]  /*8650*/  @!P6 IMAD.MOV R149, RZ, RZ, -R149 ;  /* 0x000000ffff95e224 */ /* 0x000fe200078e0a95 */
[----:B------:R-:W-:Y:S02]  /*8660*/  ISETP.GE.AND P6, PT, R51, RZ, PT ;  /* 0x000000ff3300720c */ /* 0x000fe40003fc6270 */
[----:B------:R-:W-:Y:S01]  /*8670*/  ISETP.GE.AND P4, PT, R80, RZ, PT ;  /* 0x000000ff5000720c */ /* 0x000fe20003f86270 */
[----:B0-----:R-:W-:Y:S01]  /*8680*/  IMAD.MOV.U32 R146, RZ, RZ, R6 ;  /* 0x000000ffff927224 */ /* 0x001fe200078e0006 */
[----:B------:R-:W-:Y:S03]  /*8690*/  STL [R1+0x794], R3 ;  /* 0x0007940301007387 */ /* 0x000fe60000100800 */
[----:B------:R-:W-:Y:S01]  /*86a0*/  @!P3 IMAD.MOV R146, RZ, RZ, -R146 ;  /* 0x000000ffff92b224 */ /* 0x000fe200078e0a92 */
[----:B------:R0:W-:Y:S01]  /*86b0*/  STL.64 [R1+0x770], R148 ;  /* 0x0007709401007387 */ /* 0x0001e20000100a00 */
[----:B---3--:R-:W-:Y:S01]  /*86c0*/  IMAD.MOV.U32 R143, RZ, RZ, R22 ;  /* 0x000000ffff8f7224 */ /* 0x008fe200078e0016 */
[----:B------:R-:W-:-:S02]  /*86d0*/  PRMT R152, RZ, 0x7610, R152 ;  /* 0x00007610ff987816 */ /* 0x000fc40000000098 */
[----:B------:R-:W3:Y:S01]  /*86e0*/  LDL.LU R51, [R1+0x82c] ;  /* 0x00082c0001337983 */ /* 0x000ee20000300800 */
[----:B------:R-:W-:-:S03]  /*86f0*/  PRMT R151, RZ, 0x7610, R151 ;  /* 0x00007610ff977816 */ /* 0x000fc60000000097 */
[----:B------:R-:W4:Y:S01]  /*8700*/  LDL.LU R80, [R1+0x828] ;  /* 0x0008280001507983 */ /* 0x000f220000300800 */
[----:B------:R-:W-:Y:S02]  /*8710*/  PRMT R150, RZ, 0x7610, R150 ;  /* 0x00007610ff967816 */ /* 0x000fe40000000096 */
[----:B------:R-:W-:Y:S02]  /*8720*/  PRMT R141, RZ, 0x7610, R141 ;  /* 0x00007610ff8d7816 */ /* 0x000fe4000000008d */
[----:B0-----:R-:W-:Y:S02]  /*8730*/  PRMT R149, RZ, 0x7610, R149 ;  /* 0x00007610ff957816 */ /* 0x001fe40000000095 */
[----:B------:R-:W-:Y:S01]  /*8740*/  PRMT R148, RZ, 0x7610, R148 ;  /* 0x00007610ff947816 */ /* 0x000fe20000000094 */
[----:B--2---:R0:W-:Y:S04]  /*8750*/  STS.U16 [R3+UR9+0x11400], R145 ;  /* 0x0114009103007988 */ /* 0x0041e80008000409 */
[----:B------:R-:W-:Y:S04]  /*8760*/  STS.U16 [R89+UR9+0x10d00], R159 ;  /* 0x010d009f59007988 */ /* 0x000fe80008000409 */
[----:B------:R2:W-:Y:S01]  /*8770*/  STS.U16 [R89+UR9+0x11100], R147 ;  /* 0x0111009359007988 */ /* 0x0005e20008000409 */
[----:B0-----:R-:W-:-:S02]  /*8780*/  IMAD.MOV.U32 R145, RZ, RZ, R19 ;  /* 0x000000ffff917224 */ /* 0x001fc400078e0013 */
[----:B--2---:R-:W-:Y:S01]  /*8790*/  IMAD.MOV.U32 R147, RZ, RZ, R7 ;  /* 0x000000ffff937224 */ /* 0x004fe200078e0007 */
[----:B------:R-:W-:Y:S03]  /*87a0*/  STS.U16 [R89+UR9+0x11500], R158 ;  /* 0x0115009e59007988 */ /* 0x000fe60008000409 */
[----:B------:R-:W-:Y:S01]  /*87b0*/  @!P5 IMAD.MOV R147, RZ, RZ, -R147 ;  /* 0x000000ffff93d224 */ /* 0x000fe200078e0a93 */
[----:B------:R-:W-:Y:S01]  /*87c0*/  ISETP.GE.AND P5, PT, R81, RZ, PT ;  /* 0x000000ff5100720c */ /* 0x000fe20003fa6270 */
[----:B------:R0:W-:Y:S01]  /*87d0*/  STS.U16 [R89+UR9+0x11900], R144 ;  /* 0x0119009059007988 */ /* 0x0001e20008000409 */
[----:B------:R-:W-:Y:S02]  /*87e0*/  @!P6 IMAD.MOV R145, RZ, RZ, -R145 ;  /* 0x000000ffff91e224 */ /* 0x000fe400078e0a91 */
[----:B0-----:R-:W-:Y:S01]  /*87f0*/  IMAD.MOV.U32 R144, RZ, RZ, R28 ;  /* 0x000000ffff907224 */ /* 0x001fe200078e001c */
[----:B------:R-:W-:Y:S03]  /*8800*/  STL.64 [R1+0x778], R146 ;  /* 0x0007789201007387 */ /* 0x000fe60000100a00 */
[----:B------:R-:W-:Y:S01]  /*8810*/  @!P4 IMAD.MOV R144, RZ, RZ, -R144 ;  /* 0x000000ffff90c224 */ /* 0x000fe200078e0a90 */
[----:B------:R-:W-:Y:S01]  /*8820*/  ISETP.GE.AND P4, PT, R82, RZ, PT ;  /* 0x000000ff5200720c */ /* 0x000fe20003f86270 */
[----:B------:R-:W2:Y:S03]  /*8830*/  LDL.LU R81, [R1+0x824] ;  /* 0x0008240001517983 */ /* 0x000ea60000300800 */
[----:B------:R-:W-:Y:S01]  /*8840*/  @!P5 IMAD.MOV R143, RZ, RZ, -R143 ;  /* 0x000000ffff8fd224 */ /* 0x000fe200078e0a8f */
[----:B------:R-:W-:Y:S01]  /*8850*/  ISETP.GE.AND P5, PT, R83, RZ, PT ;  /* 0x000000ff5300720c */ /* 0x000fe20003fa6270 */
[----:B------:R-:W-:Y:S04]  /*8860*/  STS.U16 [R89+UR9+0x11d00], R140 ;  /* 0x011d008c59007988 */ /* 0x000fe80008000409 */
[----:B------:R0:W-:Y:S04]  /*8870*/  STS.U16 [R89+UR9+0x10500], R142 ;  /* 0x0105008e59007988 */ /* 0x0001e80008000409 */
[----:B------:R-:W-:Y:S04]  /*8880*/  STL.64 [R1+0x780], R144 ;  /* 0x0007809001007387 */ /* 0x000fe80000100a00 */
[----:B------:R-:W2:Y:S01]  /*8890*/  LDL.LU R82, [R1+0x820] ;  /* 0x0008200001527983 */ /* 0x000ea20000300800 */
[----:B0-----:R-:W-:-:S03]  /*88a0*/  PRMT R142, RZ, 0x7610, R142 ;  /* 0x00007610ff8e7816 */ /* 0x001fc6000000008e */
[----:B------:R-:W2:Y:S04]  /*88b0*/  LDL.LU R83, [R1+0x81c] ;  /* 0x00081c0001537983 */ /* 0x000ea80000300800 */
[----:B------:R-:W-:Y:S04]  /*88c0*/  STL.S16 [R1+0x228], R152 ;  /* 0x0002289801007387 */ /* 0x000fe80000100600 */
[----:B------:R-:W-:Y:S04]  /*88d0*/  STL.S16 [R1+0x224], R151 ;  /* 0x0002249701007387 */ /* 0x000fe80000100600 */
[----:B------:R-:W-:Y:S04]  /*88e0*/  STL.S16 [R1+0x220], R150 ;  /* 0x0002209601007387 */ /* 0x000fe80000100600 */
[----:B------:R0:W-:Y:S04]  /*88f0*/  STL.S16 [R1+0x21c], R142 ;  /* 0x00021c8e01007387 */ /* 0x0001e80000100600 */
[----:B------:R-:W-:Y:S01]  /*8900*/  STL.S16 [R1+0x218], R149 ;  /* 0x0002189501007387 */ /* 0x000fe20000100600 */
[----:B------:R-:W-:-:S03]  /*8910*/  PRMT R147, RZ, 0x7610, R147 ;  /* 0x00007610ff937816 */ /* 0x000fc60000000093 */
[----:B------:R1:W-:Y:S01]  /*8920*/  STL.S16 [R1+0x164], R141 ;  /* 0x0001648d01007387 */ /* 0x0003e20000100600 */
[----:B0-----:R-:W-:-:S04]  /*8930*/  IMAD.MOV.U32 R142, RZ, RZ, R104 ;  /* 0x000000ffff8e7224 */ /* 0x001fc800078e0068 */
[----:B------:R-:W-:Y:S02]  /*8940*/  @!P4 IMAD.MOV R142, RZ, RZ, -R142 ;  /* 0x000000ffff8ec224 */ /* 0x000fe400078e0a8e */
[----:B-1----:R-:W-:Y:S01]  /*8950*/  IMAD.MOV.U32 R141, RZ, RZ, R107 ;  /* 0x000000ffff8d7224 */ /* 0x002fe200078e006b */
[----:B------:R-:W-:Y:S01]  /*8960*/  STL.S16 [R1+0x140], R148 ;  /* 0x0001409401007387 */ /* 0x000fe20000100600 */
[----:B------:R-:W-:Y:S02]  /*8970*/  ISETP.GE.AND P4, PT, R85, RZ, PT ;  /* 0x000000ff5500720c */ /* 0x000fe40003f86270 */
[----:B------:R-:W-:Y:S01]  /*8980*/  @!P5 IMAD.MOV R141, RZ, RZ, -R141 ;  /* 0x000000ffff8dd224 */ /* 0x000fe200078e0a8d */
[----:B------:R0:W-:Y:S01]  /*8990*/  STL.64 [R1+0x788], R142 ;  /* 0x0007888e01007387 */ /* 0x0001e20000100a00 */
[----:B------:R-:W-:Y:S02]  /*89a0*/  PRMT R146, RZ, 0x7610, R146 ;  /* 0x00007610ff927816 */ /* 0x000fe40000000092 */
[----:B------:R-:W-:Y:S01]  /*89b0*/  PRMT R145, RZ, 0x7610, R145 ;  /* 0x00007610ff917816 */ /* 0x000fe20000000091 */
[----:B------:R-:W-:Y:S01]  /*89c0*/  STL.S16 [R1+0x124], R147 ;  /* 0x0001249301007387 */ /* 0x000fe20000100600 */
[----:B------:R-:W-:-:S02]  /*89d0*/  PRMT R144, RZ, 0x7610, R144 ;  /* 0x00007610ff907816 */ /* 0x000fc40000000090 */
[----:B------:R-:W-:Y:S01]  /*89e0*/  ISETP.GE.AND P5, PT, R163, RZ, PT ;  /* 0x000000ffa300720c */ /* 0x000fe20003fa6270 */
[----:B------:R-:W2:Y:S01]  /*89f0*/  LDL.LU R85, [R1+0x818] ;  /* 0x0008180001557983 */ /* 0x000ea20000300800 */
[----:B------:R-:W-:-:S03]  /*8a00*/  PRMT R140, RZ, 0x7610, R140 ;  /* 0x00007610ff8c7816 */ /* 0x000fc6000000008c */
[----:B------:R-:W-:Y:S04]  /*8a10*/  STL [R1+0x798], R141 ;  /* 0x0007988d01007387 */ /* 0x000fe80000100800 */
[----:B------:R-:W2:Y:S04]  /*8a20*/  LDL.LU R163, [R1+0x814] ;  /* 0x0008140001a37983 */ /* 0x000ea80000300800 */
[----:B------:R-:W-:Y:S04]  /*8a30*/  STL.S16 [R1+0x120], R146 ;  /* 0x0001209201007387 */ /* 0x000fe80000100600 */
[----:B------:R-:W-:Y:S01]  /*8a40*/  STL.S16 [R1+0x104], R145 ;  /* 0x0001049101007387 */ /* 0x000fe20000100600 */
[----:B0-----:R-:W-:-:S03]  /*8a50*/  PRMT R143, RZ, 0x7610, R143 ;  /* 0x00007610ff8f7816 */ /* 0x001fc6000000008f */
[----:B------:R-:W-:Y:S01]  /*8a60*/  STL.S16 [R1+0x100], R144 ;  /* 0x0001009001007387 */ /* 0x000fe20000100600 */
[----:B------:R-:W-:-:S03]  /*8a70*/  PRMT R142, RZ, 0x7610, R142 ;  /* 0x00007610ff8e7816 */ /* 0x000fc6000000008e */
[----:B------:R0:W-:Y:S01]  /*8a80*/  STL.S16 [R1+0xe4], R140 ;  /* 0x0000e48c01007387 */ /* 0x0001e20000100600 */
[----:B------:R-:W-:Y:S02]  /*8a90*/  PRMT R107, RZ, 0x7610, R107 ;  /* 0x00007610ff6b7816 */ /* 0x000fe4000000006b */
[----:B------:R-:W-:Y:S01]  /*8aa0*/  PRMT R104, RZ, 0x7610, R104 ;  /* 0x00007610ff687816 */ /* 0x000fe20000000068 */
[----:B------:R-:W-:Y:S01]  /*8ab0*/  STL.S16 [R1+0xe0], R143 ;  /* 0x0000e08f01007387 */ /* 0x000fe20000100600 */
[----:B0-----:R-:W-:-:S03]  /*8ac0*/  IMAD.MOV.U32 R140, RZ, RZ, R110 ;  /* 0x000000ffff8c7224 */ /* 0x001fc600078e006e */
[----:B------:R-:W-:Y:S01]  /*8ad0*/  STL.S16 [R1+0xc4], R142 ;  /* 0x0000c48e01007387 */ /* 0x000fe20000100600 */
[----:B------:R-:W-:-:S03]  /*8ae0*/  @!P4 IMAD.MOV R140, RZ, RZ, -R140 ;  /* 0x000000ffff8cc224 */ /* 0x000fc600078e0a8c */
[----:B------:R0:W-:Y:S01]  /*8af0*/  STL.S16 [R1+0xc0], R107 ;  /* 0x0000c06b01007387 */ /* 0x0001e20000100600 */
[----:B------:R-:W-:-:S03]  /*8b00*/  ISETP.GE.AND P4, PT, R162, RZ, PT ;  /* 0x000000ffa200720c */ /* 0x000fc60003f86270 */
[----:B------:R-:W-:Y:S04]  /*8b10*/  STL [R1+0x79c], R140 ;  /* 0x00079c8c01007387 */ /* 0x000fe80000100800 */
[----:B------:R1:W-:Y:S04]  /*8b20*/  STL.S16 [R1+0xa4], R104 ;  /* 0x0000a46801007387 */ /* 0x0003e80000100600 */
[----:B------:R-:W2:Y:S01]  /*8b30*/  LDL.LU R162, [R1+0x810] ;  /* 0x0008100001a27983 */ /* 0x000ea20000300800 */
[----:B------:R-:W-:-:S04]  /*8b40*/  IMAD.MOV.U32 R110, RZ, RZ, R109 ;  /* 0x000000ffff6e7224 */ /* 0x000fc800078e006d */
[----:B------:R-:W-:Y:S01]  /*8b50*/  @!P5 IMAD.MOV R110, RZ, RZ, -R110 ;  /* 0x000000ffff6ed224 */ /* 0x000fe200078e0a6e */
[----:B------:R-:W-:Y:S01]  /*8b60*/  ISETP.GE.AND P5, PT, R161, RZ, PT ;  /* 0x000000ffa100720c */ /* 0x000fe20003fa6270 */
[----:B------:R-:W-:Y:S01]  /*8b70*/  @!P4 IMAD.MOV R113, RZ, RZ, -R113 ;  /* 0x000000ffff71c224 */ /* 0x000fe200078e0a71 */
[----:B------:R-:W-:Y:S02]  /*8b80*/  PRMT R34, RZ, 0x7610, R34 ;  /* 0x00007610ff227816 */ /* 0x000fe40000000022 */
[----:B------:R-:W-:Y:S02]  /*8b90*/  PRMT R33, RZ, 0x7610, R33 ;  /* 0x00007610ff217816 */ /* 0x000fe40000000021 */
[----:B------:R-:W-:Y:S01]  /*8ba0*/  ISETP.GE.AND P4, PT, R160, RZ, PT ;  /* 0x000000ffa000720c */ /* 0x000fe20003f86270 */
[----:B------:R-:W-:Y:S01]  /*8bb0*/  STL [R1+0x7a0], R110 ;  /* 0x0007a06e01007387 */ /* 0x000fe20000100800 */
[----:B------:R-:W-:Y:S02]  /*8bc0*/  PRMT R31, RZ, 0x7610, R31 ;  /* 0x00007610ff1f7816 */ /* 0x000fe4000000001f */
[----:B------:R-:W-:Y:S01]  /*8bd0*/  PRMT R30, RZ, 0x7610, R30 ;  /* 0x00007610ff1e7816 */ /* 0x000fe2000000001e */
[----:B------:R-:W2:Y:S02]  /*8be0*/  LDL.LU R161, [R1+0x80c] ;  /* 0x00080c0001a17983 */ /* 0x000ea40000300800 */
[----:B------:R-:W-:Y:S01]  /*8bf0*/  @!P5 IMAD.MOV R123, RZ, RZ, -R123 ;  /* 0x000000ffff7bd224 */ /* 0x000fe200078e0a7b */
[----:B------:R-:W-:Y:S01]  /*8c00*/  ISETP.GE.AND P5, PT, R40, RZ, PT ;  /* 0x000000ff2800720c */ /* 0x000fe20003fa6270 */
[----:B------:R-:W-:Y:S01]  /*8c10*/  STL.S16 [R1+0xa0], R34 ;  /* 0x0000a02201007387 */ /* 0x000fe20000100600 */
[----:B------:R-:W-:-:S02]  /*8c20*/  PRMT R28, RZ, 0x7610, R28 ;  /* 0x00007610ff1c7816 */ /* 0x000fc4000000001c */
[----:B------:R-:W-:Y:S01]  /*8c30*/  PRMT R27, RZ, 0x7610, R27 ;  /* 0x00007610ff1b7816 */ /* 0x000fe2000000001b */
[----:B------:R-:W-:Y:S01]  /*8c40*/  STL.S16 [R1+0x84], R33 ;  /* 0x0000842101007387 */ /* 0x000fe20000100600 */
[----:B------:R-:W-:Y:S02]  /*8c50*/  PRMT R25, RZ, 0x7610, R25 ;  /* 0x00007610ff197816 */ /* 0x000fe40000000019 */
[----:B------:R-:W-:Y:S01]  /*8c60*/  PRMT R24, RZ, 0x7610, R24 ;  /* 0x00007610ff187816 */ /* 0x000fe20000000018 */
[----:B------:R-:W-:Y:S01]  /*8c70*/  STL.S16 [R1+0x80], R31 ;  /* 0x0000801f01007387 */ /* 0x000fe20000100600 */
[----:B------:R-:W-:-:S03]  /*8c80*/  PRMT R22, RZ, 0x7610, R22 ;  /* 0x00007610ff167816 */ /* 0x000fc60000000016 */
[----:B------:R-:W-:Y:S01]  /*8c90*/  STL.S16 [R1+0x64], R30 ;  /* 0x0000641e01007387 */ /* 0x000fe20000100600 */
[----:B------:R-:W-:-:S03]  /*8ca0*/  PRMT R21, RZ, 0x7610, R21 ;  /* 0x00007610ff157816 */ /* 0x000fc60000000015 */
[----:B------:R-:W-:Y:S01]  /*8cb0*/  STL.S16 [R1+0x60], R28 ;  /* 0x0000601c01007387 */ /* 0x000fe20000100600 */
[----:B------:R-:W-:-:S03]  /*8cc0*/  IMAD.MOV.U32 R109, RZ, RZ, R37 ;  /* 0x000000ffff6d7224 */ /* 0x000fc600078e0025 */
[----:B------:R-:W-:Y:S01]  /*8cd0*/  STL.S16 [R1+0x44], R27 ;  /* 0x0000441b01007387 */ /* 0x000fe20000100600 */
[----:B------:R-:W-:-:S03]  /*8ce0*/  PRMT R19, RZ, 0x7610, R19 ;  /* 0x00007610ff137816 */ /* 0x000fc60000000013 */
[----:B------:R-:W-:Y:S01]  /*8cf0*/  STL.S16 [R1+0x40], R25 ;  /* 0x0000401901007387 */ /* 0x000fe20000100600 */
[----:B------:R-:W-:-:S03]  /*8d00*/  @!P4 IMAD.MOV R122, RZ, RZ, -R122 ;  /* 0x000000ffff7ac224 */ /* 0x000fc600078e0a7a */
[----:B------:R-:W-:Y:S01]  /*8d10*/  STL [R1+0x7a4], R113 ;  /* 0x0007a47101007387 */ /* 0x000fe20000100800 */
[----:B------:R-:W-:-:S03]  /*8d20*/  PRMT R18, RZ, 0x7610, R18 ;  /* 0x00007610ff127816 */ /* 0x000fc60000000012 */
[----:B------:R-:W-:Y:S01]  /*8d30*/  STL.S16 [R1+0x24], R24 ;  /* 0x0000241801007387 */ /* 0x000fe20000100600 */
[----:B------:R-:W-:-:S03]  /*8d40*/  @!P5 IMAD.MOV R109, RZ, RZ, -R109 ;  /* 0x000000ffff6dd224 */ /* 0x000fc600078e0a6d */
[----:B------:R-:W2:Y:S01]  /*8d50*/  LDL.LU R160, [R1+0x808] ;  /* 0x0008080001a07983 */ /* 0x000ea20000300800 */
[----:B------:R-:W-:-:S03]  /*8d60*/  PRMT R15, RZ, 0x7610, R15 ;  /* 0x00007610ff0f7816 */ /* 0x000fc6000000000f */
[----:B------:R-:W-:Y:S01]  /*8d70*/  STL [R1+0x7a8], R123 ;  /* 0x0007a87b01007387 */ /* 0x000fe20000100800 */
[----:B------:R-:W-:-:S03]  /*8d80*/  PRMT R13, RZ, 0x7610, R13 ;  /* 0x00007610ff0d7816 */ /* 0x000fc6000000000d */
[----:B------:R-:W-:Y:S01]  /*8d90*/  STL.S16 [R1+0x20], R22 ;  /* 0x0000201601007387 */ /* 0x000fe20000100600 */
[----:B------:R-:W-:-:S03]  /*8da0*/  PRMT R10, RZ, 0x7610, R10 ;  /* 0x00007610ff0a7816 */ /* 0x000fc6000000000a */
[----:B------:R-:W-:Y:S01]  /*8db0*/  STL.S16 [R1+0x4], R21 ;  /* 0x0000041501007387 */ /* 0x000fe20000100600 */
[----:B------:R-:W-:-:S03]  /*8dc0*/  PRMT R9, RZ, 0x7610, R9 ;  /* 0x00007610ff097816 */ /* 0x000fc60000000009 */
[----:B------:R-:W-:Y:S01]  /*8dd0*/  STL.S16 [R1], R19 ;  /* 0x0000001301007387 */ /* 0x000fe20000100600 */
[----:B------:R-:W-:-:S03]  /*8de0*/  PRMT R7, RZ, 0x7610, R7 ;  /* 0x00007610ff077816 */ /* 0x000fc60000000007 */
[----:B------:R-:W-:Y:S01]  /*8df0*/  STL [R1+0x7ac], R122 ;  /* 0x0007ac7a01007387 */ /* 0x000fe20000100800 */
[----:B------:R-:W-:-:S03]  /*8e00*/  PRMT R4, RZ, 0x7610, R4 ;  /* 0x00007610ff047816 */ /* 0x000fc60000000004 */
[----:B------:R-:W-:Y:S01]  /*8e10*/  STL.S16 [R1+0x284], R18 ;  /* 0x0002841201007387 */ /* 0x000fe20000100600 */
[----:B------:R-:W-:-:S03]  /*8e20*/  ISETP.GE.AND P4, PT, R165, RZ, PT ;  /* 0x000000ffa500720c */ /* 0x000fc60003f86270 */
[----:B------:R-:W-:Y:S01]  /*8e30*/  STL [R1+0x7b8], R109 ;  /* 0x0007b86d01007387 */ /* 0x000fe20000100800 */
[----:B---3--:R-:W-:-:S03]  /*8e40*/  ISETP.NE.AND P3, PT, R51, RZ, PT ;  /* 0x000000ff3300720c */ /* 0x008fc60003f65270 */
[----:B------:R3:W-:Y:S01]  /*8e50*/  STL.S16 [R1+0x260], R15 ;  /* 0x0002600f01007387 */ /* 0x0007e20000100600 */
[----:B------:R-:W-:-:S03]  /*8e60*/  LOP3.LUT R89, RZ, R51, RZ, 0x33, !PT ;  /* 0x00000033ff597212 */ /* 0x000fc600078e33ff */
[----:B------:R-:W-:Y:S04]  /*8e70*/  STL.S16 [R1+0x298], R13 ;  /* 0x0002980d01007387 */ /* 0x000fe80000100600 */
[----:B------:R-:W-:Y:S01]  /*8e80*/  STL.S16 [R1+0x294], R10 ;  /* 0x0002940a01007387 */ /* 0x000fe20000100600 */
[----:B------:R-:W-:-:S03]  /*8e90*/  ISETP.GE.AND P5, PT, R164, RZ, PT ;  /* 0x000000ffa400720c */ /* 0x000fc60003fa6270 */
[----:B------:R-:W-:Y:S04]  /*8ea0*/  STL.S16 [R1+0x290], R9 ;  /* 0x0002900901007387 */ /* 0x000fe80000100600 */
[----:B------:R-:W-:Y:S04]  /*8eb0*/  STL.S16 [R1+0x28c], R7 ;  /* 0x00028c0701007387 */ /* 0x000fe80000100600 */
[----:B------:R2:W-:Y:S01]  /*8ec0*/  STL.S16 [R1+0x288], R4 ;  /* 0x0002880401007387 */ /* 0x0005e20000100600 */
[----:B0-----:R-:W-:Y:S01]  /*8ed0*/  IMAD.MOV.U32 R107, RZ, RZ, R39 ;  /* 0x000000ffff6b7224 */ /* 0x001fe200078e0027 */
[----:B------:R-:W-:Y:S01]  /*8ee0*/  PRMT R6, RZ, 0x7610, R6 ;  /* 0x00007610ff067816 */ /* 0x000fe20000000006 */
[----:B-1----:R-:W-:Y:S01]  /*8ef0*/  IMAD.MOV.U32 R104, RZ, RZ, R36 ;  /* 0x000000ffff687224 */ /* 0x002fe200078e0024 */
[C---:B------:R-:W-:Y:S01]  /*8f00*/  SEL R37, R89.reuse, R106, !P3 ;  /* 0x0000006a59257207 */ /* 0x040fe20005800000 */
[----:B------:R-:W-:Y:S01]  /*8f10*/  @!P4 IMAD.MOV R107, RZ, RZ, -R107 ;  /* 0x000000ffff6bc224 */ /* 0x000fe200078e0a6b */
[C---:B----4-:R-:W-:Y:S01]  /*8f20*/  SEL R80, R89.reuse, R80, !P3 ;  /* 0x0000005059507207 */ /* 0x050fe20005800000 */
[----:B------:R-:W-:Y:S01]  /*8f30*/  STL.S16 [R1+0x25c], R6 ;  /* 0x00025c0601007387 */ /* 0x000fe20000100600 */
[----:B------:R-:W-:Y:S01]  /*8f40*/  @!P5 IMAD.MOV R104, RZ, RZ, -R104 ;  /* 0x000000ffff68d224 */ /* 0x000fe200078e0a68 */
[----:B------:R-:W-:-:S02]  /*8f50*/  SEL R90, R89, R90, !P3 ;  /* 0x0000005a595a7207 */ /* 0x000fc40005800000 */
[----:B------:R0:W-:Y:S01]  /*8f60*/  STL [R1+0x7e8], R107 ;  /* 0x0007e86b01007387 */ /* 0x0001e20000100800 */
[C---:B------:R-:W-:Y:S01]  /*8f70*/  SEL R79, R89.reuse, R79, !P3 ;  /* 0x0000004f594f7207 */ /* 0x040fe20005800000 */
[----:B------:R-:W-:Y:S01]  /*8f80*/  IMAD R80, R80, UR4, RZ ;  /* 0x0000000450507c24 */ /* 0x000fe2000f8e02ff */
[C---:B------:R-:W-:Y:S02]  /*8f90*/  SEL R78, R89.reuse, R78, !P3 ;  /* 0x0000004e594e7207 */ /* 0x040fe40005800000 */
[C---:B------:R-:W-:Y:S02]  /*8fa0*/  SEL R91, R89.reuse, R91, !P3 ;  /* 0x0000005b595b7207 */ /* 0x040fe40005800000 */
[C---:B---3--:R-:W-:Y:S01]  /*8fb0*/  SEL R15, R89.reuse, R26, !P3 ;  /* 0x0000001a590f7207 */ /* 0x048fe20005800000 */
[----:B------:R-:W-:Y:S01]  /*8fc0*/  IMAD R26, R90, UR4, RZ ;  /* 0x000000045a1a7c24 */ /* 0x000fe2000f8e02ff */
[----:B------:R-:W-:Y:S01]  /*8fd0*/  SEL R77, R89, R77, !P3 ;  /* 0x0000004d594d7207 */ /* 0x000fe20005800000 */
[----:B------:R-:W-:Y:S01]  /*8fe0*/  IMAD R79, R79, UR4, RZ ;  /* 0x000000044f4f7c24 */ /* 0x000fe2000f8e02ff */
[----:B------:R-:W-:Y:S01]  /*8ff0*/  STL [R1+0x7f8], R104 ;  /* 0x0007f86801007387 */ /* 0x000fe20000100800 */
[C---:B------:R-:W-:Y:S01]  /*9000*/  SEL R76, R89.reuse, R76, !P3 ;  /* 0x0000004c594c7207 */ /* 0x040fe20005800000 */
[----:B------:R-:W-:Y:S01]  /*9010*/  IMAD R78, R78, UR4, RZ ;  /* 0x000000044e4e7c24 */ /* 0x000fe2000f8e02ff */
[----:B------:R-:W-:Y:S01]  /*9020*/  SEL R28, R89, R11, !P3 ;  /* 0x0000000b591c7207 */ /* 0x000fe20005800000 */
[----:B------:R-:W-:Y:S01]  /*9030*/  IMAD R11, R91, UR4, RZ ;  /* 0x000000045b0b7c24 */ /* 0x000fe2000f8e02ff */
[----:B------:R-:W-:Y:S01]  /*9040*/  SEL R75, R89, R75, !P3 ;  /* 0x0000004b594b7207 */ /* 0x000fe20005800000 */
[----:B------:R-:W-:Y:S01]  /*9050*/  IMAD R77, R77, UR4, RZ ;  /* 0x000000044d4d7c24 */ /* 0x000fe2000f8e02ff */
[C---:B------:R-:W-:Y:S01]  /*9060*/  SEL R95, R89.reuse, R95, !P3 ;  /* 0x0000005f595f7207 */ /* 0x040fe20005800000 */
[----:B------:R-:W-:Y:S01]  /*9070*/  IMAD R76, R76, UR4, RZ ;  /* 0x000000044c4c7c24 */ /* 0x000fe2000f8e02ff */
[----:B------:R-:W-:-:S02]  /*9080*/  SEL R22, R89, R94, !P3 ;  /* 0x0000005e59167207 */ /* 0x000fc40005800000 */
[----:B------:R-:W-:Y:S01]  /*9090*/  SEL R74, R89, R74, !P3 ;  /* 0x0000004a594a7207 */ /* 0x000fe20005800000 */
[----:B------:R-:W-:Y:S01]  /*90a0*/  IMAD R75, R75, UR4, RZ ;  /* 0x000000044b4b7c24 */ /* 0x000fe2000f8e02ff */
[----:B------:R-:W-:Y:S01]  /*90b0*/  SEL R19, R89, R20, !P3 ;  /* 0x0000001459137207 */ /* 0x000fe20005800000 */
[----:B------:R-:W-:Y:S01]  /*90c0*/  IMAD R20, R95, UR4, RZ ;  /* 0x000000045f147c24 */ /* 0x000fe2000f8e02ff */
[----:B------:R-:W-:Y:S01]  /*90d0*/  SEL R84, R89, R84, !P3 ;  /* 0x0000005459547207 */ /* 0x000fe20005800000 */
[----:B------:R-:W-:-:S04]  /*90e0*/  IMAD R74, R74, UR4, RZ ;  /* 0x000000044a4a7c24 */ /* 0x000fc8000f8e02ff */
[----:B------:R-:W-:Y:S01]  /*90f0*/  IMAD R84, R84, UR4, RZ ;  /* 0x0000000454547c24 */ /* 0x000fe2000f8e02ff */
[----:B--2---:R-:W-:-:S05]  /*9100*/  SEL R81, R89, R81, !P3 ;  /* 0x0000005159517207 */ /* 0x004fca0005800000 */
[----:B------:R-:W-:Y:S01]  /*9110*/  IMAD R81, R81, UR4, RZ ;  /* 0x0000000451517c24 */ /* 0x000fe2000f8e02ff */
[C---:B------:R-:W-:Y:S02]  /*9120*/  SEL R82, R89.reuse, R82, !P3 ;  /* 0x0000005259527207 */ /* 0x040fe40005800000 */
[----:B------:R-:W-:-:S03]  /*9130*/  SEL R83, R89, R83, !P3 ;  /* 0x0000005359537207 */ /* 0x000fc60005800000 */
[----:B------:R-:W-:Y:S02]  /*9140*/  IMAD R82, R82, UR4, RZ ;  /* 0x0000000452527c24 */ /* 0x000fe4000f8e02ff */
[----:B------:R-:W-:Y:S01]  /*9150*/  IMAD R83, R83, UR4, RZ ;  /* 0x0000000453537c24 */ /* 0x000fe2000f8e02ff */
[----:B------:R-:W-:-:S05]  /*9160*/  SEL R4, R89, R85, !P3 ;  /* 0x0000005559047207 */ /* 0x000fca0005800000 */
[----:B------:R-:W-:Y:S02]  /*9170*/  IMAD R4, R4, UR4, RZ ;  /* 0x0000000404047c24 */ /* 0x000fe4000f8e02ff */
[----:B------:R-:W-:Y:S01]  /*9180*/  IMAD.MOV.U32 R85, RZ, RZ, R79 ;  /* 0x000000ffff557224 */ /* 0x000fe200078e004f */
[C---:B------:R-:W-:Y:S02]  /*9190*/  SEL R25, R89.reuse, R92, !P3 ;  /* 0x0000005c59197207 */ /* 0x040fe40005800000 */
[----:B------:R-:W-:Y:S02]  /*91a0*/  SEL R24, R89, R93, !P3 ;  /* 0x0000005d59187207 */ /* 0x000fe40005800000 */
[CC--:B------:R-:W-:Y:S02]  /*91b0*/  LEA R106, P4, R4.reuse, R162.reuse, 0x1 ;  /* 0x000000a2046a7211 */ /* 0x0c0fe400078808ff */
[----:B------:R-:W-:Y:S02]  /*91c0*/  LEA R144, P5, R83, R162, 0x1 ;  /* 0x000000a253907211 */ /* 0x000fe400078a08ff */
[----:B0-----:R-:W-:-:S02]  /*91d0*/  LEA.HI.X.SX32 R107, R4, R163, 0x1, P4 ;  /* 0x000000a3046b7211 */ /* 0x001fc400020f0eff */
[CC--:B------:R-:W-:Y:S02]  /*91e0*/  LEA R142, P4, R82.reuse, R162.reuse, 0x1 ;  /* 0x000000a2528e7211 */ /* 0x0c0fe400078808ff */
[-C--:B------:R-:W-:Y:S02]  /*91f0*/  LEA.HI.X.SX32 R145, R83, R163.reuse, 0x1, P5 ;  /* 0x000000a353917211 */ /* 0x080fe400028f0eff */
[CC--:B------:R-:W-:Y:S02]  /*9200*/  LEA R4, P5, R81.reuse, R162.reuse, 0x1 ;  /* 0x000000a251047211 */ /* 0x0c0fe400078a08ff */
[-C--:B------:R-:W-:Y:S02]  /*9210*/  LEA.HI.X.SX32 R143, R82, R163.reuse, 0x1, P4 ;  /* 0x000000a3528f7211 */ /* 0x080fe400020f0eff */
[----:B------:R-:W-:Y:S01]  /*9220*/  LEA R90, P4, R80, R162, 0x1 ;  /* 0x000000a2505a7211 */ /* 0x000fe200078808ff */
[----:B------:R-:W-:Y:S01]  /*9230*/  IMAD.MOV.U32 R83, RZ, RZ, R5 ;  /* 0x000000ffff537224 */ /* 0x000fe200078e0005 */
[----:B------:R-:W-:Y:S01]  /*9240*/  STL.64 [R1+0x178], R106 ;  /* 0x0001786a01007387 */ /* 0x000fe20000100a00 */
[----:B------:R-:W-:-:S02]  /*9250*/  LEA.HI.X.SX32 R83, R81, R163, 0x1, P5 ;  /* 0x000000a351537211 */ /* 0x000fc400028f0eff */
[----:B------:R-:W-:Y:S01]  /*9260*/  LEA.HI.X.SX32 R91, R80, R163, 0x1, P4 ;  /* 0x000000a3505b7211 */ /* 0x000fe200020f0eff */
[----:B------:R0:W-:Y:S01]  /*9270*/  STL.64 [R1+0x170], R144 ;  /* 0x0001709001007387 */ /* 0x0001e20000100a00 */
[----:B------:R-:W-:-:S03]  /*9280*/  LEA R94, P4, R78, R162, 0x1 ;  /* 0x000000a24e5e7211 */ /* 0x000fc600078808ff */
[----:B------:R-:W-:Y:S04]  /*9290*/  STL [R1+0x158], R4 ;  /* 0x0001580401007387 */ /* 0x000fe80000100800 */
[----:B------:R-:W-:Y:S01]  /*92a0*/  STL.64 [R1+0x168], R142 ;  /* 0x0001688e01007387 */ /* 0x000fe20000100a00 */
[----:B0-----:R-:W-:-:S03]  /*92b0*/  LEA R144, P5, R79, R162, 0x1 ;  /* 0x000000a24f907211 */ /* 0x001fc600078a08ff */
[----:B------:R-:W-:Y:S01]  /*92c0*/  STL.64 [R1+0x7b0], R142 ;  /* 0x0007b08e01007387 */ /* 0x000fe20000100a00 */
[-C--:B------:R-:W-:Y:S02]  /*92d0*/  LEA.HI.X.SX32 R95, R78, R163.reuse, 0x1, P4 ;  /* 0x000000a34e5f7211 */ /* 0x080fe400020f0eff */
[----:B------:R-:W-:Y:S01]  /*92e0*/  LEA.HI.X.SX32 R145, R79, R163, 0x1, P5 ;  /* 0x000000a34f917211 */ /* 0x000fe200028f0eff */
[----:B------:R-:W-:Y:S01]  /*92f0*/  STL [R1+0x15c], R83 ;  /* 0x00015c5301007387 */ /* 0x000fe20000100800 */
[----:B------:R-:W-:-:S03]  /*9300*/  LEA R146, P4, R76, R162, 0x1 ;  /* 0x000000a24c927211 */ /* 0x000fc600078808ff */
[----:B------:R0:W-:Y:S01]  /*9310*/  STL.64 [R1+0x150], R90 ;  /* 0x0001505a01007387 */ /* 0x0001e20000100a00 */
[----:B------:R-:W-:Y:S02]  /*9320*/  LEA.HI.X.SX32 R147, R76, R163, 0x1, P4 ;  /* 0x000000a34c937211 */ /* 0x000fe400020f0eff */
[-C--:B------:R-:W-:Y:S02]  /*9330*/  LEA R80, P4, R74, R162.reuse, 0x1 ;  /* 0x000000a24a507211 */ /* 0x080fe400078808ff */
[----:B0-----:R-:W-:-:S04]  /*9340*/  LEA R90, P5, R77, R162, 0x1 ;  /* 0x000000a24d5a7211 */ /* 0x001fc800078a08ff */
[-C--:B------:R-:W-:Y:S02]  /*9350*/  LEA.HI.X.SX32 R91, R77, R163.reuse, 0x1, P5 ;  /* 0x000000a34d5b7211 */ /* 0x080fe400028f0eff */
[CC--:B------:R-:W-:Y:S01]  /*9360*/  LEA R154, P5, R75.reuse, R162.reuse, 0x1 ;  /* 0x000000a24b9a7211 */ /* 0x0c0fe200078a08ff */
[----:B------:R-:W-:Y:S01]  /*9370*/  STL.64 [R1+0x148], R144 ;  /* 0x0001489001007387 */ /* 0x000fe20000100a00 */
[-C--:B------:R-:W-:Y:S02]  /*9380*/  LEA.HI.X.SX32 R81, R74, R163.reuse, 0x1, P4 ;  /* 0x000000a34a517211 */ /* 0x080fe400020f0eff */
[-C--:B------:R-:W-:Y:S01]  /*9390*/  LEA.HI.X.SX32 R155, R75, R163.reuse, 0x1, P5 ;  /* 0x000000a34b9b7211 */ /* 0x080fe200028f0eff */
[----:B------:R-:W-:Y:S01]  /*93a0*/  STL.64 [R1+0x7c0], R144 ;  /* 0x0007c09001007387 */ /* 0x000fe20000100a00 */
[-C--:B------:R-:W-:Y:S02]  /*93b0*/  LEA R148, P5, R84, R162.reuse, 0x1 ;  /* 0x000000a254947211 */ /* 0x080fe400078a08ff */
[----:B------:R-:W-:Y:S01]  /*93c0*/  LEA R78, P4, R26, R162, 0x1 ;  /* 0x000000a21a4e7211 */ /* 0x000fe200078808ff */
[----:B------:R-:W-:Y:S01]  /*93d0*/  STL.64 [R1+0x138], R94 ;  /* 0x0001385e01007387 */ /* 0x000fe20000100a00 */
[----:B------:R-:W-:-:S03]  /*93e0*/  LEA.HI.X.SX32 R149, R84, R163, 0x1, P5 ;  /* 0x000000a354957211 */ /* 0x000fc600028f0eff */
[----:B------:R-:W-:Y:S01]  /*93f0*/  STL.64 [R1+0x130], R90 ;  /* 0x0001305a01007387 */ /* 0x000fe20000100a00 */
[----:B------:R-:W-:-:S03]  /*9400*/  LEA.HI.X.SX32 R85, R26, R163, 0x1, P4 ;  /* 0x000000a31a557211 */ /* 0x000fc600020f0eff */
[----:B------:R-:W-:Y:S04]  /*9410*/  STL.64 [R1+0x128], R146 ;  /* 0x0001289201007387 */ /* 0x000fe80000100a00 */
[----:B------:R-:W-:Y:S04]  /*9420*/  STL.64 [R1+0x7c8], R146 ;  /* 0x0007c89201007387 */ /* 0x000fe80000100a00 */
[----:B------:R-:W-:Y:S04]  /*9430*/  STL.64 [R1+0x118], R154 ;  /* 0x0001189a01007387 */ /* 0x000fe80000100a00 */
[----:B------:R-:W-:Y:S04]  /*9440*/  STL [R1+0xf8], R78 ;  /* 0x0000f84e01007387 */ /* 0x000fe80000100800 */
[----:B------:R0:W-:Y:S04]  /*9450*/  STL.64 [R1+0x110], R80 ;  /* 0x0001105001007387 */ /* 0x0001e80000100a00 */
[----:B------:R-:W-:Y:S04]  /*9460*/  STL.64 [R1+0x108], R148 ;  /* 0x0001089401007387 */ /* 0x000fe80000100a00 */
[----:B------:R-:W-:Y:S04]  /*9470*/  STL.64 [R1+0x7d0], R148 ;  /* 0x0007d09401007387 */ /* 0x000fe80000100a00 */
[----:B------:R-:W-:Y:S04]  /*9480*/  STL [R1+0xfc], R85 ;  /* 0x0000fc5501007387 */ /* 0x000fe80000100800 */
[----:B------:R-:W2:Y:S01]  /*9490*/  LDL.64 R92, [R1+0x190] ;  /* 0x00019000015c7983 */ /* 0x000ea20000100a00 */
[----:B------:R-:W-:Y:S01]  /*94a0*/  IMAD R24, R24, UR4, RZ ;  /* 0x0000000418187c24 */ /* 0x000fe2000f8e02ff */
[----:B------:R-:W-:Y:S01]  /*94b0*/  LEA R76, P5, R11, R162, 0x1 ;  /* 0x000000a20b4c7211 */ /* 0x000fe200078a08ff */
[----:B------:R-:W-:Y:S01]  /*94c0*/  IMAD R25, R25, UR4, RZ ;  /* 0x0000000419197c24 */ /* 0x000fe2000f8e02ff */
[----:B------:R-:W-:-:S02]  /*94d0*/  SEL R97, R89, R97, !P3 ;  /* 0x0000006159617207 */ /* 0x000fc40005800000 */
[----:B------:R-:W-:Y:S02]  /*94e0*/  LEA.HI.X.SX32 R77, R11, R163, 0x1, P5 ;  /* 0x000000a30b4d7211 */ /* 0x000fe400028f0eff */
[-C--:B0-----:R-:W-:Y:S01]  /*94f0*/  LEA R80, P5, R24, R162.reuse, 0x1 ;  /* 0x000000a218507211 */ /* 0x081fe200078a08ff */
[----:B------:R-:W-:Y:S01]  /*9500*/  IMAD R22, R22, UR4, RZ ;  /* 0x0000000416167c24 */ /* 0x000fe2000f8e02ff */
[----:B------:R-:W-:Y:S02]  /*9510*/  LEA R150, P4, R25, R162, 0x1 ;  /* 0x000000a219967211 */ /* 0x000fe400078808ff */
[----:B------:R-:W-:Y:S01]  /*9520*/  SEL R21, R89, R17, !P3 ;  /* 0x0000001159157207 */ /* 0x000fe20005800000 */
[----:B------:R-:W-:Y:S01]  /*9530*/  IMAD R17, R97, UR4, RZ ;  /* 0x0000000461117c24 */ /* 0x000fe2000f8e02ff */
[----:B------:R-:W-:Y:S02]  /*9540*/  LEA.HI.X.SX32 R81, R24, R163, 0x1, P5 ;  /* 0x000000a318517211 */ /* 0x000fe400028f0eff */
[----:B------:R-:W-:-:S02]  /*9550*/  SEL R18, R89, R96, !P3 ;  /* 0x0000006059127207 */ /* 0x000fc40005800000 */
[----:B------:R-:W-:Y:S02]  /*9560*/  SEL R99, R89, R99, !P3 ;  /* 0x0000006359637207 */ /* 0x000fe40005800000 */
[-C--:B------:R-:W-:Y:S02]  /*9570*/  LEA R164, P5, R20, R162.reuse, 0x1 ;  /* 0x000000a214a47211 */ /* 0x080fe400078a08ff */
[-C--:B------:R-:W-:Y:S02]  /*9580*/  LEA.HI.X.SX32 R151, R25, R163.reuse, 0x1, P4 ;  /* 0x000000a319977211 */ /* 0x080fe400020f0eff */
[----:B------:R-:W-:Y:S01]  /*9590*/  LEA R146, P4, R22, R162, 0x1 ;  /* 0x000000a216927211 */ /* 0x000fe200078808ff */
[----:B------:R-:W-:Y:S01]  /*95a0*/  IMAD R18, R18, UR4, RZ ;  /* 0x0000000412127c24 */ /* 0x000fe2000f8e02ff */
[----:B------:R-:W-:Y:S01]  /*95b0*/  SEL R27, R89, R14, !P3 ;  /* 0x0000000e591b7207 */ /* 0x000fe20005800000 */
[----:B------:R-:W-:Y:S01]  /*95c0*/  IMAD R14, R99, UR4, RZ ;  /* 0x00000004630e7c24 */ /* 0x000fe2000f8e02ff */
[----:B------:R-:W-:-:S02]  /*95d0*/  LEA.HI.X.SX32 R165, R20, R163, 0x1, P5 ;  /* 0x000000a314a57211 */ /* 0x000fc400028f0eff */
[C---:B------:R-:W-:Y:S02]  /*95e0*/  SEL R98, R89.reuse, R98, !P3 ;  /* 0x0000006259627207 */ /* 0x040fe40005800000 */
[----:B------:R-:W-:Y:S02]  /*95f0*/  SEL R10, R89, R102, !P3 ;  /* 0x00000066590a7207 */ /* 0x000fe40005800000 */
[----:B------:R-:W-:Y:S01]  /*9600*/  LEA R144, P5, R17, R162, 0x1 ;  /* 0x000000a211907211 */ /* 0x000fe200078a08ff */
[----:B------:R0:W-:Y:S01]  /*9610*/  STL.64 [R1+0xf0], R76 ;  /* 0x0000f04c01007387 */ /* 0x0001e20000100a00 */
[-C--:B------:R-:W-:Y:S01]  /*9620*/  LEA.HI.X.SX32 R147, R22, R163.reuse, 0x1, P4 ;  /* 0x000000a316937211 */ /* 0x080fe200020f0eff */
[----:B------:R-:W-:Y:S01]  /*9630*/  IMAD R10, R10, UR4, RZ ;  /* 0x000000040a0a7c24 */ /* 0x000fe2000f8e02ff */
[----:B------:R-:W-:Y:S01]  /*9640*/  SEL R33, R89, R16, !P3 ;  /* 0x0000001059217207 */ /* 0x000fe20005800000 */
[----:B------:R-:W-:Y:S01]  /*9650*/  STL.64 [R1+0xe8], R150 ;  /* 0x0000e89601007387 */ /* 0x000fe20000100a00 */
[----:B------:R-:W-:Y:S01]  /*9660*/  LEA.HI.X.SX32 R145, R17, R163, 0x1, P5 ;  /* 0x000000a311917211 */ /* 0x000fe200028f0eff */
[----:B------:R-:W-:Y:S01]  /*9670*/  IMAD R16, R98, UR4, RZ ;  /* 0x0000000462107c24 */ /* 0x000fe2000f8e02ff */
[C---:B------:R-:W-:Y:S01]  /*9680*/  SEL R100, R89.reuse, R100, !P3 ;  /* 0x0000006459647207 */ /* 0x040fe20005800000 */
[----:B------:R-:W-:Y:S01]  /*9690*/  STL.64 [R1+0x7d8], R150 ;  /* 0x0007d89601007387 */ /* 0x000fe20000100a00 */
[----:B------:R-:W-:-:S02]  /*96a0*/  SEL R108, R89, R108, !P3 ;  /* 0x0000006c596c7207 */ /* 0x000fc40005800000 */
[-C--:B------:R-:W-:Y:S01]  /*96b0*/  LEA R74, P5, R14, R162.reuse, 0x1 ;  /* 0x000000a20e4a7211 */ /* 0x080fe200078a08ff */
[----:B------:R-:W-:Y:S01]  /*96c0*/  STL.64 [R1+0xd8], R80 ;  /* 0x0000d85001007387 */ /* 0x000fe20000100a00 */
[C---:B0-----:R-:W-:Y:S01]  /*96d0*/  LEA R76, P4, R18.reuse, R162, 0x1 ;  /* 0x000000a2124c7211 */ /* 0x041fe200078808ff */
[--C-:B------:R-:W-:Y:S02]  /*96e0*/  IMAD.MOV.U32 R82, RZ, RZ, R4.reuse ;  /* 0x000000ffff527224 */ /* 0x100fe400078e0004 */
[----:B------:R-:W-:Y:S01]  /*96f0*/  STL.64 [R1+0xd0], R146 ;  /* 0x0000d09201007387 */ /* 0x000fe20000100a00 */
[C---:B------:R-:W-:Y:S01]  /*9700*/  SEL R31, R89.reuse, R12, !P3 ;  /* 0x0000000c591f7207 */ /* 0x040fe20005800000 */
[----:B------:R-:W-:Y:S02]  /*9710*/  IMAD.MOV.U32 R82, RZ, RZ, R4 ;  /* 0x000000ffff527224 */ /* 0x000fe400078e0004 */
[----:B------:R-:W-:Y:S01]  /*9720*/  STL.64 [R1+0x7e0], R146 ;  /* 0x0007e09201007387 */ /* 0x000fe20000100a00 */
[-C--:B------:R-:W-:Y:S01]  /*9730*/  LEA.HI.X.SX32 R77, R18, R163.reuse, 0x1, P4 ;  /* 0x000000a3124d7211 */ /* 0x080fe200020f0eff */
[----:B------:R-:W-:Y:S01]  /*9740*/  IMAD R12, R100, UR4, RZ ;  /* 0x00000004640c7c24 */ /* 0x000fe2000f8e02ff */
[----:B------:R-:W-:Y:S01]  /*9750*/  LEA.HI.X.SX32 R75, R14, R163, 0x1, P5 ;  /* 0x000000a30e4b7211 */ /* 0x000fe200028f0eff */
[----:B------:R-:W-:Y:S01]  /*9760*/  STL.64 [R1+0xc8], R164 ;  /* 0x0000c8a401007387 */ /* 0x000fe20000100a00 */
[C---:B------:R-:W-:Y:S01]  /*9770*/  SEL R105, R89.reuse, R105, !P3 ;  /* 0x0000006959697207 */ /* 0x040fe20005800000 */
[----:B------:R-:W-:Y:S01]  /*9780*/  IMAD R4, R108, UR4, RZ ;  /* 0x000000046c047c24 */ /* 0x000fe2000f8e02ff */
[----:B------:R-:W-:Y:S01]  /*9790*/  SEL R112, R89, R112, !P3 ;  /* 0x0000007059707207 */ /* 0x000fe20005800000 */
[----:B------:R0:W-:Y:S01]  /*97a0*/  STL.64 [R1+0x7f0], R164 ;  /* 0x0007f0a401007387 */ /* 0x0001e20000100a00 */
[----:B------:R-:W-:-:S02]  /*97b0*/  LEA R152, P4, R16, R162, 0x1 ;  /* 0x000000a210987211 */ /* 0x000fc400078808ff */
[C---:B------:R-:W-:Y:S02]  /*97c0*/  SEL R13, R89.reuse, R29, !P3 ;  /* 0x0000001d590d7207 */ /* 0x040fe40005800000 */
[----:B------:R-:W-:Y:S01]  /*97d0*/  SEL R29, R89, R8, !P3 ;  /* 0x00000008591d7207 */ /* 0x000fe20005800000 */
[----:B------:R-:W-:Y:S01]  /*97e0*/  IMAD R8, R105, UR4, RZ ;  /* 0x0000000469087c24 */ /* 0x000fe2000f8e02ff */
[C---:B------:R-:W-:Y:S02]  /*97f0*/  SEL R30, R89.reuse, R5, !P3 ;  /* 0x00000005591e7207 */ /* 0x040fe40005800000 */
[----:B0-----:R-:W-:Y:S01]  /*9800*/  LEA R164, P5, R10, R162, 0x1 ;  /* 0x000000a20aa47211 */ /* 0x001fe200078a08ff */
[----:B------:R-:W-:Y:S01]  /*9810*/  IMAD R5, R112, UR4, RZ ;  /* 0x0000000470057c24 */ /* 0x000fe2000f8e02ff */
[-C--:B------:R-:W-:Y:S02]  /*9820*/  LEA.HI.X.SX32 R153, R16, R163.reuse, 0x1, P4 ;  /* 0x000000a310997211 */ /* 0x080fe400020f0eff */
[----:B------:R-:W-:Y:S01]  /*9830*/  LEA.HI.X.SX32 R165, R10, R163, 0x1, P5 ;  /* 0x000000a30aa57211 */ /* 0x000fe200028f0eff */
[----:B------:R-:W0:Y:S01]  /*9840*/  S2R R40, SR_TID.X ;  /* 0x0000000000287919 */ /* 0x000e220000002100 */
[----:B------:R-:W-:-:S02]  /*9850*/  SEL R9, R89, R35, !P3 ;  /* 0x0000002359097207 */ /* 0x000fc40005800000 */
[-C--:B------:R-:W-:Y:S02]  /*9860*/  LEA R142, P4, R12, R162.reuse, 0x1 ;  /* 0x000000a20c8e7211 */ /* 0x080fe400078808ff */
[-C--:B------:R-:W-:Y:S01]  /*9870*/  LEA R150, P5, R4, R162.reuse, 0x1 ;  /* 0x000000a204967211 */ /* 0x080fe200078a08ff */
[----:B------:R-:W-:Y:S01]  /*9880*/  IMAD R9, R9, UR4, RZ ;  /* 0x0000000409097c24 */ /* 0x000fe2000f8e02ff */
[-C--:B------:R-:W-:Y:S02]  /*9890*/  LEA.HI.X.SX32 R143, R12, R163.reuse, 0x1, P4 ;  /* 0x000000a30c8f7211 */ /* 0x080fe400020f0eff */
[-C--:B------:R-:W-:Y:S02]  /*98a0*/  LEA.HI.X.SX32 R151, R4, R163.reuse, 0x1, P5 ;  /* 0x000000a304977211 */ /* 0x080fe400028f0eff */
[CC--:B------:R-:W-:Y:S02]  /*98b0*/  LEA R146, P4, R8.reuse, R162.reuse, 0x1 ;  /* 0x000000a208927211 */ /* 0x0c0fe400078808ff */
[----:B------:R-:W-:Y:S01]  /*98c0*/  LEA R4, P5, R5, R162, 0x1 ;  /* 0x000000a205047211 */ /* 0x000fe200078a08ff */
[----:B------:R-:W-:Y:S01]  /*98d0*/  IMAD R13, R13, UR4, RZ ;  /* 0x000000040d0d7c24 */ /* 0x000fe2000f8e02ff */
[----:B------:R-:W-:-:S02]  /*98e0*/  LEA.HI.X.SX32 R147, R8, R163, 0x1, P4 ;  /* 0x000000a308937211 */ /* 0x000fc400020f0eff */
[----:B------:R-:W-:Y:S02]  /*98f0*/  LEA.HI.X.SX32 R5, R5, R163, 0x1, P5 ;  /* 0x000000a305057211 */ /* 0x000fe400028f0eff */
[----:B------:R-:W-:Y:S02]  /*9900*/  SEL R23, R89, R23, !P3 ;  /* 0x0000001759177207 */ /* 0x000fe40005800000 */
[----:B------:R-:W-:-:S03]  /*9910*/  LEA R8, P5, R9, R162, 0x1 ;  /* 0x000000a209087211 */ /* 0x000fc600078a08ff */
[----:B------:R-:W-:Y:S01]  /*9920*/  IMAD R17, R23, UR4, RZ ;  /* 0x0000000417117c24 */ /* 0x000fe2000f8e02ff */
[----:B------:R-:W-:Y:S02]  /*9930*/  LEA.HI.X.SX32 R9, R9, R163, 0x1, P5 ;  /* 0x000000a309097211 */ /* 0x000fe400028f0eff */
[----:B------:R-:W-:Y:S01]  /*9940*/  LEA R12, P5, R13, R162, 0x1 ;  /* 0x000000a20d0c7211 */ /* 0x000fe200078a08ff */
[----:B------:R-:W-:-:S03]  /*9950*/  IMAD R21, R21, UR4, RZ ;  /* 0x0000000415157c24 */ /* 0x000fc6000f8e02ff */
[----:B------:R-:W-:Y:S02]  /*9960*/  LEA.HI.X.SX32 R13, R13, R163, 0x1, P5 ;  /* 0x000000a30d0d7211 */ /* 0x000fe400028f0eff */
[----:B------:R-:W-:Y:S01]  /*9970*/  LEA R16, P5, R17, R162, 0x1 ;  /* 0x000000a211107211 */ /* 0x000fe200078a08ff */
[----:B------:R-:W-:-:S03]  /*9980*/  IMAD R25, R28, UR4, RZ ;  /* 0x000000041c197c24 */ /* 0x000fc6000f8e02ff */
[-C--:B------:R-:W-:Y:S02]  /*9990*/  LEA.HI.X.SX32 R17, R17, R163.reuse, 0x1, P5 ;  /* 0x000000a311117211 */ /* 0x080fe400028f0eff */
[-C--:B------:R-:W-:Y:S01]  /*99a0*/  LEA R20, P5, R21, R162.reuse, 0x1 ;  /* 0x000000a215147211 */ /* 0x080fe200078a08ff */
[----:B------:R-:W-:Y:S02]  /*99b0*/  IMAD R23, R27, UR4, RZ ;  /* 0x000000041b177c24 */ /* 0x000fe4000f8e02ff */
[----:B------:R-:W-:Y:S01]  /*99c0*/  IMAD R27, R29, UR4, RZ ;  /* 0x000000041d1b7c24 */ /* 0x000fe2000f8e02ff */
[----:B------:R-:W-:Y:S01]  /*99d0*/  LEA.HI.X.SX32 R21, R21, R163, 0x1, P5 ;  /* 0x000000a315157211 */ /* 0x000fe200028f0eff */
[----:B------:R-:W-:Y:S01]  /*99e0*/  IMAD R29, R30, UR4, RZ ;  /* 0x000000041e1d7c24 */ /* 0x000fe2000f8e02ff */
[----:B------:R-:W-:Y:S02]  /*99f0*/  LEA R24, P5, R25, R162, 0x1 ;  /* 0x000000a219187211 */ /* 0x000fe400078a08ff */
[----:B------:R-:W-:-:S02]  /*9a00*/  SEL R6, R89, R111, !P3 ;  /* 0x0000006f59067207 */ /* 0x000fc40005800000 */
[----:B0-----:R-:W-:Y:S01]  /*9a10*/  SHF.R.U32.HI R40, RZ, 0x6, R40 ;  /* 0x00000006ff287819 */ /* 0x001fe20000011628 */
[----:B------:R-:W-:Y:S01]  /*9a20*/  IMAD R33, R33, UR4, RZ ;  /* 0x0000000421217c24 */ /* 0x000fe2000f8e02ff */
[----:B------:R-:W-:Y:S02]  /*9a30*/  SEL R32, R89, R32, !P3 ;  /* 0x0000002059207207 */ /* 0x000fe40005800000 */
[-C--:B------:R-:W-:Y:S01]  /*9a40*/  LEA.HI.X.SX32 R25, R25, R163.reuse, 0x1, P5 ;  /* 0x000000a319197211 */ /* 0x080fe200028f0eff */
[----:B------:R-:W-:Y:S01]  /*9a50*/  IMAD R6, R6, UR4, RZ ;  /* 0x0000000406067c24 */ /* 0x000fe2000f8e02ff */
[----:B------:R-:W-:Y:S02]  /*9a60*/  LEA R28, P5, R29, R162, 0x1 ;  /* 0x000000a21d1c7211 */ /* 0x000fe400078a08ff */
[----:B------:R-:W-:Y:S02]  /*9a70*/  SEL R7, R89, R38, !P3 ;  /* 0x0000002659077207 */ /* 0x000fe40005800000 */
[----:B------:R-:W-:Y:S01]  /*9a80*/  SGXT.U32 R40, R40, 0x1 ;  /* 0x000000012828781a */ /* 0x000fe20000000000 */
[----:B------:R-:W-:Y:S01]  /*9a90*/  IMAD R11, R32, UR4, RZ ;  /* 0x00000004200b7c24 */ /* 0x000fe2000f8e02ff */
[----:B------:R-:W-:Y:S01]  /*9aa0*/  LEA.HI.X.SX32 R29, R29, R163, 0x1, P5 ;  /* 0x000000a31d1d7211 */ /* 0x000fe200028f0eff */
[----:B------:R-:W-:Y:S01]  /*9ab0*/  IMAD R7, R7, UR4, RZ ;  /* 0x0000000407077c24 */ /* 0x000fe2000f8e02ff */
[----:B------:R-:W-:-:S02]  /*9ac0*/  LEA R32, P5, R33, R162, 0x1 ;  /* 0x000000a221207211 */ /* 0x000fc400078a08ff */
[----:B------:R-:W-:Y:S02]  /*9ad0*/  LOP3.LUT R36, R40, 0x2, RZ, 0xfc, !PT ;  /* 0x0000000228247812 */ /* 0x000fe400078efcff */
[C---:B------:R-:W-:Y:S02]  /*9ae0*/  LEA R148, P4, R6.reuse, R162, 0x1 ;  /* 0x000000a206947211 */ /* 0x040fe400078808ff */
[-C--:B------:R-:W-:Y:S02]  /*9af0*/  LEA.HI.X.SX32 R33, R33, R163.reuse, 0x1, P5 ;  /* 0x000000a321217211 */ /* 0x080fe400028f0eff */
[----:B------:R-:W-:Y:S02]  /*9b00*/  LEA.HI.X.SX32 R149, R6, R163, 0x1, P4 ;  /* 0x000000a306957211 */ /* 0x000fe400020f0eff */
[----:B------:R-:W-:Y:S02]  /*9b10*/  ISETP.LT.AND P5, PT, R36, R2, P0 ;  /* 0x000000022400720c */ /* 0x000fe400007a1270 */
[----:B------:R-:W-:Y:S01]  /*9b20*/  LEA R6, P4, R7, R162, 0x1 ;  /* 0x000000a207067211 */ /* 0x000fe200078808ff */
[----:B------:R-:W-:Y:S01]  /*9b30*/  IMAD R15, R15, UR4, RZ ;  /* 0x000000040f0f7c24 */ /* 0x000fe2000f8e02ff */
[----:B------:R-:W-:-:S02]  /*9b40*/  PRMT R51, RZ, 0x7610, R51 ;  /* 0x00007610ff337816 */ /* 0x000fc40000000033 */
[----:B------:R-:W-:Y:S02]  /*9b50*/  LEA.HI.X.SX32 R7, R7, R163, 0x1, P4 ;  /* 0x000000a307077211 */ /* 0x000fe400020f0eff */
[----:B------:R-:W-:Y:S01]  /*9b60*/  LEA R10, P4, R11, R162, 0x1 ;  /* 0x000000a20b0a7211 */ /* 0x000fe200078808ff */
[----:B------:R-:W-:-:S03]  /*9b70*/  IMAD R19, R19, UR4, RZ ;  /* 0x0000000413137c24 */ /* 0x000fc6000f8e02ff */
[----:B------:R-:W-:Y:S02]  /*9b80*/  LEA.HI.X.SX32 R11, R11, R163, 0x1, P4 ;  /* 0x000000a30b0b7211 */ /* 0x000fe400020f0eff */
[----:B------:R-:W-:-:S04]  /*9b90*/  LEA R14, P4, R15, R162, 0x1 ;  /* 0x000000a20f0e7211 */ /* 0x000fc800078808ff */
[----:B------:R-:W-:Y:S02]  /*9ba0*/  LEA.HI.X.SX32 R15, R15, R163, 0x1, P4 ;  /* 0x000000a30f0f7211 */ /* 0x000fe400020f0eff */
[----:B------:R-:W-:-:S04]  /*9bb0*/  LEA R18, P4, R19, R162, 0x1 ;  /* 0x000000a213127211 */ /* 0x000fc800078808ff */
[----:B------:R-:W-:Y:S02]  /*9bc0*/  LEA.HI.X.SX32 R19, R19, R163, 0x1, P4 ;  /* 0x000000a313137211 */ /* 0x000fe400020f0eff */
[-C--:B------:R-:W-:Y:S01]  /*9bd0*/  LEA R22, P4, R23, R162.reuse, 0x1 ;  /* 0x000000a217167211 */ /* 0x080fe200078808ff */
[----:B------:R-:W-:Y:S01]  /*9be0*/  IMAD R31, R31, UR4, RZ ;  /* 0x000000041f1f7c24 */ /* 0x000fe2000f8e02ff */
[----:B------:R-:W-:Y:S02]  /*9bf0*/  SEL R35, R89, R101, !P3 ;  /* 0x0000006559237207 */ /* 0x000fe40005800000 */
[----:B------:R-:W-:Y:S02]  /*9c00*/  LEA.HI.X.SX32 R23, R23, R163, 0x1, P4 ;  /* 0x000000a317177211 */ /* 0x000fe400020f0eff */
[----:B------:R-:W-:Y:S01]  /*9c10*/  LEA R26, P4, R27, R162, 0x1 ;  /* 0x000000a21b1a7211 */ /* 0x000fe200078808ff */
[----:B------:R-:W-:-:S03]  /*9c20*/  IMAD R35, R35, UR4, RZ ;  /* 0x0000000423237c24 */ /* 0x000fc6000f8e02ff */
[----:B------:R-:W-:Y:S02]  /*9c30*/  LEA.HI.X.SX32 R27, R27, R163, 0x1, P4 ;  /* 0x000000a31b1b7211 */ /* 0x000fe400020f0eff */
[-C--:B------:R-:W-:Y:S01]  /*9c40*/  LEA R30, P4, R31, R162.reuse, 0x1 ;  /* 0x000000a21f1e7211 */ /* 0x080fe200078808ff */
[----:B------:R-:W-:Y:S01]  /*9c50*/  IMAD R37, R37, UR4, RZ ;  /* 0x0000000425257c24 */ /* 0x000fe2000f8e02ff */
[----:B------:R-:W-:Y:S02]  /*9c60*/  SEL R39, R89, R103, !P3 ;  /* 0x0000006759277207 */ /* 0x000fe40005800000 */
[-C--:B------:R-:W-:Y:S02]  /*9c70*/  LEA.HI.X.SX32 R31, R31, R163.reuse, 0x1, P4 ;  /* 0x000000a31f1f7211 */ /* 0x080fe400020f0eff */
[----:B------:R-:W-:Y:S01]  /*9c80*/  LEA R34, P4, R35, R162, 0x1 ;  /* 0x000000a223227211 */ /* 0x000fe200078808ff */
[----:B------:R-:W-:Y:S01]  /*9c90*/  IMAD R39, R39, UR4, RZ ;  /* 0x0000000427277c24 */ /* 0x000fe2000f8e02ff */
[----:B------:R-:W-:Y:S02]  /*9ca0*/  STL.64 [R1+0xb8], R76 ;  /* 0x0000b84c01007387 */ /* 0x000fe40000100a00 */
[----:B------:R-:W-:-:S02]  /*9cb0*/  LEA.HI.X.SX32 R35, R35, R163, 0x1, P4 ;  /* 0x000000a323237211 */ /* 0x000fc400020f0eff */
[CC--:B------:R-:W-:Y:S01]  /*9cc0*/  LEA R36, P4, R37.reuse, R162.reuse, 0x1 ;  /* 0x000000a225247211 */ /* 0x0c0fe200078808ff */
[----:B------:R-:W-:Y:S03]  /*9cd0*/  STL.64 [R1+0xb0], R144 ;  /* 0x0000b09001007387 */ /* 0x000fe60000100a00 */
[----:B------:R-:W-:Y:S01]  /*9ce0*/  LEA.HI.X.SX32 R37, R37, R163, 0x1, P4 ;  /* 0x000000a325257211 */ /* 0x000fe200020f0eff */
[----:B------:R-:W-:Y:S01]  /*9cf0*/  STL [R1+0x7fc], R145 ;  /* 0x0007fc9101007387 */ /* 0x000fe20000100800 */
[----:B------:R-:W-:-:S03]  /*9d00*/  LEA R38, P4, R39, R162, 0x1 ;  /* 0x000000a227267211 */ /* 0x000fc600078808ff */
[----:B------:R-:W-:Y:S04]  /*9d10*/  STL.64 [R1+0xa8], R152 ;  /* 0x0000a89801007387 */ /* 0x000fe80000100a00 */
[----:B------:R0:W-:Y:S01]  /*9d20*/  STL.64 [R1+0x98], R74 ;  /* 0x0000984a01007387 */ /* 0x0001e20000100a00 */
[----:B------:R-:W-:-:S03]  /*9d30*/  LEA.HI.X.SX32 R39, R39, R163, 0x1, P4 ;  /* 0x000000a327277211 */ /* 0x000fc600020f0eff */
[----:B------:R-:W-:Y:S01]  /*9d40*/  STL.64 [R1+0x90], R142 ;  /* 0x0000908e01007387 */ /* 0x000fe20000100a00 */
[----:B------:R-:W-:-:S03]  /*9d50*/  ISETP.GE.AND P4, PT, R136, RZ, PT ;  /* 0x000000ff8800720c */ /* 0x000fc60003f86270 */
[----:B------:R-:W-:Y:S01]  /*9d60*/  STL.64 [R1+0x78], R164 ;  /* 0x000078a401007387 */ /* 0x000fe20000100a00 */
[----:B------:R-:W-:-:S03]  /*9d70*/  ISETP.GE.AND P6, PT, R157, RZ, PT ;  /* 0x000000ff9d00720c */ /* 0x000fc60003fc6270 */
[----:B------:R-:W-:Y:S04]  /*9d80*/  STL.64 [R1+0x58], R146 ;  /* 0x0000589201007387 */ /* 0x000fe80000100a00 */
[----:B------:R-:W-:Y:S04]  /*9d90*/  STL.64 [R1+0x38], R150 ;  /* 0x0000389601007387 */ /* 0x000fe80000100a00 */
[----:B------:R-:W-:Y:S04]  /*9da0*/  STL.64 [R1+0x18], R148 ;  /* 0x0000189401007387 */ /* 0x000fe80000100a00 */
[----:B------:R-:W3:Y:S04]  /*9db0*/  LDL.LU R136, [R1+0x804] ;  /* 0x0008040001887983 */ /* 0x000ee80000300800 */
[----:B------:R-:W4:Y:S04]  /*9dc0*/  LDL.LU R157, [R1+0x800] ;  /* 0x00080000019d7983 */ /* 0x000f280000300800 */
[----:B--2---:R4:W2:Y:S01]  /*9dd0*/  @P5 LDG.E.U16 R51, desc[UR20][R92.64] ;  /* 0x000000145c335981 */ /* 0x0048a2000c1e1500 */
[--C-:B------:R-:W-:Y:S01]  /*9de0*/  IMAD.MOV.U32 R84, RZ, RZ, R78.reuse ;  /* 0x000000ffff547224 */ /* 0x100fe200078e004e */
[C---:B------:R-:W-:Y:S01]  /*9df0*/  LOP3.LUT R79, R40.reuse, 0x4, RZ, 0xfc, !PT ;  /* 0x00000004284f7812 */ /* 0x040fe200078efcff */
[----:B------:R-:W-:Y:S01]  /*9e00*/  IMAD.MOV.U32 R84, RZ, RZ, R78 ;  /* 0x000000ffff547224 */ /* 0x000fe200078e004e */
[----:B------:R-:W-:Y:S01]  /*9e10*/  LOP3.LUT R78, R40, 0x6, RZ, 0xfc, !PT ;  /* 0x00000006284e7812 */ /* 0x000fe200078efcff */
[----:B------:R-:W-:Y:S01]  /*9e20*/  IMAD.MOV.U32 R91, RZ, RZ, R65 ;  /* 0x000000ffff5b7224 */ /* 0x000fe200078e0041 */
[----:B------:R-:W-:-:S03]  /*9e30*/  ISETP.LT.AND P5, PT, R79, R2, P0 ;  /* 0x000000024f00720c */ /* 0x000fc600007a1270 */
[----:B------:R-:W-:Y:S01]  /*9e40*/  @!P4 IMAD.MOV R91, RZ, RZ, -R91 ;  /* 0x000000ffff5bc224 */ /* 0x000fe200078e0a5b */
[----:B------:R-:W-:Y:S02]  /*9e50*/  ISETP.LT.AND P4, PT, R78, R2, P0 ;  /* 0x000000024e00720c */ /* 0x000fe40000781270 */
[C---:B------:R-:W-:Y:S02]  /*9e60*/  SEL R97, R89.reuse, R118, !P3 ;  /* 0x0000007659617207 */ /* 0x040fe40005800000 */
[C---:B------:R-:W-:Y:S02]  /*9e70*/  SEL R99, R89.reuse, R116, !P3 ;  /* 0x0000007459637207 */ /* 0x040fe40005800000 */
[C---:B------:R-:W-:Y:S02]  /*9e80*/  SEL R101, R89.reuse, R114, !P3 ;  /* 0x0000007259657207 */ /* 0x040fe40005800000 */
[C---:B------:R-:W-:Y:S02]  /*9e90*/  SEL R103, R89.reuse, R73, !P3 ;  /* 0x0000004959677207 */ /* 0x040fe40005800000 */
[----:B------:R-:W-:-:S02]  /*9ea0*/  SEL R105, R89, R71, !P3 ;  /* 0x0000004759697207 */ /* 0x000fc40005800000 */
[C---:B------:R-:W-:Y:S02]  /*9eb0*/  SEL R111, R89.reuse, R69, !P3 ;  /* 0x00000045596f7207 */ /* 0x040fe40005800000 */
[C---:B------:R-:W-:Y:S02]  /*9ec0*/  SEL R112, R89.reuse, R67, !P3 ;  /* 0x0000004359707207 */ /* 0x040fe40005800000 */
[C---:B------:R-:W-:Y:S01]  /*9ed0*/  SEL R40, R89.reuse, R134, !P3 ;  /* 0x0000008659287207 */ /* 0x040fe20005800000 */
[----:B------:R-:W-:Y:S01]  /*9ee0*/  IMAD.MOV.U32 R134, RZ, RZ, R74 ;  /* 0x000000ffff867224 */ /* 0x000fe200078e004a */
[C---:B------:R-:W-:Y:S01]  /*9ef0*/  SEL R67, R89.reuse, R42, !P3 ;  /* 0x0000002a59437207 */ /* 0x040fe20005800000 */
[----:B------:R-:W-:Y:S01]  /*9f00*/  IMAD.MOV.U32 R42, RZ, RZ, R106 ;  /* 0x000000ffff2a7224 */ /* 0x000fe200078e006a */
[C---:B------:R-:W-:Y:S02]  /*9f10*/  SEL R114, R89.reuse, R41, !P3 ;  /* 0x0000002959727207 */ /* 0x040fe40005800000 */
[C---:B0-----:R-:W-:Y:S01]  /*9f20*/  SEL R74, R89.reuse, R132, !P3 ;  /* 0x00000084594a7207 */ /* 0x041fe20005800000 */
[----:B------:R-:W-:Y:S01]  /*9f30*/  IMAD.MOV.U32 R132, RZ, RZ, R76 ;  /* 0x000000ffff847224 */ /* 0x000fe200078e004c */
[C---:B------:R-:W-:Y:S01]  /*9f40*/  SEL R106, R89.reuse, R45, !P3 ;  /* 0x0000002d596a7207 */ /* 0x040fe20005800000 */
        /* <DEDUP_REMOVED lines=9> */
[----:B----4-:R-:W-:Y:S01]  /*9fe0*/  SEL R93, R89, R157, !P3 ;  /* 0x0000009d595d7207 */ /* 0x010fe20005800000 */
[----:B--2---:R0:W-:Y:S02]  /*9ff0*/  STL [R1+0x160], R51 ;  /* 0x0001603301007387 */ /* 0x0041e40000100800 */
[----:B0-----:R-:W0:Y:S02]  /*a000*/  S2R R51, SR_TID.X ;  /* 0x0000000000337919 */ /* 0x001e240000002100 */
[----:B------:R-:W-:Y:S04]  /*a010*/  STL [R1+0x500], R2 ;  /* 0x0005000201007387 */ /* 0x000fe80000100800 */
[----:B------:R-:W-:Y:S04]  /*a020*/  STL [R1+0x658], R2 ;  /* 0x0006580201007387 */ /* 0x000fe80000100800 */
[----:B------:R1:W-:Y:S04]  /*a030*/  STL [R1+0x724], R93 ;  /* 0x0007245d01007387 */ /* 0x0003e80000100800 */
[----:B-1----:R-:W2:Y:S01]  /*a040*/  LDL.LU R93, [R1+0x104] ;  /* 0x00010400015d7983 */ /* 0x002ea20000300800 */
[----:B0-----:R-:W-:-:S04]  /*a050*/  LOP3.LUT R51, R51, 0x3f, RZ, 0xc0, !PT ;  /* 0x0000003f33337812 */ /* 0x001fc800078ec0ff */
[----:B------:R-:W-:Y:S02]  /*a060*/  ISETP.LT.AND P0, PT, R51, R2, P0 ;  /* 0x000000023300720c */ /* 0x000fe40000701270 */
[C---:B------:R-:W-:Y:S01]  /*a070*/  SEL R51, R89.reuse, R135, !P3 ;  /* 0x0000008759337207 */ /* 0x040fe20005800000 */
[----:B------:R-:W-:Y:S01]  /*a080*/  IMAD.MOV.U32 R135, RZ, RZ, R75 ;  /* 0x000000ffff877224 */ /* 0x000fe200078e004b */
[C---:B------:R-:W-:Y:S01]  /*a090*/  SEL R75, R89.reuse, R131, !P3 ;  /* 0x00000083594b7207 */ /* 0x040fe20005800000 */
[----:B------:R-:W-:Y:S01]  /*a0a0*/  IMAD.MOV.U32 R131, RZ, RZ, R95 ;  /* 0x000000ffff837224 */ /* 0x000fe200078e005f */
[----:B------:R-:W-:-:S05]  /*a0b0*/  SEL R95, R89, R120, !P3 ;  /* 0x00000078595f7207 */ /* 0x000fca0005800000 */
[----:B------:R0:W-:Y:S04]  /*a0c0*/  STL [R1+0x728], R95 ;  /* 0x0007285f01007387 */ /* 0x0001e80000100800 */
[----:B0-----:R-:W4:Y:S04]  /*a0d0*/  LDL.LU R95, [R1+0x120] ;  /* 0x00012000015f7983 */ /* 0x001f280000300800 */
[----:B------:R0:W-:Y:S04]  /*a0e0*/  STL [R1+0x72c], R97 ;  /* 0x00072c6101007387 */ /* 0x0001e80000100800 */
[----:B0-----:R-:W3:Y:S04]  /*a0f0*/  LDL.LU R97, [R1+0x124] ;  /* 0x0001240001617983 */ /* 0x001ee80000300800 */
        /* <DEDUP_REMOVED lines=14> */
[----:B------:R-:W3:Y:S01]  /*a1e0*/  LDL.64 R154, [R1+0x188] ;  /* 0x00018800019a7983 */ /* 0x000ee20000100a00 */
[----:B------:R-:W-:-:S02]  /*a1f0*/  SEL R129, R89, R129, !P3 ;  /* 0x0000008159817207 */ /* 0x000fc40005800000 */
[C---:B------:R-:W-:Y:S02]  /*a200*/  SEL R128, R89.reuse, R128, !P3 ;  /* 0x0000008059807207 */ /* 0x040fe40005800000 */
[C---:B------:R-:W-:Y:S02]  /*a210*/  SEL R125, R89.reuse, R125, !P3 ;  /* 0x0000007d597d7207 */ /* 0x040fe40005800000 */
[C---:B------:R-:W-:Y:S02]  /*a220*/  SEL R124, R89.reuse, R124, !P3 ;  /* 0x0000007c597c7207 */ /* 0x040fe40005800000 */
[C---:B------:R-:W-:Y:S01]  /*a230*/  SEL R102, R89.reuse, R47, !P3 ;  /* 0x0000002f59667207 */ /* 0x040fe20005800000 */
[----:B------:R-:W-:Y:S01]  /*a240*/  IMAD R47, R74, UR4, RZ ;  /* 0x000000044a2f7c24 */ /* 0x000fe2000f8e02ff */
[C---:B------:R-:W-:Y:S01]  /*a250*/  SEL R121, R89.reuse, R121, !P3 ;  /* 0x0000007959797207 */ /* 0x040fe20005800000 */
[----:B------:R-:W-:Y:S01]  /*a260*/  IMAD.MOV.U32 R74, RZ, RZ, R42 ;  /* 0x000000ffff4a7224 */ /* 0x000fe200078e002a */
[C---:B------:R-:W-:Y:S01]  /*a270*/  SEL R108, R89.reuse, R50, !P3 ;  /* 0x00000032596c7207 */ /* 0x040fe20005800000 */
[----:B------:R-:W-:Y:S01]  /*a280*/  IMAD R50, R40, UR4, RZ ;  /* 0x0000000428327c24 */ /* 0x000fe2000f8e02ff */
[----:B------:R-:W-:Y:S01]  /*a290*/  SEL R119, R89, R119, !P3 ;  /* 0x0000007759777207 */ /* 0x000fe20005800000 */
[----:B------:R-:W-:Y:S01]  /*a2a0*/  IMAD R40, R129, UR4, RZ ;  /* 0x0000000481287c24 */ /* 0x000fe2000f8e02ff */
[C---:B------:R-:W-:Y:S01]  /*a2b0*/  SEL R92, R89.reuse, R63, !P3 ;  /* 0x0000003f595c7207 */ /* 0x040fe20005800000 */
[----:B------:R-:W-:Y:S01]  /*a2c0*/  IMAD.MOV.U32 R63, RZ, RZ, R45 ;  /* 0x000000ffff3f7224 */ /* 0x000fe200078e002d */
[C---:B------:R-:W-:Y:S01]  /*a2d0*/  SEL R100, R89.reuse, R49, !P3 ;  /* 0x0000003159647207 */ /* 0x040fe20005800000 */
[----:B------:R-:W-:Y:S01]  /*a2e0*/  IMAD R42, R128, UR4, RZ ;  /* 0x00000004802a7c24 */ /* 0x000fe2000f8e02ff */
[----:B------:R-:W-:Y:S01]  /*a2f0*/  SEL R78, R89, R52, !P3 ;  /* 0x00000034594e7207 */ /* 0x000fe20005800000 */
[----:B------:R-:W3:Y:S01]  /*a300*/  LDL.64 R128, [R1+0x180] ;  /* 0x0001800001807983 */ /* 0x000ee20000100a00 */
[----:B------:R-:W-:Y:S01]  /*a310*/  IMAD R45, R125, UR4, RZ ;  /* 0x000000047d2d7c24 */ /* 0x000fe2000f8e02ff */
[----:B------:R-:W-:Y:S01]  /*a320*/  SEL R98, R89, R53, !P3 ;  /* 0x0000003559627207 */ /* 0x000fe20005800000 */
[----:B------:R-:W-:Y:S01]  /*a330*/  IMAD R52, R51, UR4, RZ ;  /* 0x0000000433347c24 */ /* 0x000fe2000f8e02ff */
[----:B------:R-:W3:Y:S01]  /*a340*/  LDL.LU R125, [R1+0xc4] ;  /* 0x0000c400017d7983 */ /* 0x000ee20000300800 */
[----:B------:R-:W-:-:S02]  /*a350*/  IMAD R49, R124, UR4, RZ ;  /* 0x000000047c317c24 */ /* 0x000fc4000f8e02ff */
[----:B------:R-:W-:Y:S01]  /*a360*/  IMAD R51, R121, UR4, RZ ;  /* 0x0000000479337c24 */ /* 0x000fe2000f8e02ff */
[----:B------:R-:W3:Y:S01]  /*a370*/  LDL.LU R124, [R1+0xe0] ;  /* 0x0000e000017c7983 */ /* 0x000ee20000300800 */
[----:B------:R-:W-:Y:S01]  /*a380*/  IMAD R53, R119, UR4, RZ ;  /* 0x0000000477357c24 */ /* 0x000fe2000f8e02ff */
[----:B------:R-:W-:Y:S02]  /*a390*/  PRMT R86, RZ, 0x7610, R86 ;  /* 0x00007610ff567816 */ /* 0x000fe40000000056 */
[----:B------:R-:W3:Y:S04]  /*a3a0*/  LDL.LU R121, [R1+0xe4] ;  /* 0x0000e40001797983 */ /* 0x000ee80000300800 */
[----:B------:R-:W3:Y:S01]  /*a3b0*/  LDL.LU R119, [R1+0x100] ;  /* 0x0001000001777983 */ /* 0x000ee20000300800 */
[----:B------:R-:W-:-:S02]  /*a3c0*/  SEL R116, R89, R43, !P3 ;  /* 0x0000002b59747207 */ /* 0x000fc40005800000 */
[C---:B------:R-:W-:Y:S02]  /*a3d0*/  SEL R126, R89.reuse, R126, !P3 ;  /* 0x0000007e597e7207 */ /* 0x040fe40005800000 */
[C---:B------:R-:W-:Y:S02]  /*a3e0*/  SEL R127, R89.reuse, R127, !P3 ;  /* 0x0000007f597f7207 */ /* 0x040fe40005800000 */
[C---:B------:R-:W-:Y:S02]  /*a3f0*/  SEL R73, R89.reuse, R46, !P3 ;  /* 0x0000002e59497207 */ /* 0x040fe40005800000 */
[C---:B------:R-:W-:Y:S02]  /*a400*/  SEL R65, R89.reuse, R133, !P3 ;  /* 0x0000008559417207 */ /* 0x040fe40005800000 */
[C---:B------:R-:W-:Y:S01]  /*a410*/  SEL R69, R89.reuse, R88, !P3 ;  /* 0x0000005859457207 */ /* 0x040fe20005800000 */
[----:B------:R-:W-:Y:S01]  /*a420*/  IMAD.MOV.U32 R90, RZ, RZ, R64 ;  /* 0x000000ffff5a7224 */ /* 0x000fe200078e0040 */
[----:B--2---:R-:W2:Y:S04]  /*a430*/  @P0 LDG.E.U16 R93, desc[UR20][R164.64] ;  /* 0x00000014a45d0981 */ /* 0x004ea8000c1e1500 */
[----:B----4-:R-:W4:Y:S01]  /*a440*/  @P0 LDG.E.U16 R95, desc[UR20][R134.64] ;  /* 0x00000014865f0981 */ /* 0x010f22000c1e1500 */
[----:B------:R-:W-:-:S02]  /*a450*/  SEL R71, R89, R44, !P3 ;  /* 0x0000002c59477207 */ /* 0x000fc40005800000 */
[C---:B------:R-:W-:Y:S02]  /*a460*/  SEL R79, R89.reuse, R54, !P3 ;  /* 0x00000036594f7207 */ /* 0x040fe40005800000 */
[C---:B------:R-:W-:Y:S02]  /*a470*/  SEL R117, R89.reuse, R117, !P3 ;  /* 0x0000007559757207 */ /* 0x040fe40005800000 */
[C---:B------:R-:W-:Y:S02]  /*a480*/  SEL R87, R89.reuse, R87, !P3 ;  /* 0x0000005759577207 */ /* 0x040fe40005800000 */
[C---:B------:R-:W-:Y:S02]  /*a490*/  SEL R96, R89.reuse, R55, !P3 ;  /* 0x0000003759607207 */ /* 0x040fe40005800000 */
[C---:B------:R-:W-:Y:S02]  /*a4a0*/  SEL R70, R89.reuse, R70, !P3 ;  /* 0x0000004659467207 */ /* 0x040fe40005800000 */
[----:B------:R-:W-:-:S02]  /*a4b0*/  SEL R115, R89, R115, !P3 ;  /* 0x0000007359737207 */ /* 0x000fc40005800000 */
[C---:B------:R-:W-:Y:S02]  /*a4c0*/  SEL R66, R89.reuse, R66, !P3 ;  /* 0x0000004259427207 */ /* 0x040fe40005800000 */
[C---:B------:R-:W-:Y:S02]  /*a4d0*/  SEL R72, R89.reuse, R72, !P3 ;  /* 0x0000004859487207 */ /* 0x040fe40005800000 */
[----:B------:R-:W-:Y:S02]  /*a4e0*/  SEL R68, R89, R68, !P3 ;  /* 0x0000004459447207 */ /* 0x000fe40005800000 */
[----:B------:R-:W-:Y:S02]  /*a4f0*/  PRMT R161, RZ, 0x7610, R161 ;  /* 0x00007610ffa17816 */ /* 0x000fe400000000a1 */
[----:B------:R-:W-:Y:S01]  /*a500*/  PRMT R160, RZ, 0x7610, R160 ;  /* 0x00007610ffa07816 */ /* 0x000fe200000000a0 */
[----:B------:R-:W-:Y:S01]  /*a510*/  IMAD R85, R85, UR4, RZ ;  /* 0x0000000455557c24 */ /* 0x000fe2000f8e02ff */
[----:B------:R-:W-:Y:S01]  /*a520*/  PRMT R159, RZ, 0x7610, R159 ;  /* 0x00007610ff9f7816 */ /* 0x000fe2000000009f */
[----:B---3--:R-:W3:Y:S04]  /*a530*/  @P0 LDG.E.U16 R103, desc[UR20][R58.64] ;  /* 0x000000143a670981 */ /* 0x008ee8000c1e1500 */
[----:B------:R-:W2:Y:S01]  /*a540*/  @P5 LDG.E.U16 R86, desc[UR20][R154.64] ;  /* 0x000000149a565981 */ /* 0x000ea2000c1e1500 */
[----:B------:R-:W-:-:S02]  /*a550*/  IMAD.MOV.U32 R43, RZ, RZ, R107 ;  /* 0x000000ffff2b7224 */ /* 0x000fc400078e006b */
[----:B------:R-:W-:Y:S02]  /*a560*/  IMAD R46, R75, UR4, RZ ;  /* 0x000000044b2e7c24 */ /* 0x000fe4000f8e02ff */
[----:B------:R-:W-:Y:S02]  /*a570*/  IMAD R41, R127, UR4, RZ ;  /* 0x000000047f297c24 */ /* 0x000fe4000f8e02ff */
[----:B------:R-:W-:Y:S01]  /*a580*/  IMAD.MOV.U32 R133, RZ, RZ, R77 ;  /* 0x000000ffff857224 */ /* 0x000fe200078e004d */
[C---:B------:R-:W-:Y:S01]  /*a590*/  SEL R88, R89.reuse, R61, !P3 ;  /* 0x0000003d59587207 */ /* 0x040fe20005800000 */
[----:B------:R-:W-:Y:S01]  /*a5a0*/  IMAD.MOV.U32 R75, RZ, RZ, R43 ;  /* 0x000000ffff4b7224 */ /* 0x000fe200078e002b */
[----:B------:R-:W-:Y:S01]  /*a5b0*/  SEL R64, R89, R136, !P3 ;  /* 0x0000008859407207 */ /* 0x000fe20005800000 */
[----:B------:R-:W-:Y:S01]  /*a5c0*/  IMAD R43, R126, UR4, RZ ;  /* 0x000000047e2b7c24 */ /* 0x000fe2000f8e02ff */
[----:B------:R-:W3:Y:S04]  /*a5d0*/  @P0 LDG.E.U16 R97, desc[UR20][R132.64] ;  /* 0x0000001484610981 */ /* 0x000ee8000c1e1500 */
[----:B------:R-:W3:Y:S04]  /*a5e0*/  LDL.LU R126, [R1+0xc0] ;  /* 0x0000c000017e7983 */ /* 0x000ee80000300800 */
[----:B------:R-:W3:Y:S04]  /*a5f0*/  LDL.LU R127, [R1+0xa4] ;  /* 0x0000a400017f7983 */ /* 0x000ee80000300800 */
[----:B------:R-:W3:Y:S01]  /*a600*/  @P4 LDG.E.U16 R114, desc[UR20][R128.64] ;  /* 0x0000001480724981 */ /* 0x000ee2000c1e1500 */
[----:B------:R-:W-:Y:S01]  /*a610*/  IMAD.MOV.U32 R61, RZ, RZ, R131 ;  /* 0x000000ffff3d7224 */ /* 0x000fe200078e0083 */
[----:B------:R-:W-:-:S02]  /*a620*/  PRMT R109, RZ, 0x7610, R109 ;  /* 0x00007610ff6d7816 */ /* 0x000fc4000000006d */
[----:B------:R-:W-:Y:S02]  /*a630*/  PRMT R122, RZ, 0x7610, R122 ;  /* 0x00007610ff7a7816 */ /* 0x000fe4000000007a */
[----:B------:R-:W-:Y:S01]  /*a640*/  PRMT R123, RZ, 0x7610, R123 ;  /* 0x00007610ff7b7816 */ /* 0x000fe2000000007b */
[----:B------:R-:W3:Y:S04]  /*a650*/  @P0 LDG.E.U16 R124, desc[UR20][R148.64] ;  /* 0x00000014947c0981 */ /* 0x000ee8000c1e1500 */
[----:B------:R-:W3:Y:S04]  /*a660*/  LDL.LU R128, [R1+0xa0] ;  /* 0x0000a00001807983 */ /* 0x000ee80000300800 */
[----:B------:R-:W3:Y:S04]  /*a670*/  LDL.LU R129, [R1+0x84] ;  /* 0x0000840001817983 */ /* 0x000ee80000300800 */
[----:B------:R-:W3:Y:S04]  /*a680*/  @P0 LDG.E.U16 R119, desc[UR20][R146.64] ;  /* 0x0000001492770981 */ /* 0x000ee8000c1e1500 */
[----:B------:R-:W3:Y:S04]  /*a690*/  LDL.LU R118, [R1+0x80] ;  /* 0x0000800001767983 */ /* 0x000ee80000300800 */
[----:B------:R-:W3:Y:S04]  /*a6a0*/  @P0 LDG.E.U16 R121, desc[UR20][R150.64] ;  /* 0x0000001496790981 */ /* 0x000ee8000c1e1500 */
[----:B------:R-:W3:Y:S04]  /*a6b0*/  LDL R145, [R1+0x284] ;  /* 0x0002840001917983 */ /* 0x000ee80000100800 */
[----:B------:R-:W3:Y:S04]  /*a6c0*/  LDL R104, [R1+0x260] ;  /* 0x0002600001687983 */ /* 0x000ee80000100800 */
[----:B------:R-:W3:Y:S04]  /*a6d0*/  LDL.64 R164, [R1+0x170] ;  /* 0x0001700001a47983 */ /* 0x000ee80000100a00 */
[----:B------:R-:W3:Y:S04]  /*a6e0*/  LDL R107, [R1+0x298] ;  /* 0x00029800016b7983 */ /* 0x000ee80000100800 */
[----:B------:R-:W3:Y:S04]  /*a6f0*/  LDL.64 R146, [R1+0x150] ;  /* 0x0001500001927983 */ /* 0x000ee80000100a00 */
[----:B------:R-:W3:Y:S04]  /*a700*/  LDL.64 R150, [R1+0x130] ;  /* 0x0001300001967983 */ /* 0x000ee80000100a00 */
[----:B------:R-:W3:Y:S04]  /*a710*/  LDL.64 R148, [R1+0x110] ;  /* 0x0001100001947983 */ /* 0x000ee80000100a00 */
[----:B------:R-:W3:Y:S04]  /*a720*/  LDL.LU R120, [R1+0x64] ;  /* 0x0000640001787983 */ /* 0x000ee80000300800 */
[----:B------:R-:W3:Y:S04]  /*a730*/  LDL.LU R131, [R1+0x60] ;  /* 0x0000600001837983 */ /* 0x000ee80000300800 */
[----:B------:R-:W3:Y:S04]  /*a740*/  LDL.LU R132, [R1+0x44] ;  /* 0x0000440001847983 */ /* 0x000ee80000300800 */
[----:B------:R-:W3:Y:S04]  /*a750*/  LDL.LU R133, [R1+0x40] ;  /* 0x0000400001857983 */ /* 0x000ee80000300800 */
[----:B------:R-:W3:Y:S01]  /*a760*/  LDL.LU R134, [R1+0x24] ;  /* 0x0000240001867983 */ /* 0x000ee20000300800 */
[----:B------:R-:W-:Y:S01]  /*a770*/  IMAD R64, R64, UR4, RZ ;  /* 0x0000000440407c24 */ /* 0x000fe2000f8e02ff */
[----:B------:R-:W-:Y:S01]  /*a780*/  SEL R77, R89, R48, !P3 ;  /* 0x00000030594d7207 */ /* 0x000fe20005800000 */
[----:B------:R-:W-:Y:S01]  /*a790*/  IMAD.MOV.U32 R44, RZ, RZ, R82 ;  /* 0x000000ffff2c7224 */ /* 0x000fe200078e0052 */
[----:B------:R-:W3:Y:S01]  /*a7a0*/  @P0 LDG.E.U16 R112, desc[UR20][R74.64] ;  /* 0x000000144a700981 */ /* 0x000ee2000c1e1500 */
[----:B------:R-:W-:-:S02]  /*a7b0*/  IMAD.MOV.U32 R54, RZ, RZ, R80 ;  /* 0x000000ffff367224 */ /* 0x000fc400078e0050 */
[----:B------:R-:W-:Y:S01]  /*a7c0*/  IMAD R117, R117, UR4, RZ ;  /* 0x0000000475757c24 */ /* 0x000fe2000f8e02ff */
[----:B------:R-:W3:Y:S01]  /*a7d0*/  @P0 LDG.E.U16 R161, desc[UR20][R32.64] ;  /* 0x0000001420a10981 */ /* 0x000ee2000c1e1500 */
[----:B------:R-:W-:Y:S02]  /*a7e0*/  IMAD.MOV.U32 R55, RZ, RZ, R81 ;  /* 0x000000ffff377224 */ /* 0x000fe400078e0051 */
[----:B------:R-:W-:Y:S01]  /*a7f0*/  IMAD R87, R87, UR4, RZ ;  /* 0x0000000457577c24 */ /* 0x000fe2000f8e02ff */
[----:B------:R-:W3:Y:S01]  /*a800*/  @P0 LDG.E.U16 R160, desc[UR20][R34.64] ;  /* 0x0000001422a00981 */ /* 0x000ee2000c1e1500 */
[----:B------:R-:W-:Y:S02]  /*a810*/  IMAD R70, R70, UR4, RZ ;  /* 0x0000000446467c24 */ /* 0x000fe4000f8e02ff */
[----:B------:R-:W-:Y:S01]  /*a820*/  IMAD R115, R115, UR4, RZ ;  /* 0x0000000473737c24 */ /* 0x000fe2000f8e02ff */
[----:B------:R-:W3:Y:S01]  /*a830*/  @P0 LDG.E.U16 R159, desc[UR20][R36.64] ;  /* 0x00000014249f0981 */ /* 0x000ee2000c1e1500 */
[----:B------:R-:W-:-:S02]  /*a840*/  IMAD R72, R72, UR4, RZ ;  /* 0x0000000448487c24 */ /* 0x000fc4000f8e02ff */
[----:B------:R-:W-:Y:S01]  /*a850*/  IMAD R69, R69, UR4, RZ ;  /* 0x0000000445457c24 */ /* 0x000fe2000f8e02ff */
[----:B------:R-:W-:Y:S01]  /*a860*/  PRMT R113, RZ, 0x7610, R113 ;  /* 0x00007610ff717816 */ /* 0x000fe20000000071 */
[----:B------:R-:W-:Y:S01]  /*a870*/  IMAD R73, R73, UR4, RZ ;  /* 0x0000000449497c24 */ /* 0x000fe2000f8e02ff */
[----:B------:R-:W-:Y:S01]  /*a880*/  PRMT R110, RZ, 0x7610, R110 ;  /* 0x00007610ff6e7816 */ /* 0x000fe2000000006e */
[----:B------:R-:W3:Y:S01]  /*a890*/  @P0 LDG.E.U16 R122, desc[UR20][R142.64] ;  /* 0x000000148e7a0981 */ /* 0x000ee2000c1e1500 */
[----:B------:R-:W-:Y:S02]  /*a8a0*/  PRMT R140, RZ, 0x7610, R140 ;  /* 0x00007610ff8c7816 */ /* 0x000fe4000000008c */
[----:B------:R-:W-:Y:S02]  /*a8b0*/  PRMT R0, RZ, 0x7610, R0 ;  /* 0x00007610ff007816 */ /* 0x000fe40000000000 */
[----:B------:R-:W-:Y:S02]  /*a8c0*/  PRMT R141, RZ, 0x7610, R141 ;  /* 0x00007610ff8d7816 */ /* 0x000fe4000000008d */
[----:B------:R-:W-:-:S02]  /*a8d0*/  PRMT R3, RZ, 0x7610, R3 ;  /* 0x00007610ff037816 */ /* 0x000fc40000000003 */
[----:B------:R-:W-:Y:S01]  /*a8e0*/  PRMT R156, RZ, 0x7610, R156 ;  /* 0x00007610ff9c7816 */ /* 0x000fe2000000009c */
[----:B------:R-:W-:Y:S01]  /*a8f0*/  IMAD R67, R67, UR4, RZ ;  /* 0x0000000443437c24 */ /* 0x000fe2000f8e02ff */
[----:B------:R-:W3:Y:S04]  /*a900*/  @P0 LDG.E.U16 R125, desc[UR20][R4.64] ;  /* 0x00000014047d0981 */ /* 0x000ee8000c1e1500 */
[----:B--2---:R-:W-:Y:S04]  /*a910*/  STL [R1+0x144], R86 ;  /* 0x0001445601007387 */ /* 0x004fe80000100800 */
[----:B------:R-:W2:Y:S04]  /*a920*/  LDL.LU R135, [R1+0x20] ;  /* 0x0000200001877983 */ /* 0x000ea80000300800 */
[----:B------:R-:W4:Y:S04]  /*a930*/  LDL.LU R136, [R1+0x4] ;  /* 0x0000040001887983 */ /* 0x000f280000300800 */
[----:B------:R-:W4:Y:S04]  /*a940*/  LDL.LU R157, [R1] ;  /* 0x00000000019d7983 */ /* 0x000f280000300800 */
[----:B------:R-:W-:Y:S04]  /*a950*/  STL.64 [R1+0x508], R4 ;  /* 0x0005080401007387 */ /* 0x000fe80000100a00 */
[----:B------:R-:W-:Y:S04]  /*a960*/  STL [R1+0x660], R4 ;  /* 0x0006600401007387 */ /* 0x000fe80000100800 */
[----:B------:R-:W-:Y:S04]  /*a970*/  STL [R1+0x65c], R5 ;  /* 0x00065c0501007387 */ /* 0x000fe80000100800 */
[----:B------:R-:W-:Y:S04]  /*a980*/  STL [R1+0x520], R6 ;  /* 0x0005200601007387 */ /* 0x000fe80000100800 */
[----:B------:R-:W-:Y:S04]  /*a990*/  STL [R1+0x510], R7 ;  /* 0x0005100701007387 */ /* 0x000fe80000100800 */
[----:B------:R-:W-:Y:S04]  /*a9a0*/  STL.64 [R1+0x600], R6 ;  /* 0x0006000601007387 */ /* 0x000fe80000100a00 */
[----:B------:R-:W-:Y:S04]  /*a9b0*/  STL.64 [R1+0x518], R8 ;  /* 0x0005180801007387 */ /* 0x000fe80000100a00 */
[----:B------:R-:W-:Y:S04]  /*a9c0*/  STL [R1+0x668], R8 ;  /* 0x0006680801007387 */ /* 0x000fe80000100800 */
[----:B------:R-:W-:Y:S04]  /*a9d0*/  STL [R1+0x664], R9 ;  /* 0x0006640901007387 */ /* 0x000fe80000100800 */
[----:B------:R-:W-:Y:S04]  /*a9e0*/  STL.64 [R1+0x528], R10 ;  /* 0x0005280a01007387 */ /* 0x000fe80000100a00 */
[----:B------:R-:W-:Y:S04]  /*a9f0*/  STL [R1+0x670], R10 ;  /* 0x0006700a01007387 */ /* 0x000fe80000100800 */
[----:B------:R-:W-:Y:S04]  /*aa00*/  STL [R1+0x66c], R11 ;  /* 0x00066c0b01007387 */ /* 0x000fe80000100800 */
[----:B------:R-:W-:Y:S04]  /*aa10*/  STL.64 [R1+0x538], R12 ;  /* 0x0005380c01007387 */ /* 0x000fe80000100a00 */
[----:B------:R-:W-:Y:S04]  /*aa20*/  STL [R1+0x678], R12 ;  /* 0x0006780c01007387 */ /* 0x000fe80000100800 */
[----:B------:R-:W-:Y:S04]  /*aa30*/  STL [R1+0x674], R13 ;  /* 0x0006740d01007387 */ /* 0x000fe80000100800 */
[----:B------:R-:W-:Y:S04]  /*aa40*/  STL [R1+0x550], R14 ;  /* 0x0005500e01007387 */ /* 0x000fe80000100800 */
[----:B------:R-:W-:Y:S04]  /*aa50*/  STL [R1+0x540], R15 ;  /* 0x0005400f01007387 */ /* 0x000fe80000100800 */
[----:B------:R-:W-:Y:S04]  /*aa60*/  STL.64 [R1+0x640], R14 ;  /* 0x0006400e01007387 */ /* 0x000fe80000100a00 */
[----:B------:R-:W-:Y:S04]  /*aa70*/  STL.64 [R1+0x548], R16 ;  /* 0x0005481001007387 */ /* 0x000fe80000100a00 */
[----:B------:R-:W-:Y:S04]  /*aa80*/  STL.64 [R1+0x5f0], R16 ;  /* 0x0005f01001007387 */ /* 0x000fe80000100a00 */
[----:B------:R-:W-:Y:S04]  /*aa90*/  STL.64 [R1+0x558], R18 ;  /* 0x0005581201007387 */ /* 0x000fe80000100a00 */
[----:B------:R-:W-:Y:S04]  /*aaa0*/  STL [R1+0x67c], R18 ;  /* 0x00067c1201007387 */ /* 0x000fe80000100800 */
[----:B------:R-:W-:Y:S04]  /*aab0*/  STL.64 [R1+0x560], R20 ;  /* 0x0005601401007387 */ /* 0x000fe80000100a00 */
[----:B------:R-:W-:Y:S04]  /*aac0*/  STL [R1+0x684], R20 ;  /* 0x0006841401007387 */ /* 0x000fe80000100800 */
[----:B------:R-:W-:Y:S04]  /*aad0*/  STL [R1+0x680], R21 ;  /* 0x0006801501007387 */ /* 0x000fe80000100800 */
[----:B------:R-:W-:Y:S04]  /*aae0*/  STL.64 [R1+0x568], R22 ;  /* 0x0005681601007387 */ /* 0x000fe80000100a00 */
[----:B------:R0:W-:Y:S04]  /*aaf0*/  STL.64 [R1+0x608], R22 ;  /* 0x0006081601007387 */ /* 0x0001e80000100a00 */
[----:B------:R-:W-:Y:S04]  /*ab00*/  STL.64 [R1+0x570], R24 ;  /* 0x0005701801007387 */ /* 0x000fe80000100a00 */
[----:B------:R-:W-:Y:S04]  /*ab10*/  STL.64 [R1+0x5f8], R24 ;  /* 0x0005f81801007387 */ /* 0x000fe80000100a00 */
[----:B------:R-:W-:Y:S04]  /*ab20*/  STL.64 [R1+0x578], R26 ;  /* 0x0005781a01007387 */ /* 0x000fe80000100a00 */
[----:B------:R-:W-:Y:S04]  /*ab30*/  STL.64 [R1+0x610], R26 ;  /* 0x0006101a01007387 */ /* 0x000fe80000100a00 */
[----:B------:R-:W-:Y:S01]  /*ab40*/  STL [R1+0x584], R28 ;  /* 0x0005841c01007387 */ /* 0x000fe20000100800 */
[----:B------:R-:W-:-:S03]  /*ab50*/  LEA R154, P5, R64, R162, 0x1 ;  /* 0x000000a2409a7211 */ /* 0x000fc600078a08ff */
[----:B------:R-:W-:Y:S01]  /*ab60*/  STL [R1+0x580], R29 ;  /* 0x0005801d01007387 */ /* 0x000fe20000100800 */
[----:B------:R-:W-:-:S03]  /*ab70*/  IMAD R48, R65, UR4, RZ ;  /* 0x0000000441307c24 */ /* 0x000fc6000f8e02ff */
[----:B------:R-:W-:Y:S04]  /*ab80*/  STL.64 [R1+0x618], R28 ;  /* 0x0006181c01007387 */ /* 0x000fe80000100a00 */
[----:B------:R-:W-:Y:S04]  /*ab90*/  STL.64 [R1+0x588], R30 ;  /* 0x0005881e01007387 */ /* 0x000fe80000100a00 */
[----:B------:R-:W-:Y:S01]  /*aba0*/  STL.64 [R1+0x620], R30 ;  /* 0x0006201e01007387 */ /* 0x000fe20000100a00 */
[----:B------:R-:W-:-:S03]  /*abb0*/  LEA.HI.X.SX32 R155, R64, R163, 0x1, P5 ;  /* 0x000000a3409b7211 */ /* 0x000fc600028f0eff */
[----:B---3--:R0:W3:Y:S01]  /*abc0*/  @P0 LDG.E.U16 R133, desc[UR20][R22.64] ;  /* 0x0000001416850981 */ /* 0x0080e2000c1e1500 */
[C---:B------:R-:W-:Y:S01]  /*abd0*/  SEL R80, R89.reuse, R60, !P3 ;  /* 0x0000003c59507207 */ /* 0x040fe20005800000 */
[----:B------:R-:W-:Y:S01]  /*abe0*/  IMAD.MOV.U32 R60, RZ, RZ, R130 ;  /* 0x000000ffff3c7224 */ /* 0x000fe200078e0082 */
[----:B------:R-:W-:Y:S01]  /*abf0*/  SEL R130, R89, R62, !P3 ;  /* 0x0000003e59827207 */ /* 0x000fe20005800000 */
[----:B------:R-:W-:Y:S01]  /*ac00*/  IMAD.MOV.U32 R62, RZ, RZ, R44 ;  /* 0x000000ffff3e7224 */ /* 0x000fe200078e002c */
[----:B------:R1:W3:Y:S04]  /*ac10*/  @P0 LDG.E.U16 R120, desc[UR20][R16.64] ;  /* 0x0000001410780981 */ /* 0x0002e8000c1e1500 */
[----:B------:R1:W3:Y:S01]  /*ac20*/  @P0 LDG.E.U16 R118, desc[UR20][R14.64] ;  /* 0x000000140e760981 */ /* 0x0002e2000c1e1500 */
[----:B0-----:R-:W-:Y:S01]  /*ac30*/  LEA R22, P5, R50, R162, 0x1 ;  /* 0x000000a232167211 */ /* 0x001fe200078a08ff */
[----:B------:R-:W-:-:S02]  /*ac40*/  IMAD R44, R76, UR4, RZ ;  /* 0x000000044c2c7c24 */ /* 0x000fc4000f8e02ff */
[----:B------:R-:W3:Y:S01]  /*ac50*/  @P0 LDG.E.U16 R134, desc[UR20][R24.64] ;  /* 0x0000001418860981 */ /* 0x000ee2000c1e1500 */
[-C--:B------:R-:W-:Y:S02]  /*ac60*/  LEA.HI.X.SX32 R23, R50, R163.reuse, 0x1, P5 ;  /* 0x000000a332177211 */ /* 0x080fe400028f0eff */
[CC--:B-1----:R-:W-:Y:S01]  /*ac70*/  LEA R16, P5, R47.reuse, R162.reuse, 0x1 ;  /* 0x000000a22f107211 */ /* 0x0c2fe200078a08ff */
[----:B------:R0:W3:Y:S03]  /*ac80*/  @P0 LDG.E.U16 R126, desc[UR20][R6.64] ;  /* 0x00000014067e0981 */ /* 0x0000e6000c1e1500 */
[-C--:B------:R-:W-:Y:S01]  /*ac90*/  LEA.HI.X.SX32 R17, R47, R163.reuse, 0x1, P5 ;  /* 0x000000a32f117211 */ /* 0x080fe200028f0eff */
[----:B------:R-:W3:Y:S01]  /*aca0*/  @P0 LDG.E.U16 R105, desc[UR20][R60.64] ;  /* 0x000000143c690981 */ /* 0x000ee2000c1e1500 */
[----:B------:R-:W-:Y:S02]  /*acb0*/  LEA R14, P5, R44, R162, 0x1 ;  /* 0x000000a22c0e7211 */ /* 0x000fe400078a08ff */
[----:B------:R-:W-:Y:S01]  /*acc0*/  SEL R81, R89, R56, !P3 ;  /* 0x0000003859517207 */ /* 0x000fe20005800000 */
[----:B------:R-:W-:Y:S01]  /*acd0*/  IMAD R65, R66, UR4, RZ ;  /* 0x0000000442417c24 */ /* 0x000fe2000f8e02ff */
[----:B------:R-:W-:Y:S01]  /*ace0*/  LEA.HI.X.SX32 R15, R44, R163, 0x1, P5 ;  /* 0x000000a32c0f7211 */ /* 0x000fe200028f0eff */
[----:B------:R-:W3:Y:S01]  /*acf0*/  @P0 LDG.E.U16 R99, desc[UR20][R54.64] ;  /* 0x0000001436630981 */ /* 0x000ee2000c1e1500 */
[----:B0-----:R-:W-:-:S03]  /*ad00*/  LEA R6, P5, R42, R162, 0x1 ;  /* 0x000000a22a067211 */ /* 0x001fc600078a08ff */
[----:B------:R0:W3:Y:S01]  /*ad10*/  @P0 LDG.E.U16 R111, desc[UR20][R62.64] ;  /* 0x000000143e6f0981 */ /* 0x0000e2000c1e1500 */
[-C--:B------:R-:W-:Y:S02]  /*ad20*/  LEA.HI.X.SX32 R7, R42, R163.reuse, 0x1, P5 ;  /* 0x000000a32a077211 */ /* 0x080fe400028f0eff */
[C---:B------:R-:W-:Y:S01]  /*ad30*/  LEA R42, P5, R43.reuse, R162, 0x1 ;  /* 0x000000a22b2a7211 */ /* 0x040fe200078a08ff */
[----:B------:R-:W3:Y:S03]  /*ad40*/  @P0 LDG.E.U16 R107, desc[UR20][R164.64] ;  /* 0x00000014a46b0981 */ /* 0x000ee6000c1e1500 */
[----:B------:R-:W-:Y:S01]  /*ad50*/  LEA.HI.X.SX32 R43, R43, R163, 0x1, P5 ;  /* 0x000000a32b2b7211 */ /* 0x000fe200028f0eff */
[----:B------:R-:W-:Y:S01]  /*ad60*/  IMAD.MOV.U32 R56, RZ, RZ, R84 ;  /* 0x000000ffff387224 */ /* 0x000fe200078e0054 */
[----:B------:R-:W3:Y:S04]  /*ad70*/  @P0 LDG.E.U16 R131, desc[UR20][R18.64] ;  /* 0x0000001412830981 */ /* 0x000ee8000c1e1500 */
[----:B------:R-:W3:Y:S01]  /*ad80*/  @P0 LDG.E.U16 R101, desc[UR20][R56.64] ;  /* 0x0000001438650981 */ /* 0x000ee2000c1e1500 */
[----:B0-----:R-:W-:-:S02]  /*ad90*/  IMAD R63, R68, UR4, RZ ;  /* 0x00000004443f7c24 */ /* 0x001fc4000f8e02ff */
[----:B------:R-:W-:Y:S01]  /*ada0*/  IMAD R75, R77, UR4, RZ ;  /* 0x000000044d4b7c24 */ /* 0x000fe2000f8e02ff */
[----:B------:R-:W3:Y:S01]  /*adb0*/  @P0 LDG.E.U16 R132, desc[UR20][R20.64] ;  /* 0x0000001414840981 */ /* 0x000ee2000c1e1500 */
[----:B------:R-:W-:Y:S02]  /*adc0*/  IMAD R77, R78, UR4, RZ ;  /* 0x000000044e4d7c24 */ /* 0x000fe4000f8e02ff */
[----:B------:R-:W-:Y:S01]  /*add0*/  IMAD R81, R81, UR4, RZ ;  /* 0x0000000451517c24 */ /* 0x000fe2000f8e02ff */
[----:B------:R-:W-:Y:S04]  /*ade0*/  STL [R1+0x5a0], R32 ;  /* 0x0005a02001007387 */ /* 0x000fe80000100800 */
[----:B------:R-:W-:Y:S04]  /*adf0*/  STL [R1+0x590], R33 ;  /* 0x0005902101007387 */ /* 0x000fe80000100800 */
[----:B------:R0:W-:Y:S01]  /*ae00*/  STL.64 [R1+0x628], R32 ;  /* 0x0006282001007387 */ /* 0x0001e20000100a00 */
[----:B------:R-:W-:-:S03]  /*ae10*/  IMAD R71, R71, UR4, RZ ;  /* 0x0000000447477c24 */ /* 0x000fc6000f8e02ff */
[----:B------:R-:W3:Y:S04]  /*ae20*/  @P0 LDG.E.U16 R129, desc[UR20][R12.64] ;  /* 0x000000140c810981 */ /* 0x000ee8000c1e1500 */
[----:B------:R-:W3:Y:S04]  /*ae30*/  @P0 LDG.E.U16 R128, desc[UR20][R10.64] ;  /* 0x000000140a800981 */ /* 0x000ee8000c1e1500 */
[----:B0-----:R-:W3:Y:S04]  /*ae40*/  LDL R32, [R1+0x288] ;  /* 0x0002880001207983 */ /* 0x001ee80000100800 */
[----:B------:R-:W3:Y:S04]  /*ae50*/  LDL R33, [R1+0x25c] ;  /* 0x00025c0001217983 */ /* 0x000ee80000100800 */
[----:B------:R-:W3:Y:S04]  /*ae60*/  @P0 LDG.E.U16 R127, desc[UR20][R8.64] ;  /* 0x00000014087f0981 */ /* 0x000ee8000c1e1500 */
[----:B--2---:R-:W2:Y:S04]  /*ae70*/  @P0 LDG.E.U16 R135, desc[UR20][R26.64] ;  /* 0x000000141a870981 */ /* 0x004ea8000c1e1500 */
[----:B----4-:R-:W4:Y:S04]  /*ae80*/  @P0 LDG.E.U16 R136, desc[UR20][R28.64] ;  /* 0x000000141c880981 */ /* 0x010f28000c1e1500 */
[----:B------:R0:W2:Y:S02]  /*ae90*/  @P0 LDG.E.U16 R157, desc[UR20][R30.64] ;  /* 0x000000141e9d0981 */ /* 0x0000a4000c1e1500 */
[----:B0-----:R-:W-:-:S04]  /*aea0*/  LEA R30, P4, R52, R162, 0x1 ;  /* 0x000000a2341e7211 */ /* 0x001fc800078808ff */
[-C--:B------:R-:W-:Y:S02]  /*aeb0*/  LEA.HI.X.SX32 R31, R52, R163.reuse, 0x1, P4 ;  /* 0x000000a3341f7211 */ /* 0x080fe400020f0eff */
[CC--:B------:R-:W-:Y:S01]  /*aec0*/  LEA R28, P4, R48.reuse, R162.reuse, 0x1 ;  /* 0x000000a2301c7211 */ /* 0x0c0fe200078808ff */
[----:B------:R-:W-:Y:S03]  /*aed0*/  STL.64 [R1+0x598], R34 ;  /* 0x0005982201007387 */ /* 0x000fe60000100a00 */
[----:B------:R-:W-:Y:S01]  /*aee0*/  LEA.HI.X.SX32 R29, R48, R163, 0x1, P4 ;  /* 0x000000a3301d7211 */ /* 0x000fe200020f0eff */
[----:B------:R-:W2:Y:S01]  /*aef0*/  @P0 LDG.E.U16 R123, desc[UR20][R30.64] ;  /* 0x000000141e7b0981 */ /* 0x000ea2000c1e1500 */
[----:B------:R-:W-:-:S03]  /*af00*/  LEA R26, P4, R46, R162, 0x1 ;  /* 0x000000a22e1a7211 */ /* 0x000fc600078808ff */
[----:B------:R0:W-:Y:S01]  /*af10*/  STL.64 [R1+0x648], R34 ;  /* 0x0006482201007387 */ /* 0x0001e20000100a00 */
[-C--:B------:R-:W-:Y:S02]  /*af20*/  LEA.HI.X.SX32 R27, R46, R163.reuse, 0x1, P4 ;  /* 0x000000a32e1b7211 */ /* 0x080fe400020f0eff */
[CC--:B------:R-:W-:Y:S01]  /*af30*/  LEA R24, P4, R40.reuse, R162.reuse, 0x1 ;  /* 0x000000a228187211 */ /* 0x0c0fe200078808ff */
[----:B------:R-:W2:Y:S03]  /*af40*/  @P0 LDG.E.U16 R113, desc[UR20][R28.64] ;  /* 0x000000141c710981 */ /* 0x000ea6000c1e1500 */
[-C--:B------:R-:W-:Y:S01]  /*af50*/  LEA.HI.X.SX32 R25, R40, R163.reuse, 0x1, P4 ;  /* 0x000000a328197211 */ /* 0x080fe200020f0eff */
[----:B------:R-:W2:Y:S01]  /*af60*/  @P0 LDG.E.U16 R110, desc[UR20][R26.64] ;  /* 0x000000141a6e0981 */ /* 0x000ea2000c1e1500 */
[-C--:B------:R-:W-:Y:S02]  /*af70*/  LEA R40, P4, R41, R162.reuse, 0x1 ;  /* 0x000000a229287211 */ /* 0x080fe400078808ff */
[----:B------:R-:W-:Y:S01]  /*af80*/  LEA R46, P5, R49, R162, 0x1 ;  /* 0x000000a2312e7211 */ /* 0x000fe200078a08ff */
[----:B0-----:R-:W3:Y:S01]  /*af90*/  LDL.64 R34, [R1+0xf0] ;  /* 0x0000f00001227983 */ /* 0x001ee20000100a00 */
[----:B------:R-:W-:-:S02]  /*afa0*/  LEA.HI.X.SX32 R41, R41, R163, 0x1, P4 ;  /* 0x000000a329297211 */ /* 0x000fc400020f0eff */
[CC--:B------:R-:W-:Y:S01]  /*afb0*/  LEA R44, P4, R45.reuse, R162.reuse, 0x1 ;  /* 0x000000a22d2c7211 */ /* 0x0c0fe200078808ff */
[----:B------:R-:W2:Y:S03]  /*afc0*/  @P0 LDG.E.U16 R140, desc[UR20][R24.64] ;  /* 0x00000014188c0981 */ /* 0x000ea6000c1e1500 */
[-C--:B------:R-:W-:Y:S02]  /*afd0*/  LEA.HI.X.SX32 R45, R45, R163.reuse, 0x1, P4 ;  /* 0x000000a32d2d7211 */ /* 0x080fe400020f0eff */
[-C--:B------:R-:W-:Y:S01]  /*afe0*/  LEA.HI.X.SX32 R47, R49, R163.reuse, 0x1, P5 ;  /* 0x000000a3312f7211 */ /* 0x080fe200028f0eff */
[----:B------:R-:W-:Y:S01]  /*aff0*/  STL.64 [R1+0x5a8], R36 ;  /* 0x0005a82401007387 */ /* 0x000fe20000100a00 */
[-C--:B------:R-:W-:Y:S02]  /*b000*/  LEA R48, P4, R51, R162.reuse, 0x1 ;  /* 0x000000a233307211 */ /* 0x080fe400078808ff */
[----:B------:R-:W-:Y:S01]  /*b010*/  LEA R50, P5, R53, R162, 0x1 ;  /* 0x000000a235327211 */ /* 0x000fe200078a08ff */
[----:B------:R-:W2:Y:S01]  /*b020*/  @P0 LDG.E.U16 R0, desc[UR20][R40.64] ;  /* 0x0000001428000981 */ /* 0x000ea2000c1e1500 */
[----:B------:R-:W-:-:S02]  /*b030*/  LEA.HI.X.SX32 R49, R51, R163, 0x1, P4 ;  /* 0x000000a333317211 */ /* 0x000fc400020f0eff */
[-C--:B------:R-:W-:Y:S01]  /*b040*/  LEA R52, P4, R117, R162.reuse, 0x1 ;  /* 0x000000a275347211 */ /* 0x080fe200078808ff */
[----:B------:R-:W2:Y:S01]  /*b050*/  @P0 LDG.E.U16 R141, desc[UR20][R44.64] ;  /* 0x000000142c8d0981 */ /* 0x000ea2000c1e1500 */
[-C--:B------:R-:W-:Y:S02]  /*b060*/  LEA.HI.X.SX32 R51, R53, R163.reuse, 0x1, P5 ;  /* 0x000000a335337211 */ /* 0x080fe400028f0eff */
[-C--:B------:R-:W-:Y:S01]  /*b070*/  LEA.HI.X.SX32 R53, R117, R163.reuse, 0x1, P4 ;  /* 0x000000a375357211 */ /* 0x080fe200020f0eff */
[----:B------:R0:W-:Y:S01]  /*b080*/  STL [R1+0x68c], R36 ;  /* 0x00068c2401007387 */ /* 0x0001e20000100800 */
[-C--:B------:R-:W-:Y:S02]  /*b090*/  LEA R56, P4, R87, R162.reuse, 0x1 ;  /* 0x000000a257387211 */ /* 0x080fe400078808ff */
[----:B------:R-:W-:Y:S01]  /*b0a0*/  LEA R54, P5, R115, R162, 0x1 ;  /* 0x000000a273367211 */ /* 0x000fe200078a08ff */
[----:B------:R-:W2:Y:S01]  /*b0b0*/  @P0 LDG.E.U16 R3, desc[UR20][R48.64] ;  /* 0x0000001430030981 */ /* 0x000ea2000c1e1500 */
[----:B------:R-:W-:-:S02]  /*b0c0*/  LEA.HI.X.SX32 R57, R87, R163, 0x1, P4 ;  /* 0x000000a357397211 */ /* 0x000fc400020f0eff */
[CC--:B------:R-:W-:Y:S01]  /*b0d0*/  LEA R60, P4, R70.reuse, R162.reuse, 0x1 ;  /* 0x000000a2463c7211 */ /* 0x0c0fe200078808ff */
[----:B------:R-:W2:Y:S03]  /*b0e0*/  @P0 LDG.E.U16 R156, desc[UR20][R50.64] ;  /* 0x00000014329c0981 */ /* 0x000ea6000c1e1500 */
[-C--:B------:R-:W-:Y:S01]  /*b0f0*/  LEA.HI.X.SX32 R61, R70, R163.reuse, 0x1, P4 ;  /* 0x000000a3463d7211 */ /* 0x080fe200020f0eff */
[----:B0-----:R-:W2:Y:S01]  /*b100*/  LDL R36, [R1+0x28c] ;  /* 0x00028c0001247983 */ /* 0x001ea20000100800 */
[----:B------:R-:W-:Y:S02]  /*b110*/  LEA R64, P4, R65, R162, 0x1 ;  /* 0x000000a241407211 */ /* 0x000fe400078808ff */
[-C--:B------:R-:W-:Y:S02]  /*b120*/  LEA.HI.X.SX32 R55, R115, R163.reuse, 0x1, P5 ;  /* 0x000000a373377211 */ /* 0x080fe400028f0eff */
[----:B------:R-:W-:-:S02]  /*b130*/  LEA.HI.X.SX32 R65, R65, R163, 0x1, P4 ;  /* 0x000000a341417211 */ /* 0x000fc400020f0eff */
[CC--:B------:R-:W-:Y:S02]  /*b140*/  LEA R58, P5, R72.reuse, R162.reuse, 0x1 ;  /* 0x000000a2483a7211 */ /* 0x0c0fe400078a08ff */
[CC--:B------:R-:W-:Y:S02]  /*b150*/  LEA R68, P4, R69.reuse, R162.reuse, 0x1 ;  /* 0x000000a245447211 */ /* 0x0c0fe400078808ff */
[-C--:B------:R-:W-:Y:S02]  /*b160*/  LEA.HI.X.SX32 R59, R72, R163.reuse, 0x1, P5 ;  /* 0x000000a3483b7211 */ /* 0x080fe400028f0eff */
[----:B------:R-:W-:Y:S02]  /*b170*/  LEA.HI.X.SX32 R69, R69, R163, 0x1, P4 ;  /* 0x000000a345457211 */ /* 0x000fe400020f0eff */
[----:B------:R-:W-:-:S04]  /*b180*/  LEA R72, P4, R73, R162, 0x1 ;  /* 0x000000a249487211 */ /* 0x000fc800078808ff */
[----:B------:R-:W-:Y:S02]  /*b190*/  LEA.HI.X.SX32 R73, R73, R163, 0x1, P4 ;  /* 0x000000a349497211 */ /* 0x000fe400020f0eff */
[----:B------:R-:W-:Y:S01]  /*b1a0*/  LEA R76, P4, R77, R162, 0x1 ;  /* 0x000000a24d4c7211 */ /* 0x000fe200078808ff */
[----:B------:R-:W-:-:S03]  /*b1b0*/  IMAD R87, R80, UR4, RZ ;  /* 0x0000000450577c24 */ /* 0x000fc6000f8e02ff */
[----:B------:R-:W-:Y:S02]  /*b1c0*/  LEA.HI.X.SX32 R77, R77, R163, 0x1, P4 ;  /* 0x000000a34d4d7211 */ /* 0x000fe400020f0eff */
[----:B------:R-:W-:-:S04]  /*b1d0*/  LEA R80, P4, R81, R162, 0x1 ;  /* 0x000000a251507211 */ /* 0x000fc800078808ff */
[----:B------:R-:W-:-:S05]  /*b1e0*/  LEA.HI.X.SX32 R81, R81, R163, 0x1, P4 ;  /* 0x000000a351517211 */ /* 0x000fca00020f0eff */
[----:B------:R-:W4:Y:S01]  /*b1f0*/  @P0 LDG.E.U16 R145, desc[UR20][R80.64] ;  /* 0x0000001450910981 */ /* 0x000f22000c1e1500 */
[----:B------:R-:W-:-:S03]  /*b200*/  LEA R84, P4, R85, R162, 0x1 ;  /* 0x000000a255547211 */ /* 0x000fc600078808ff */
[----:B------:R-:W-:Y:S01]  /*b210*/  STL [R1+0x688], R37 ;  /* 0x0006882501007387 */ /* 0x000fe20000100800 */
[----:B------:R-:W-:-:S03]  /*b220*/  LEA.HI.X.SX32 R85, R85, R163, 0x1, P4 ;  /* 0x000000a355557211 */ /* 0x000fc600020f0eff */
[----:B------:R-:W-:Y:S04]  /*b230*/  STL.64 [R1+0x5b0], R38 ;  /* 0x0005b02601007387 */ /* 0x000fe80000100a00 */
[----:B------:R-:W-:Y:S04]  /*b240*/  STL [R1+0x694], R38 ;  /* 0x0006942601007387 */ /* 0x000fe80000100800 */
[----:B------:R-:W-:Y:S04]  /*b250*/  STL [R1+0x690], R39 ;  /* 0x0006902701007387 */ /* 0x000fe80000100800 */
[----:B------:R-:W-:Y:S04]  /*b260*/  STL.64 [R1+0x88], R154 ;  /* 0x0000889a01007387 */ /* 0x000fe80000100a00 */
[----:B------:R-:W-:Y:S04]  /*b270*/  STL.64 [R1+0x70], R30 ;  /* 0x0000701e01007387 */ /* 0x000fe80000100a00 */
[----:B------:R-:W-:Y:S04]  /*b280*/  STL.64 [R1+0x68], R22 ;  /* 0x0000681601007387 */ /* 0x000fe80000100a00 */
[----:B------:R-:W4:Y:S04]  /*b290*/  @P0 LDG.E.U16 R104, desc[UR20][R84.64] ;  /* 0x0000001454680981 */ /* 0x000f28000c1e1500 */
[----:B------:R-:W-:Y:S04]  /*b2a0*/  STL.64 [R1+0x50], R28 ;  /* 0x0000501c01007387 */ /* 0x000fe80000100a00 */
[----:B------:R-:W-:Y:S04]  /*b2b0*/  STL.64 [R1+0x48], R16 ;  /* 0x0000481001007387 */ /* 0x000fe80000100a00 */
[----:B------:R-:W-:Y:S04]  /*b2c0*/  STL.64 [R1+0x30], R26 ;  /* 0x0000301a01007387 */ /* 0x000fe80000100a00 */
[----:B------:R-:W-:Y:S04]  /*b2d0*/  STL.64 [R1+0x28], R14 ;  /* 0x0000280e01007387 */ /* 0x000fe80000100a00 */
[----:B------:R-:W-:Y:S04]  /*b2e0*/  STL.64 [R1+0x10], R24 ;  /* 0x0000101801007387 */ /* 0x000fe80000100a00 */
[----:B------:R-:W-:Y:S04]  /*b2f0*/  STL.64 [R1+0x8], R6 ;  /* 0x0000080601007387 */ /* 0x000fe80000100a00 */
[----:B------:R-:W4:Y:S04]  /*b300*/  LDL R115, [R1+0x294] ;  /* 0x0002940001737983 */ /* 0x000f280000100800 */
[----:B------:R-:W4:Y:S04]  /*b310*/  LDL R117, [R1+0x290] ;  /* 0x0002900001757983 */ /* 0x000f280000100800 */
[----:B---3--:R-:W3:Y:S04]  /*b320*/  @P0 LDG.E.U16 R32, desc[UR20][R34.64] ;  /* 0x0000001422200981 */ /* 0x008ee8000c1e1500 */
[----:B--2---:R-:W2:Y:S04]  /*b330*/  @P0 LDG.E.U16 R36, desc[UR20][R148.64] ;  /* 0x0000001494240981 */ /* 0x004ea8000c1e1500 */
[----:B----4-:R0:W-:Y:S04]  /*b340*/  @P0 STL [R1+0x284], R145 ;  /* 0x0002849101000387 */ /* 0x0101e80000100800 */
[----:B0-----:R-:W4:Y:S04]  /*b350*/  LDL.LU R145, [R1+0x7fc] ;  /* 0x0007fc0001917983 */ /* 0x001f280000300800 */
[----:B------:R-:W-:Y:S04]  /*b360*/  STL.64 [R1+0x5b8], R80 ;  /* 0x0005b85001007387 */ /* 0x000fe80000100a00 */
[----:B------:R-:W-:Y:S04]  /*b370*/  STL [R1+0x69c], R80 ;  /* 0x00069c5001007387 */ /* 0x000fe80000100800 */
[----:B------:R-:W-:Y:S04]  /*b380*/  STL [R1+0x698], R81 ;  /* 0x0006985101007387 */ /* 0x000fe80000100800 */
[----:B------:R0:W-:Y:S04]  /*b390*/  @P0 STL [R1+0x260], R104 ;  /* 0x0002606801000387 */ /* 0x0001e80000100800 */
[----:B0-----:R-:W2:Y:S04]  /*b3a0*/  LDL.LU R104, [R1+0x7f8] ;  /* 0x0007f80001687983 */ /* 0x001ea80000300800 */
[----:B------:R-:W-:Y:S04]  /*b3b0*/  STL.64 [R1+0x5c0], R84 ;  /* 0x0005c05401007387 */ /* 0x000fe80000100a00 */
[----:B------:R-:W-:Y:S04]  /*b3c0*/  STL [R1+0x6a4], R84 ;  /* 0x0006a45401007387 */ /* 0x000fe80000100800 */
[----:B------:R-:W-:Y:S04]  /*b3d0*/  STL [R1+0x6a0], R85 ;  /* 0x0006a05501007387 */ /* 0x000fe80000100800 */
[----:B------:R-:W2:Y:S04]  /*b3e0*/  LDL.LU.64 R164, [R1+0x7f0] ;  /* 0x0007f00001a47983 */ /* 0x000ea80000300a00 */
[----:B------:R0:W-:Y:S04]  /*b3f0*/  @P0 STL [R1+0x298], R107 ;  /* 0x0002986b01000387 */ /* 0x0001e80000100800 */
[----:B------:R-:W2:Y:S04]  /*b400*/  @P0 LDG.E.U16 R115, desc[UR20][R146.64] ;  /* 0x0000001492730981 */ /* 0x000ea8000c1e1500 */
[----:B------:R-:W2:Y:S04]  /*b410*/  @P0 LDG.E.U16 R117, desc[UR20][R150.64] ;  /* 0x0000001496750981 */ /* 0x000ea8000c1e1500 */
[----:B0-----:R-:W2:Y:S04]  /*b420*/  LDL.LU R107, [R1+0x7e8] ;  /* 0x0007e800016b7983 */ /* 0x001ea80000300800 */
[----:B------:R-:W2:Y:S04]  /*b430*/  LDL.LU.64 R146, [R1+0x7e0] ;  /* 0x0007e00001927983 */ /* 0x000ea80000300a00 */
[----:B------:R-:W3:Y:S04]  /*b440*/  LDL.LU.64 R150, [R1+0x7d8] ;  /* 0x0007d80001967983 */ /* 0x000ee80000300a00 */
[----:B------:R-:W3:Y:S04]  /*b450*/  LDL.LU.64 R148, [R1+0x7d0] ;  /* 0x0007d00001947983 */ /* 0x000ee80000300a00 */
[----:B----4-:R-:W4:Y:S04]  /*b460*/  @P0 LDG.E.U16 R109, desc[UR20][R144.64] ;  /* 0x00000014906d0981 */ /* 0x010f28000c1e1500 */
[----:B--2---:R-:W2:Y:S04]  /*b470*/  @P0 LDG.E.U16 R33, desc[UR20][R146.64] ;  /* 0x0000001492210981 */ /* 0x004ea8000c1e1500 */
[----:B------:R-:W2:Y:S04]  /*b480*/  LDL.LU.64 R146, [R1+0x7c8] ;  /* 0x0007c80001927983 */ /* 0x000ea80000300a00 */
[----:B------:R-:W2:Y:S01]  /*b490*/  LDL.LU.64 R144, [R1+0x7c0] ;  /* 0x0007c00001907983 */ /* 0x000ea20000300a00 */
[----:B------:R-:W-:-:S04]  /*b4a0*/  LEA R62, P5, R63, R162, 0x1 ;  /* 0x000000a23f3e7211 */ /* 0x000fc800078a08ff */
[-C--:B------:R-:W-:Y:S02]  /*b4b0*/  LEA.HI.X.SX32 R63, R63, R163.reuse, 0x1, P5 ;  /* 0x000000a33f3f7211 */ /* 0x080fe400028f0eff */
[C---:B------:R-:W-:Y:S02]  /*b4c0*/  LEA R66, P5, R67.reuse, R162, 0x1 ;  /* 0x000000a243427211 */ /* 0x040fe400078a08ff */
[----:B------:R-:W-:Y:S02]  /*b4d0*/  PRMT R19, RZ, 0x7610, R19 ;  /* 0x00007610ff137816 */ /* 0x000fe40000000013 */
[----:B------:R-:W-:-:S04]  /*b4e0*/  LEA.HI.X.SX32 R67, R67, R163, 0x1, P5 ;  /* 0x000000a343437211 */ /* 0x000fc800028f0eff */
[----:B------:R-:W2:Y:S04]  /*b4f0*/  @P0 LDG.E.U16 R19, desc[UR20][R52.64] ;  /* 0x0000001434130981 */ /* 0x000ea8000c1e1500 */
[----:B----4-:R0:W-:Y:S04]  /*b500*/  STL [R1+0x250], R109 ;  /* 0x0002506d01007387 */ /* 0x0101e80000100800 */
[----:B0-----:R-:W4:Y:S04]  /*b510*/  LDL.LU R109, [R1+0x7b8] ;  /* 0x0007b800016d7983 */ /* 0x001f280000300800 */
[----:B------:R-:W4:Y:S04]  /*b520*/  LDL.LU.64 R142, [R1+0x7b0] ;  /* 0x0007b000018e7983 */ /* 0x000f280000300a00 */
[----:B------:R0:W-:Y:S04]  /*b530*/  STL [R1+0x24c], R122 ;  /* 0x00024c7a01007387 */ /* 0x0001e80000100800 */
[----:B0-----:R-:W4:Y:S04]  /*b540*/  LDL.LU R122, [R1+0x7ac] ;  /* 0x0007ac00017a7983 */ /* 0x001f280000300800 */
        /* <DEDUP_REMOVED lines=8> */
[----:B------:R-:W-:Y:S04]  /*b5d0*/  STL [R1+0x6dc], R0 ;  /* 0x0006dc0001007387 */ /* 0x000fe80000100800 */
[----:B------:R-:W-:Y:S04]  /*b5e0*/  STL.64 [R1+0x5c8], R40 ;  /* 0x0005c82801007387 */ /* 0x000fe80000100a00 */
[----:B------:R-:W-:Y:S04]  /*b5f0*/  STL [R1+0x6a8], R41 ;  /* 0x0006a82901007387 */ /* 0x000fe80000100800 */
[----:B------:R-:W-:Y:S04]  /*b600*/  @P0 STL [R1+0x294], R115 ;  /* 0x0002947301000387 */ /* 0x000fe80000100800 */
[----:B------:R0:W-:Y:S04]  /*b610*/  STL [R1+0x238], R141 ;  /* 0x0002388d01007387 */ /* 0x0001e80000100800 */
[----:B------:R-:W-:Y:S04]  /*b620*/  @P0 STL [R1+0x290], R117 ;  /* 0x0002907501000387 */ /* 0x000fe80000100800 */
[----:B0-----:R-:W4:Y:S04]  /*b630*/  LDL.LU R141, [R1+0x798] ;  /* 0x00079800018d7983 */ /* 0x001f280000300800 */
[----:B------:R-:W-:Y:S04]  /*b640*/  STL.64 [R1+0x5d0], R44 ;  /* 0x0005d02c01007387 */ /* 0x000fe80000100a00 */
[----:B------:R-:W-:Y:S04]  /*b650*/  @P0 STL [R1+0x28c], R36 ;  /* 0x00028c2401000387 */ /* 0x000fe80000100800 */
[----:B------:R-:W-:Y:S04]  /*b660*/  STL [R1+0x6b0], R44 ;  /* 0x0006b02c01007387 */ /* 0x000fe80000100800 */
[----:B---3--:R-:W-:Y:S04]  /*b670*/  @P0 STL [R1+0x288], R32 ;  /* 0x0002882001000387 */ /* 0x008fe80000100800 */
[----:B------:R-:W-:Y:S04]  /*b680*/  STL [R1+0x6ac], R45 ;  /* 0x0006ac2d01007387 */ /* 0x000fe80000100800 */
[----:B--2---:R-:W-:Y:S04]  /*b690*/  @P0 STL [R1+0x25c], R33 ;  /* 0x00025c2101000387 */ /* 0x004fe80000100800 */
[----:B------:R0:W-:Y:S04]  /*b6a0*/  STL [R1+0x234], R3 ;  /* 0x0002340301007387 */ /* 0x0001e80000100800 */
[----:B0-----:R-:W2:Y:S04]  /*b6b0*/  LDL.LU R3, [R1+0x794] ;  /* 0x0007940001037983 */ /* 0x001ea80000300800 */
[----:B------:R-:W-:Y:S04]  /*b6c0*/  STL.64 [R1+0x5d8], R48 ;  /* 0x0005d83001007387 */ /* 0x000fe80000100a00 */
[----:B------:R-:W-:Y:S04]  /*b6d0*/  STL [R1+0x6b8], R48 ;  /* 0x0006b83001007387 */ /* 0x000fe80000100800 */
[----:B------:R-:W-:Y:S04]  /*b6e0*/  STL [R1+0x6b4], R49 ;  /* 0x0006b43101007387 */ /* 0x000fe80000100800 */
[----:B------:R0:W-:Y:S04]  /*b6f0*/  STL [R1+0x230], R156 ;  /* 0x0002309c01007387 */ /* 0x0001e80000100800 */
[----:B0-----:R-:W3:Y:S04]  /*b700*/  LDL.LU R156, [R1+0x790] ;  /* 0x00079000019c7983 */ /* 0x001ee80000300800 */
[----:B------:R0:W-:Y:S04]  /*b710*/  STL [R1+0x6bc], R50 ;  /* 0x0006bc3201007387 */ /* 0x0001e80000100800 */
[----:B------:R-:W-:Y:S04]  /*b720*/  STL [R1+0x5e8], R51 ;  /* 0x0005e83301007387 */ /* 0x000fe80000100800 */
[----:B------:R1:W-:Y:S01]  /*b730*/  STL [R1+0x6c0], R51 ;  /* 0x0006c03301007387 */ /* 0x0003e20000100800 */
[----:B0-----:R-:W-:-:S02]  /*b740*/  PRMT R50, RZ, 0x7610, R50 ;  /* 0x00007610ff327816 */ /* 0x001fc40000000032 */
[----:B------:R-:W-:Y:S02]  /*b750*/  PRMT R48, RZ, 0x7610, R48 ;  /* 0x00007610ff307816 */ /* 0x000fe40000000030 */
[----:B------:R-:W-:Y:S02]  /*b760*/  PRMT R49, RZ, 0x7610, R49 ;  /* 0x00007610ff317816 */ /* 0x000fe40000000031 */
[----:B------:R-:W2:Y:S01]  /*b770*/  @P0 LDG.E.U16 R50, desc[UR20][R58.64] ;  /* 0x000000143a320981 */ /* 0x000ea2000c1e1500 */
[----:B-1----:R-:W-:-:S03]  /*b780*/  PRMT R51, RZ, 0x7610, R51 ;  /* 0x00007610ff337816 */ /* 0x002fc60000000033 */
[----:B------:R-:W2:Y:S04]  /*b790*/  @P0 LDG.E.U16 R48, desc[UR20][R60.64] ;  /* 0x000000143c300981 */ /* 0x000ea8000c1e1500 */
[----:B------:R-:W2:Y:S01]  /*b7a0*/  @P0 LDG.E.U16 R51, desc[UR20][R56.64] ;  /* 0x0000001438330981 */ /* 0x000ea2000c1e1500 */
[----:B------:R-:W-:Y:S02]  /*b7b0*/  PRMT R44, RZ, 0x7610, R44 ;  /* 0x00007610ff2c7816 */ /* 0x000fe4000000002c */
[----:B------:R-:W-:Y:S01]  /*b7c0*/  PRMT R45, RZ, 0x7610, R45 ;  /* 0x00007610ff2d7816 */ /* 0x000fe2000000002d */
[----:B------:R-:W3:Y:S01]  /*b7d0*/  @P0 LDG.E.U16 R49, desc[UR20][R62.64] ;  /* 0x000000143e310981 */ /* 0x000ee2000c1e1500 */
[----:B------:R-:W-:-:S03]  /*b7e0*/  PRMT R0, RZ, 0x7610, R0 ;  /* 0x00007610ff007816 */ /* 0x000fc60000000000 */
[----:B------:R-:W3:Y:S01]  /*b7f0*/  @P0 LDG.E.U16 R44, desc[UR20][R64.64] ;  /* 0x00000014402c0981 */ /* 0x000ee2000c1e1500 */
[----:B------:R-:W-:-:S03]  /*b800*/  PRMT R41, RZ, 0x7610, R41 ;  /* 0x00007610ff297816 */ /* 0x000fc60000000029 */
[----:B------:R-:W3:Y:S04]  /*b810*/  @P0 LDG.E.U16 R45, desc[UR20][R66.64] ;  /* 0x00000014422d0981 */ /* 0x000ee8000c1e1500 */
[----:B------:R-:W3:Y:S04]  /*b820*/  @P0 LDG.E.U16 R0, desc[UR20][R54.64] ;  /* 0x0000001436000981 */ /* 0x000ee8000c1e1500 */
[----:B------:R-:W3:Y:S04]  /*b830*/  @P0 LDG.E.U16 R41, desc[UR20][R68.64] ;  /* 0x0000001444290981 */ /* 0x000ee8000c1e1500 */
[----:B------:R-:W-:Y:S04]  /*b840*/  STL.64 [R1+0x630], R52 ;  /* 0x0006303401007387 */ /* 0x000fe80000100a00 */
[----:B------:R-:W-:Y:S01]  /*b850*/  STL.64 [R1+0x638], R54 ;  /* 0x0006383601007387 */ /* 0x000fe20000100a00 */
[----:B------:R-:W-:-:S02]  /*b860*/  LEA R70, P5, R71, R162, 0x1 ;  /* 0x000000a247467211 */ /* 0x000fc400078a08ff */
[----:B------:R-:W-:Y:S02]  /*b870*/  PRMT R20, RZ, 0x7610, R20 ;  /* 0x00007610ff147816 */ /* 0x000fe40000000014 */
[----:B------:R-:W-:Y:S02]  /*b880*/  LEA.HI.X.SX32 R71, R71, R163, 0x1, P5 ;  /* 0x000000a347477211 */ /* 0x000fe400028f0eff */
[----:B------:R-:W-:Y:S02]  /*b890*/  PRMT R21, RZ, 0x7610, R21 ;  /* 0x00007610ff157816 */ /* 0x000fe40000000015 */
[----:B------:R-:W-:Y:S02]  /*b8a0*/  PRMT R18, RZ, 0x7610, R18 ;  /* 0x00007610ff127816 */ /* 0x000fe40000000012 */
[----:B------:R-:W-:Y:S02]  /*b8b0*/  PRMT R12, RZ, 0x7610, R12 ;  /* 0x00007610ff0c7816 */ /* 0x000fe4000000000c */
[----:B------:R-:W-:Y:S01]  /*b8c0*/  PRMT R13, RZ, 0x7610, R13 ;  /* 0x00007610ff0d7816 */ /* 0x000fe2000000000d */
[----:B------:R-:W3:Y:S01]  /*b8d0*/  @P0 LDG.E.U16 R21, desc[UR20][R144.64] ;  /* 0x0000001490150981 */ /* 0x000ee2000c1e1500 */
[----:B------:R-:W-:-:S02]  /*b8e0*/  PRMT R10, RZ, 0x7610, R10 ;  /* 0x00007610ff0a7816 */ /* 0x000fc4000000000a */
[----:B------:R-:W-:Y:S01]  /*b8f0*/  PRMT R11, RZ, 0x7610, R11 ;  /* 0x00007610ff0b7816 */ /* 0x000fe2000000000b */
[----:B------:R-:W3:Y:S01]  /*b900*/  @P0 LDG.E.U16 R18, desc[UR20][R146.64] ;  /* 0x0000001492120981 */ /* 0x000ee2000c1e1500 */
[----:B------:R-:W-:-:S03]  /*b910*/  PRMT R8, RZ, 0x7610, R8 ;  /* 0x00007610ff087816 */ /* 0x000fc60000000008 */
[----:B------:R-:W3:Y:S04]  /*b920*/  @P0 LDG.E.U16 R12, desc[UR20][R148.64] ;  /* 0x00000014940c0981 */ /* 0x000ee8000c1e1500 */
[----:B------:R-:W3:Y:S04]  /*b930*/  @P0 LDG.E.U16 R13, desc[UR20][R150.64] ;  /* 0x00000014960d0981 */ /* 0x000ee8000c1e1500 */
[----:B------:R-:W3:Y:S04]  /*b940*/  @P0 LDG.E.U16 R10, desc[UR20][R164.64] ;  /* 0x00000014a40a0981 */ /* 0x000ee8000c1e1500 */
[----:B------:R-:W3:Y:S01]  /*b950*/  @P0 LDG.E.U16 R11, desc[UR20][R152.64] ;  /* 0x00000014980b0981 */ /* 0x000ee2000c1e1500 */
[----:B------:R-:W-:-:S03]  /*b960*/  PRMT R9, RZ, 0x7610, R9 ;  /* 0x00007610ff097816 */ /* 0x000fc60000000009 */
[----:B------:R0:W3:Y:S01]  /*b970*/  @P0 LDG.E.U16 R8, desc[UR20][R154.64] ;  /* 0x000000149a080981 */ /* 0x0000e2000c1e1500 */
[----:B------:R-:W-:-:S03]  /*b980*/  PRMT R4, RZ, 0x7610, R4 ;  /* 0x00007610ff047816 */ /* 0x000fc60000000004 */
[----:B------:R-:W3:Y:S01]  /*b990*/  @P0 LDG.E.U16 R9, desc[UR20][R22.64] ;  /* 0x0000001416090981 */ /* 0x000ee2000c1e1500 */
[----:B------:R-:W-:Y:S02]  /*b9a0*/  PRMT R5, RZ, 0x7610, R5 ;  /* 0x00007610ff057816 */ /* 0x000fe40000000005 */
[----:B------:R-:W-:Y:S01]  /*b9b0*/  PRMT R2, RZ, 0x7610, R2 ;  /* 0x00007610ff027816 */ /* 0x000fe20000000002 */
[----:B------:R-:W3:Y:S04]  /*b9c0*/  @P0 LDG.E.U16 R4, desc[UR20][R16.64] ;  /* 0x0000001410040981 */ /* 0x000ee8000c1e1500 */
[----:B------:R-:W3:Y:S04]  /*b9d0*/  @P0 LDG.E.U16 R5, desc[UR20][R14.64] ;  /* 0x000000140e050981 */ /* 0x000ee8000c1e1500 */
[----:B------:R-:W3:Y:S04]  /*b9e0*/  @P0 LDG.E.U16 R2, desc[UR20][R6.64] ;  /* 0x0000001406020981 */ /* 0x000ee8000c1e1500 */
[----:B----4-:R1:W4:Y:S04]  /*b9f0*/  @P0 LDG.E.U16 R20, desc[UR20][R142.64] ;  /* 0x000000148e140981 */ /* 0x010328000c1e1500 */
[----:B--2---:R-:W-:Y:S04]  /*ba00*/  STL [R1+0x6cc], R51 ;  /* 0x0006cc3301007387 */ /* 0x004fe80000100800 */
[----:B------:R-:W-:Y:S04]  /*ba10*/  STL [R1+0x6c8], R56 ;  /* 0x0006c83801007387 */ /* 0x000fe80000100800 */
[----:B------:R-:W-:Y:S04]  /*ba20*/  STL [R1+0x6c4], R57 ;  /* 0x0006c43901007387 */ /* 0x000fe80000100800 */
[----:B------:R-:W-:Y:S04]  /*ba30*/  STL [R1+0x6e0], R50 ;  /* 0x0006e03201007387 */ /* 0x000fe80000100800 */
[----:B------:R-:W-:Y:S04]  /*ba40*/  STL [R1+0x6d4], R58 ;  /* 0x0006d43a01007387 */ /* 0x000fe80000100800 */
[----:B------:R-:W-:Y:S04]  /*ba50*/  STL [R1+0x6d0], R59 ;  /* 0x0006d03b01007387 */ /* 0x000fe80000100800 */
[----:B------:R-:W-:Y:S04]  /*ba60*/  STL [R1+0x6ec], R48 ;  /* 0x0006ec3001007387 */ /* 0x000fe80000100800 */
[----:B------:R-:W-:Y:S04]  /*ba70*/  STL [R1+0x6e8], R60 ;  /* 0x0006e83c01007387 */ /* 0x000fe80000100800 */
[----:B------:R-:W-:Y:S04]  /*ba80*/  STL [R1+0x6e4], R61 ;  /* 0x0006e43d01007387 */ /* 0x000fe80000100800 */
[----:B---3--:R-:W-:Y:S04]  /*ba90*/  STL [R1+0x6f8], R49 ;  /* 0x0006f83101007387 */ /* 0x008fe80000100800 */
[----:B------:R-:W-:Y:S04]  /*baa0*/  STL [R1+0x6f4], R62 ;  /* 0x0006f43e01007387 */ /* 0x000fe80000100800 */
[----:B------:R-:W-:Y:S04]  /*bab0*/  STL [R1+0x6f0], R63 ;  /* 0x0006f03f01007387 */ /* 0x000fe80000100800 */
[----:B------:R-:W-:Y:S04]  /*bac0*/  STL [R1+0x704], R44 ;  /* 0x0007042c01007387 */ /* 0x000fe80000100800 */
[----:B------:R-:W-:Y:S04]  /*bad0*/  STL [R1+0x700], R64 ;  /* 0x0007004001007387 */ /* 0x000fe80000100800 */
[----:B------:R-:W-:Y:S04]  /*bae0*/  STL [R1+0x6fc], R65 ;  /* 0x0006fc4101007387 */ /* 0x000fe80000100800 */
[----:B------:R2:W-:Y:S04]  /*baf0*/  STL [R1+0x1dc], R19 ;  /* 0x0001dc1301007387 */ /* 0x0005e80000100800 */
        /* <DEDUP_REMOVED lines=8> */
[----:B------:R-:W1:Y:S04]  /*bb80*/  LDL.LU.64 R142, [R1+0x788] ;  /* 0x00078800018e7983 */ /* 0x000e680000300a00 */
[----:B------:R-:W3:Y:S04]  /*bb90*/  LDL.LU.64 R144, [R1+0x780] ;  /* 0x0007800001907983 */ /* 0x000ee80000300a00 */
[----:B------:R-:W3:Y:S04]  /*bba0*/  LDL.LU.64 R146, [R1+0x778] ;  /* 0x0007780001927983 */ /* 0x000ee80000300a00 */
[----:B------:R-:W3:Y:S04]  /*bbb0*/  LDL.LU.64 R148, [R1+0x770] ;  /* 0x0007700001947983 */ /* 0x000ee80000300a00 */
[----:B------:R-:W3:Y:S04]  /*bbc0*/  LDL.LU.64 R150, [R1+0x768] ;  /* 0x0007680001967983 */ /* 0x000ee80000300a00 */
[----:B------:R-:W3:Y:S04]  /*bbd0*/  LDL.LU.64 R164, [R1+0x760] ;  /* 0x0007600001a47983 */ /* 0x000ee80000300a00 */
[----:B------:R-:W3:Y:S04]  /*bbe0*/  LDL.LU.64 R152, [R1+0x758] ;  /* 0x0007580001987983 */ /* 0x000ee80000300a00 */
[----:B------:R-:W0:Y:S04]  /*bbf0*/  LDL.LU.64 R154, [R1+0x750] ;  /* 0x00075000019a7983 */ /* 0x000e280000300a00 */
[----:B------:R-:W3:Y:S04]  /*bc00*/  LDL.LU R30, [R1+0x2c8] ;  /* 0x0002c800011e7983 */ /* 0x000ee80000300800 */
[----:B------:R-:W4:Y:S04]  /*bc10*/  LDL.LU R31, [R1+0x160] ;  /* 0x00016000011f7983 */ /* 0x000f280000300800 */
[----:B------:R-:W4:Y:S04]  /*bc20*/  LDL.LU R28, [R1+0x2cc] ;  /* 0x0002cc00011c7983 */ /* 0x000f280000300800 */
[----:B------:R-:W4:Y:S04]  /*bc30*/  LDL.LU R29, [R1+0x2c4] ;  /* 0x0002c400011d7983 */ /* 0x000f280000300800 */
[----:B------:R-:W4:Y:S04]  /*bc40*/  LDL.LU R26, [R1+0x2c0] ;  /* 0x0002c000011a7983 */ /* 0x000f280000300800 */
[----:B------:R-:W4:Y:S04]  /*bc50*/  LDL.LU R27, [R1+0x2bc] ;  /* 0x0002bc00011b7983 */ /* 0x000f280000300800 */
[----:B------:R-:W4:Y:S04]  /*bc60*/  LDL.LU R24, [R1+0x2b8] ;  /* 0x0002b80001187983 */ /* 0x000f280000300800 */
[----:B------:R-:W4:Y:S04]  /*bc70*/  LDL.LU R25, [R1+0x2b4] ;  /* 0x0002b40001197983 */ /* 0x000f280000300800 */
[----:B------:R-:W4:Y:S04]  /*bc80*/  LDL.LU R22, [R1+0x2b0] ;  /* 0x0002b00001167983 */ /* 0x000f280000300800 */
[----:B--2---:R-:W2:Y:S04]  /*bc90*/  LDL.LU R19, [R1+0x144] ;  /* 0x0001440001137983 */ /* 0x004ea80000300800 */
[----:B------:R-:W2:Y:S04]  /*bca0*/  LDL.LU R23, [R1+0x2ac] ;  /* 0x0002ac0001177983 */ /* 0x000ea80000300800 */
[----:B------:R-:W2:Y:S04]  /*bcb0*/  LDL.LU R16, [R1+0x2a8] ;  /* 0x0002a80001107983 */ /* 0x000ea80000300800 */
[----:B------:R-:W2:Y:S04]  /*bcc0*/  LDL.LU R17, [R1+0x2a4] ;  /* 0x0002a40001117983 */ /* 0x000ea80000300800 */
[----:B------:R-:W2:Y:S04]  /*bcd0*/  LDL.LU R14, [R1+0x2a0] ;  /* 0x0002a000010e7983 */ /* 0x000ea80000300800 */
[----:B------:R-:W2:Y:S04]  /*bce0*/  LDL.LU R15, [R1+0x29c] ;  /* 0x00029c00010f7983 */ /* 0x000ea80000300800 */
[----:B------:R-:W2:Y:S04]  /*bcf0*/  LDL.LU R6, [R1+0x258] ;  /* 0x0002580001067983 */ /* 0x000ea80000300800 */
[----:B------:R-:W2:Y:S01]  /*bd00*/  LDL.LU R7, [R1+0x254] ;  /* 0x0002540001077983 */ /* 0x000ea20000300800 */
[----:B------:R-:W-:-:S02]  /*bd10*/  LOP3.LUT R36, R3, 0x20, RZ, 0x3c, !PT ;  /* 0x0000002003247812 */ /* 0x000fc400078e3cff */
[----:B------:R-:W-:Y:S02]  /*bd20*/  LOP3.LUT R40, R3, 0x40, RZ, 0x3c, !PT ;  /* 0x0000004003287812 */ /* 0x000fe400078e3cff */
[----:B------:R-:W-:-:S06]  /*bd30*/  PRMT R158, RZ, 0x7610, R158 ;  /* 0x00007610ff9e7816 */ /* 0x000fcc000000009e */
[----:B------:R-:W2:Y:S04]  /*bd40*/  @P0 LDG.E.U16 R158, desc[UR20][R38.64] ;  /* 0x00000014269e0981 */ /* 0x000ea8000c1e1500 */
[----:B---3--:R-:W-:Y:S04]  /*bd50*/  STS.U16 [R36+UR9+0x10900], R30 ;  /* 0x0109001e24007988 */ /* 0x008fe80008000409 */
[----:B----4-:R-:W-:Y:S04]  /*bd60*/  STS.U16 [R36+UR9+0x10100], R31 ;  /* 0x0101001f24007988 */ /* 0x010fe80008000409 */
[----:B------:R-:W-:Y:S04]  /*bd70*/  STS.U16 [R40+UR9+0x10e00], R28 ;  /* 0x010e001c28007988 */ /* 0x000fe80008000409 */
[----:B------:R-:W-:Y:S04]  /*bd80*/  STS.U16 [R40+UR9+0x11200], R29 ;  /* 0x0112001d28007988 */ /* 0x000fe80008000409 */
[----:B------:R-:W-:Y:S04]  /*bd90*/  STS.U16 [R40+UR9+0x11600], R26 ;  /* 0x0116001a28007988 */ /* 0x000fe80008000409 */
[----:B------:R-:W-:Y:S04]  /*bda0*/  STS.U16 [R40+UR9+0x11a00], R27 ;  /* 0x011a001b28007988 */ /* 0x000fe80008000409 */
[----:B------:R-:W-:Y:S04]  /*bdb0*/  STS.U16 [R40+UR9+0x11e00], R24 ;  /* 0x011e001828007988 */ /* 0x000fe80008000409 */
[----:B------:R-:W-:Y:S04]  /*bdc0*/  STS.U16 [R40+UR9+0x10600], R25 ;  /* 0x0106001928007988 */ /* 0x000fe80008000409 */
[----:B------:R-:W-:Y:S04]  /*bdd0*/  STS.U16 [R40+UR9+0x10a00], R22 ;  /* 0x010a001628007988 */ /* 0x000fe80008000409 */
[----:B--2---:R2:W-:Y:S02]  /*bde0*/  STS.U16 [R40+UR9+0x10200], R19 ;  /* 0x0102001328007988 */ /* 0x0045e40008000409 */
[----:B--2---:R-:W-:-:S05]  /*bdf0*/  LOP3.LUT R19, R3, 0x60, RZ, 0x3c, !PT ;  /* 0x0000006003137812 */ /* 0x004fca00078e3cff */
[----:B------:R-:W-:Y:S04]  /*be00*/  STS.U16 [R19+UR9+0x10f00], R23 ;  /* 0x010f001713007988 */ /* 0x000fe80008000409 */
[----:B------:R-:W-:Y:S04]  /*be10*/  STS.U16 [R19+UR9+0x11300], R16 ;  /* 0x0113001013007988 */ /* 0x000fe80008000409 */
[----:B------:R-:W-:Y:S04]  /*be20*/  STS.U16 [R19+UR9+0x11700], R17 ;  /* 0x0117001113007988 */ /* 0x000fe80008000409 */
[----:B------:R-:W-:Y:S04]  /*be30*/  STS.U16 [R19+UR9+0x11b00], R14 ;  /* 0x011b000e13007988 */ /* 0x000fe80008000409 */
[----:B------:R-:W-:Y:S04]  /*be40*/  STS.U16 [R19+UR9+0x10700], R15 ;  /* 0x0107000f13007988 */ /* 0x000fe80008000409 */
[----:B------:R-:W-:Y:S04]  /*be50*/  STS.U16 [R19+UR9+0x10b00], R6 ;  /* 0x010b000613007988 */ /* 0x000fe80008000409 */
[----:B------:R-:W-:Y:S04]  /*be60*/  STS.U16 [R19+UR9+0x11f00], R7 ;  /* 0x011f000713007988 */ /* 0x000fe80008000409 */
[----:B------:R2:W-:Y:S04]  /*be70*/  STS.U16 [R19+UR9+0x10300], R114 ;  /* 0x0103007213007988 */ /* 0x0005e80008000409 */
[----:B------:R3:W-:Y:S04]  /*be80*/  STS.U16 [R3+UR9], R112 ;  /* 0x0000007003007988 */ /* 0x0007e80008000409 */
[----:B------:R4:W-:Y:S04]  /*be90*/  STS.U16 [R3+UR9+0x400], R111 ;  /* 0x0004006f03007988 */ /* 0x0009e80008000409 */
[----:B--2---:R-:W2:Y:S04]  /*bea0*/  LDL.LU R114, [R1+0x748] ;  /* 0x0007480001727983 */ /* 0x004ea80000300800 */
[----:B---3--:R-:W3:Y:S04]  /*beb0*/  LDL.LU R112, [R1+0x744] ;  /* 0x0007440001707983 */ /* 0x008ee80000300800 */
[----:B----4-:R-:W4:Y:S04]  /*bec0*/  LDL.LU R111, [R1+0x740] ;  /* 0x00074000016f7983 */ /* 0x010f280000300800 */
[----:B------:R0:W-:Y:S04]  /*bed0*/  STS.U16 [R3+UR9+0x800], R105 ;  /* 0x0008006903007988 */ /* 0x0001e80008000409 */
[----:B------:R1:W-:Y:S04]  /*bee0*/  STS.U16 [R3+UR9+0xc00], R103 ;  /* 0x000c006703007988 */ /* 0x0003e80008000409 */
[----:B------:R1:W-:Y:S04]  /*bef0*/  STS.U16 [R3+UR9+0x1000], R101 ;  /* 0x0010006503007988 */ /* 0x0003e80008000409 */
[----:B0-----:R-:W4:Y:S04]  /*bf00*/  LDL.LU R105, [R1+0x73c] ;  /* 0x00073c0001697983 */ /* 0x001f280000300800 */
[----:B-1----:R-:W4:Y:S04]  /*bf10*/  LDL.LU R103, [R1+0x738] ;  /* 0x0007380001677983 */ /* 0x002f280000300800 */
[----:B------:R-:W4:Y:S04]  /*bf20*/  LDL.LU R101, [R1+0x734] ;  /* 0x0007340001657983 */ /* 0x000f280000300800 */
[----:B------:R0:W-:Y:S04]  /*bf30*/  STS.U16 [R3+UR9+0x1400], R99 ;  /* 0x0014006303007988 */ /* 0x0001e80008000409 */
[----:B------:R1:W-:Y:S04]  /*bf40*/  STS.U16 [R3+UR9+0x1800], R97 ;  /* 0x0018006103007988 */ /* 0x0003e80008000409 */
[----:B------:R1:W-:Y:S04]  /*bf50*/  STS.U16 [R3+UR9+0x1c00], R95 ;  /* 0x001c005f03007988 */ /* 0x0003e80008000409 */
[----:B0-----:R-:W4:Y:S04]  /*bf60*/  LDL.LU R99, [R1+0x730] ;  /* 0x0007300001637983 */ /* 0x001f280000300800 */
[----:B-1----:R-:W4:Y:S04]  /*bf70*/  LDL.LU R97, [R1+0x72c] ;  /* 0x00072c0001617983 */ /* 0x002f280000300800 */
[----:B------:R-:W4:Y:S04]  /*bf80*/  LDL.LU R95, [R1+0x728] ;  /* 0x00072800015f7983 */ /* 0x000f280000300800 */
[----:B------:R0:W-:Y:S04]  /*bf90*/  STS.U16 [R3+UR9+0x2000], R93 ;  /* 0x0020005d03007988 */ /* 0x0001e80008000409 */
[----:B0-----:R-:W4:Y:S04]  /*bfa0*/  LDL.LU R93, [R1+0x724] ;  /* 0x00072400015d7983 */ /* 0x001f280000300800 */
        /* <DEDUP_REMOVED lines=13> */
[----:B------:R-:W4:Y:S01]  /*c080*/  LDL.LU R0, [R1+0x23c] ;  /* 0x00023c0001007983 */ /* 0x000f220000300800 */
[----:B------:R-:W-:Y:S01]  /*c090*/  IMAD R79, R79, UR4, RZ ;  /* 0x000000044f4f7c24 */ /* 0x000fe2000f8e02ff */
[----:B------:R-:W-:Y:S01]  /*c0a0*/  LEA R74, P5, R75, R162, 0x1 ;  /* 0x000000a24b4a7211 */ /* 0x000fe200078a08ff */
[----:B------:R-:W-:-:S03]  /*c0b0*/  IMAD R83, R83, UR4, RZ ;  /* 0x0000000453537c24 */ /* 0x000fc6000f8e02ff */
[----:B------:R-:W-:Y:S02]  /*c0c0*/  LEA.HI.X.SX32 R75, R75, R163, 0x1, P5 ;  /* 0x000000a34b4b7211 */ /* 0x000fe400028f0eff */
[----:B------:R-:W-:-:S04]  /*c0d0*/  LEA R78, P5, R79, R162, 0x1 ;  /* 0x000000a24f4e7211 */ /* 0x000fc800078a08ff */
[----:B------:R-:W-:Y:S02]  /*c0e0*/  LEA.HI.X.SX32 R79, R79, R163, 0x1, P5 ;  /* 0x000000a34f4f7211 */ /* 0x000fe400028f0eff */
[----:B------:R-:W-:Y:S01]  /*c0f0*/  LEA R82, P5, R83, R162, 0x1 ;  /* 0x000000a253527211 */ /* 0x000fe200078a08ff */
[----:B------:R-:W-:-:S03]  /*c100*/  @!P6 IMAD.MOV R90, RZ, RZ, -R90 ;  /* 0x000000ffff5ae224 */ /* 0x000fc600078e0a5a */
[----:B------:R-:W-:Y:S02]  /*c110*/  LEA.HI.X.SX32 R83, R83, R163, 0x1, P5 ;  /* 0x000000a353537211 */ /* 0x000fe400028f0eff */
[----:B------:R-:W-:Y:S01]  /*c120*/  LEA R86, P5, R87, R162, 0x1 ;  /* 0x000000a257567211 */ /* 0x000fe200078a08ff */
[----:B------:R0:W-:Y:S01]  /*c130*/  STS.U16 [R3+UR9+0x3400], R126 ;  /* 0x0034007e03007988 */ /* 0x0001e20008000409 */
[C---:B------:R-:W-:Y:S02]  /*c140*/  SEL R138, R89.reuse, R138, !P3 ;  /* 0x0000008a598a7207 */ /* 0x040fe40005800000 */
[C---:B------:R-:W-:Y:S02]  /*c150*/  SEL R139, R89.reuse, R139, !P3 ;  /* 0x0000008b598b7207 */ /* 0x040fe40005800000 */
[C---:B------:R-:W-:Y:S02]  /*c160*/  SEL R137, R89.reuse, R137, !P3 ;  /* 0x0000008959897207 */ /* 0x040fe40005800000 */
        /* <DEDUP_REMOVED lines=24> */
[C---:B------:R-:W-:Y:S01]  /*c2f0*/  SEL R91, R89.reuse, R91, !P3 ;  /* 0x0000005b595b7207 */ /* 0x040fe20005800000 */
[----:B------:R1:W-:Y:S01]  /*c300*/  STS.U16 [R3+UR9+0x4000], R129 ;  /* 0x0040008103007988 */ /* 0x0003e20008000409 */
[----:B------:R-:W-:Y:S01]  /*c310*/  SEL R89, R89, R90, !P3 ;  /* 0x0000005a59597207 */ /* 0x000fe20005800000 */
[----:B0-----:R-:W-:Y:S01]  /*c320*/  IMAD R126, R88, UR4, RZ ;  /* 0x00000004587e7c24 */ /* 0x001fe2000f8e02ff */
[----:B------:R-:W-:Y:S01]  /*c330*/  LEA.HI.X.SX32 R87, R87, R163, 0x1, P5 ;  /* 0x000000a357577211 */ /* 0x000fe200028f0eff */
[----:B------:R0:W-:Y:S02]  /*c340*/  STS.U16 [R3+UR9+0x3800], R127 ;  /* 0x0038007f03007988 */ /* 0x0001e40008000409 */
[----:B------:R-:W-:-:S02]  /*c350*/  IMAD R69, R89, UR4, RZ ;  /* 0x0000000459457c24 */ /* 0x000fc4000f8e02ff */
[----:B-1----:R-:W-:Y:S01]  /*c360*/  IMAD R129, R92, UR4, RZ ;  /* 0x000000045c817c24 */ /* 0x002fe2000f8e02ff */
[----:B------:R1:W-:Y:S01]  /*c370*/  STS.U16 [R3+UR9+0x3c00], R128 ;  /* 0x003c008003007988 */ /* 0x0003e20008000409 */
[----:B------:R-:W-:Y:S02]  /*c380*/  IMAD R68, R91, UR4, RZ ;  /* 0x000000045b447c24 */ /* 0x000fe4000f8e02ff */
[----:B0-----:R-:W-:Y:S01]  /*c390*/  IMAD R127, R94, UR4, RZ ;  /* 0x000000045e7f7c24 */ /* 0x001fe2000f8e02ff */
[----:B------:R0:W-:Y:S01]  /*c3a0*/  STS.U16 [R3+UR9+0x2c00], R124 ;  /* 0x002c007c03007988 */ /* 0x0001e20008000409 */
[----:B------:R-:W-:Y:S01]  /*c3b0*/  IMAD R115, R116, UR4, RZ ;  /* 0x0000000474737c24 */ /* 0x000fe2000f8e02ff */
[----:B------:R-:W-:Y:S02]  /*c3c0*/  PRMT R84, RZ, 0x7610, R84 ;  /* 0x00007610ff547816 */ /* 0x000fe40000000054 */
[----:B------:R0:W-:Y:S01]  /*c3d0*/  STS.U16 [R3+UR9+0x2800], R121 ;  /* 0x0028007903007988 */ /* 0x0001e20008000409 */
[----:B-1----:R-:W-:-:S03]  /*c3e0*/  IMAD R128, R96, UR4, RZ ;  /* 0x0000000460807c24 */ /* 0x002fc6000f8e02ff */
[----:B------:R1:W-:Y:S01]  /*c3f0*/  STS.U16 [R3+UR9+0x3000], R125 ;  /* 0x0030007d03007988 */ /* 0x0003e20008000409 */
[----:B0-----:R-:W-:-:S03]  /*c400*/  IMAD R124, R100, UR4, RZ ;  /* 0x00000004647c7c24 */ /* 0x001fc6000f8e02ff */
[----:B------:R0:W-:Y:S01]  /*c410*/  STS.U16 [R3+UR9+0x2400], R119 ;  /* 0x0024007703007988 */ /* 0x0001e20008000409 */
[----:B------:R-:W-:Y:S02]  /*c420*/  IMAD R121, R98, UR4, RZ ;  /* 0x0000000462797c24 */ /* 0x000fe4000f8e02ff */
[----:B------:R-:W-:Y:S01]  /*c430*/  IMAD R117, R108, UR4, RZ ;  /* 0x000000046c757c24 */ /* 0x000fe2000f8e02ff */
[----:B------:R0:W4:Y:S01]  /*c440*/  @P0 LDG.E.U16 R84, desc[UR20][R70.64] ;  /* 0x0000001446540981 */ /* 0x000122000c1e1500 */
[----:B-1----:R-:W-:Y:S02]  /*c450*/  IMAD R125, R102, UR4, RZ ;  /* 0x00000004667d7c24 */ /* 0x002fe4000f8e02ff */
[----:B------:R-:W-:Y:S02]  /*c460*/  IMAD R41, R104, UR4, RZ ;  /* 0x0000000468297c24 */ /* 0x000fe4000f8e02ff */
[----:B0-----:R-:W-:Y:S01]  /*c470*/  IMAD R119, R106, UR4, RZ ;  /* 0x000000046a777c24 */ /* 0x001fe2000f8e02ff */
[----:B------:R0:W-:Y:S01]  /*c480*/  STS.U16 [R3+UR9+0x6c00], R160 ;  /* 0x006c00a003007988 */ /* 0x0001e20008000409 */
[----:B------:R-:W-:-:S02]  /*c490*/  IMAD R57, R107, UR4, RZ ;  /* 0x000000046b397c24 */ /* 0x000fc4000f8e02ff */
[----:B------:R-:W-:Y:S02]  /*c4a0*/  IMAD R71, R109, UR4, RZ ;  /* 0x000000046d477c24 */ /* 0x000fe4000f8e02ff */
[----:B0-----:R-:W-:Y:S01]  /*c4b0*/  IMAD R160, R110, UR4, RZ ;  /* 0x000000046ea07c24 */ /* 0x001fe2000f8e02ff */
[----:B------:R0:W-:Y:S01]  /*c4c0*/  STS.U16 [R3+UR9+0x7000], R159 ;  /* 0x0070009f03007988 */ /* 0x0001e20008000409 */
[----:B------:R-:W-:Y:S02]  /*c4d0*/  IMAD R51, R122, UR4, RZ ;  /* 0x000000047a337c24 */ /* 0x000fe4000f8e02ff */
[----:B------:R-:W-:Y:S01]  /*c4e0*/  IMAD R130, R130, UR4, RZ ;  /* 0x0000000482827c24 */ /* 0x000fe2000f8e02ff */
[----:B------:R1:W-:Y:S01]  /*c4f0*/  STS.U16 [R3+UR9+0x4400], R118 ;  /* 0x0044007603007988 */ /* 0x0003e20008000409 */
[----:B------:R-:W-:-:S03]  /*c500*/  IMAD R138, R138, UR4, RZ ;  /* 0x000000048a8a7c24 */ /* 0x000fc6000f8e02ff */
[----:B------:R1:W-:Y:S01]  /*c510*/  STS.U16 [R3+UR9+0x4800], R120 ;  /* 0x0048007803007988 */ /* 0x0003e20008000409 */
[----:B0-----:R-:W-:Y:S02]  /*c520*/  IMAD R159, R113, UR4, RZ ;  /* 0x00000004719f7c24 */ /* 0x001fe4000f8e02ff */
[----:B------:R-:W-:Y:S02]  /*c530*/  IMAD R56, R123, UR4, RZ ;  /* 0x000000047b387c24 */ /* 0x000fe4000f8e02ff */
[----:B------:R-:W-:Y:S02]  /*c540*/  IMAD R139, R139, UR4, RZ ;  /* 0x000000048b8b7c24 */ /* 0x000fe4000f8e02ff */
[----:B------:R-:W-:Y:S02]  /*c550*/  IMAD R137, R137, UR4, RZ ;  /* 0x0000000489897c24 */ /* 0x000fe4000f8e02ff */
[----:B------:R-:W-:Y:S02]  /*c560*/  IMAD R156, R156, UR4, RZ ;  /* 0x000000049c9c7c24 */ /* 0x000fe4000f8e02ff */
[----:B------:R-:W-:-:S02]  /*c570*/  IMAD R155, R155, UR4, RZ ;  /* 0x000000049b9b7c24 */ /* 0x000fc4000f8e02ff */
[----:B------:R-:W-:Y:S02]  /*c580*/  IMAD R154, R154, UR4, RZ ;  /* 0x000000049a9a7c24 */ /* 0x000fe4000f8e02ff */
[----:B--2---:R-:W-:Y:S02]  /*c590*/  IMAD R114, R114, UR4, RZ ;  /* 0x0000000472727c24 */ /* 0x004fe4000f8e02ff */
[----:B---3--:R-:W-:Y:S02]  /*c5a0*/  IMAD R112, R112, UR4, RZ ;  /* 0x0000000470707c24 */ /* 0x008fe4000f8e02ff */
[----:B----4-:R-:W-:Y:S02]  /*c5b0*/  IMAD R111, R111, UR4, RZ ;  /* 0x000000046f6f7c24 */ /* 0x010fe4000f8e02ff */
[----:B------:R-:W-:Y:S02]  /*c5c0*/  IMAD R105, R105, UR4, RZ ;  /* 0x0000000469697c24 */ /* 0x000fe4000f8e02ff */
[----:B------:R-:W-:-:S02]  /*c5d0*/  IMAD R103, R103, UR4, RZ ;  /* 0x0000000467677c24 */ /* 0x000fc4000f8e02ff */
[----:B------:R-:W-:Y:S02]  /*c5e0*/  IMAD R101, R101, UR4, RZ ;  /* 0x0000000465657c24 */ /* 0x000fe4000f8e02ff */
[----:B------:R-:W-:Y:S02]  /*c5f0*/  IMAD R99, R99, UR4, RZ ;  /* 0x0000000463637c24 */ /* 0x000fe4000f8e02ff */
[----:B------:R-:W-:Y:S02]  /*c600*/  IMAD R97, R97, UR4, RZ ;  /* 0x0000000461617c24 */ /* 0x000fe4000f8e02ff */
[----:B------:R-:W-:-:S03]  /*c610*/  IMAD R95, R95, UR4, RZ ;  /* 0x000000045f5f7c24 */ /* 0x000fc6000f8e02ff */
[-C--:B------:R-:W-:Y:S02]  /*c620*/  LEA R92, P3, R97, R162.reuse, 0x1 ;  /* 0x000000a2615c7211 */ /* 0x080fe400078608ff */
[----:B------:R-:W-:Y:S01]  /*c630*/  LEA R90, P4, R95, R162, 0x1 ;  /* 0x000000a25f5a7211 */ /* 0x000fe200078808ff */
[----:B------:R-:W-:-:S05]  /*c640*/  IMAD R93, R93, UR4, RZ ;  /* 0x000000045d5d7c24 */ /* 0x000fca000f8e02ff */
[-C--:B------:R-:W-:Y:S02]  /*c650*/  LEA R88, P5, R93, R162.reuse, 0x1 ;  /* 0x000000a25d587211 */ /* 0x080fe400078a08ff */
[-C--:B------:R-:W-:Y:S02]  /*c660*/  LEA R94, P6, R99, R162.reuse, 0x1 ;  /* 0x000000a2635e7211 */ /* 0x080fe400078c08ff */
[-C--:B------:R-:W-:Y:S02]  /*c670*/  LEA.HI.X.SX32 R89, R93, R163.reuse, 0x1, P5 ;  /* 0x000000a35d597211 */ /* 0x080fe400028f0eff */
[----:B------:R-:W-:Y:S02]  /*c680*/  LEA R96, P5, R101, R162, 0x1 ;  /* 0x000000a265607211 */ /* 0x000fe400078a08ff */
[-C--:B------:R-:W-:Y:S02]  /*c690*/  LEA.HI.X.SX32 R93, R97, R163.reuse, 0x1, P3 ;  /* 0x000000a3615d7211 */ /* 0x080fe400018f0eff */
[----:B------:R-:W-:-:S02]  /*c6a0*/  LEA.HI.X.SX32 R91, R95, R163, 0x1, P4 ;  /* 0x000000a35f5b7211 */ /* 0x000fc400020f0eff */
[-C--:B------:R-:W-:Y:S02]  /*c6b0*/  LEA R100, P3, R105, R162.reuse, 0x1 ;  /* 0x000000a269647211 */ /* 0x080fe400078608ff */
[-C--:B------:R-:W-:Y:S02]  /*c6c0*/  LEA R98, P4, R103, R162.reuse, 0x1 ;  /* 0x000000a267627211 */ /* 0x080fe400078808ff */
[-C--:B------:R-:W-:Y:S02]  /*c6d0*/  LEA.HI.X.SX32 R95, R99, R163.reuse, 0x1, P6 ;  /* 0x000000a3635f7211 */ /* 0x080fe400030f0eff */
[-C--:B------:R-:W-:Y:S02]  /*c6e0*/  LEA.HI.X.SX32 R97, R101, R163.reuse, 0x1, P5 ;  /* 0x000000a365617211 */ /* 0x080fe400028f0eff */
[----:B------:R-:W-:Y:S02]  /*c6f0*/  LEA R102, P6, R111, R162, 0x1 ;  /* 0x000000a26f667211 */ /* 0x000fe400078c08ff */
[----:B------:R-:W-:-:S02]  /*c700*/  LEA.HI.X.SX32 R101, R105, R163, 0x1, P3 ;  /* 0x000000a369657211 */ /* 0x000fc400018f0eff */
[-C--:B------:R-:W-:Y:S02]  /*c710*/  LEA.HI.X.SX32 R99, R103, R163.reuse, 0x1, P4 ;  /* 0x000000a367637211 */ /* 0x080fe400020f0eff */
[-C--:B------:R-:W-:Y:S02]  /*c720*/  LEA R108, P3, R115, R162.reuse, 0x1 ;  /* 0x000000a2736c7211 */ /* 0x080fe400078608ff */
[-C--:B------:R-:W-:Y:S02]  /*c730*/  LEA R106, P4, R114, R162.reuse, 0x1 ;  /* 0x000000a2726a7211 */ /* 0x080fe400078808ff */
[-C--:B------:R-:W-:Y:S02]  /*c740*/  LEA R104, P5, R112, R162.reuse, 0x1 ;  /* 0x000000a270687211 */ /* 0x080fe400078a08ff */
[----:B------:R-:W-:Y:S02]  /*c750*/  LEA.HI.X.SX32 R103, R111, R163, 0x1, P6 ;  /* 0x000000a36f677211 */ /* 0x000fe400030f0eff */
[----:B------:R-:W-:-:S02]  /*c760*/  LEA R110, P6, R117, R162, 0x1 ;  /* 0x000000a2756e7211 */ /* 0x000fc400078c08ff */
[-C--:B------:R-:W-:Y:S02]  /*c770*/  LEA.HI.X.SX32 R109, R115, R163.reuse, 0x1, P3 ;  /* 0x000000a3736d7211 */ /* 0x080fe400018f0eff */
[-C--:B------:R-:W-:Y:S02]  /*c780*/  LEA.HI.X.SX32 R107, R114, R163.reuse, 0x1, P4 ;  /* 0x000000a3726b7211 */ /* 0x080fe400020f0eff */
[-C--:B------:R-:W-:Y:S02]  /*c790*/  LEA R116, P3, R124, R162.reuse, 0x1 ;  /* 0x000000a27c747211 */ /* 0x080fe400078608ff */
[----:B------:R-:W-:Y:S02]  /*c7a0*/  LEA.HI.X.SX32 R105, R112, R163, 0x1, P5 ;  /* 0x000000a370697211 */ /* 0x000fe400028f0eff */
[-C--:B------:R-:W-:Y:S02]  /*c7b0*/  LEA R114, P4, R125, R162.reuse, 0x1 ;  /* 0x000000a27d727211 */ /* 0x080fe400078808ff */
[----:B------:R-:W-:-:S02]  /*c7c0*/  LEA R112, P5, R119, R162, 0x1 ;  /* 0x000000a277707211 */ /* 0x000fc400078a08ff */
[-C--:B------:R-:W-:Y:S02]  /*c7d0*/  LEA.HI.X.SX32 R111, R117, R163.reuse, 0x1, P6 ;  /* 0x000000a3756f7211 */ /* 0x080fe400030f0eff */
[-C--:B------:R-:W-:Y:S02]  /*c7e0*/  LEA.HI.X.SX32 R117, R124, R163.reuse, 0x1, P3 ;  /* 0x000000a37c757211 */ /* 0x080fe400018f0eff */
[-C--:B------:R-:W-:Y:S02]  /*c7f0*/  LEA.HI.X.SX32 R115, R125, R163.reuse, 0x1, P4 ;  /* 0x000000a37d737211 */ /* 0x080fe400020f0eff */
[-C--:B------:R-:W-:Y:S02]  /*c800*/  LEA R122, P3, R127, R162.reuse, 0x1 ;  /* 0x000000a27f7a7211 */ /* 0x080fe400078608ff */
[----:B-1----:R-:W-:Y:S02]  /*c810*/  LEA R118, P6, R121, R162, 0x1 ;  /* 0x000000a279767211 */ /* 0x002fe400078c08ff */
[----:B------:R-:W-:-:S02]  /*c820*/  LEA.HI.X.SX32 R113, R119, R163, 0x1, P5 ;  /* 0x000000a377717211 */ /* 0x000fc400028f0eff */
[-C--:B------:R-:W-:Y:S02]  /*c830*/  LEA R124, P4, R126, R162.reuse, 0x1 ;  /* 0x000000a27e7c7211 */ /* 0x080fe400078808ff */
[-C--:B------:R-:W-:Y:S02]  /*c840*/  LEA R120, P5, R128, R162.reuse, 0x1 ;  /* 0x000000a280787211 */ /* 0x080fe400078a08ff */
[-C--:B------:R-:W-:Y:S02]  /*c850*/  LEA.HI.X.SX32 R123, R127, R163.reuse, 0x1, P3 ;  /* 0x000000a37f7b7211 */ /* 0x080fe400018f0eff */
[-C--:B------:R-:W-:Y:S02]  /*c860*/  LEA.HI.X.SX32 R119, R121, R163.reuse, 0x1, P6 ;  /* 0x000000a379777211 */ /* 0x080fe400030f0eff */
[----:B------:R-:W-:Y:S02]  /*c870*/  LEA.HI.X.SX32 R125, R126, R163, 0x1, P4 ;  /* 0x000000a37e7d7211 */ /* 0x000fe400020f0eff */
[----:B------:R-:W-:-:S02]  /*c880*/  LEA R34, P3, R130, R162, 0x1 ;  /* 0x000000a282227211 */ /* 0x000fc400078608ff */
[-C--:B------:R-:W-:Y:S02]  /*c890*/  LEA.HI.X.SX32 R121, R128, R163.reuse, 0x1, P5 ;  /* 0x000000a380797211 */ /* 0x080fe400028f0eff */
[CC--:B------:R-:W-:Y:S02]  /*c8a0*/  LEA R14, P4, R129.reuse, R162.reuse, 0x1 ;  /* 0x000000a2810e7211 */ /* 0x0c0fe400078808ff */
[-C--:B------:R-:W-:Y:S02]  /*c8b0*/  LEA R54, P5, R138, R162.reuse, 0x1 ;  /* 0x000000a28a367211 */ /* 0x080fe400078a08ff */
[-C--:B------:R-:W-:Y:S02]  /*c8c0*/  LEA.HI.X.SX32 R35, R130, R163.reuse, 0x1, P3 ;  /* 0x000000a382237211 */ /* 0x080fe400018f0eff */
[-C--:B------:R-:W-:Y:S02]  /*c8d0*/  LEA.HI.X.SX32 R15, R129, R163.reuse, 0x1, P4 ;  /* 0x000000a3810f7211 */ /* 0x080fe400020f0eff */
[----:B------:R-:W-:Y:S01]  /*c8e0*/  LEA R52, P3, R139, R162, 0x1 ;  /* 0x000000a28b347211 */ /* 0x000fe200078608ff */
[----:B------:R-:W-:Y:S01]  /*c8f0*/  IMAD R153, R153, UR4, RZ ;  /* 0x0000000499997c24 */ /* 0x000fe2000f8e02ff */
[----:B------:R-:W-:-:S02]  /*c900*/  LEA.HI.X.SX32 R55, R138, R163, 0x1, P5 ;  /* 0x000000a38a377211 */ /* 0x000fc400028f0eff */
[-C--:B------:R-:W-:Y:S02]  /*c910*/  LEA R32, P4, R137, R162.reuse, 0x1 ;  /* 0x000000a289207211 */ /* 0x080fe400078808ff */
[-C--:B------:R-:W-:Y:S01]  /*c920*/  LEA R30, P5, R156, R162.reuse, 0x1 ;  /* 0x000000a29c1e7211 */ /* 0x080fe200078a08ff */
[----:B------:R-:W-:Y:S01]  /*c930*/  IMAD R152, R152, UR4, RZ ;  /* 0x0000000498987c24 */ /* 0x000fe2000f8e02ff */
[-C--:B------:R-:W-:Y:S01]  /*c940*/  LEA.HI.X.SX32 R53, R139, R163.reuse, 0x1, P3 ;  /* 0x000000a38b357211 */ /* 0x080fe200018f0eff */
[----:B------:R-:W-:Y:S01]  /*c950*/  IMAD R151, R151, UR4, RZ ;  /* 0x0000000497977c24 */ /* 0x000fe2000f8e02ff */
        /* <DEDUP_REMOVED lines=22> */
[CC--:B------:R-:W-:Y:S02]  /*cac0*/  LEA R128, P4, R148.reuse, R162.reuse, 0x1 ;  /* 0x000000a294807211 */ /* 0x0c0fe400078808ff */
[-C--:B------:R-:W-:Y:S01]  /*cad0*/  LEA R130, P5, R147, R162.reuse, 0x1 ;  /* 0x000000a293827211 */ /* 0x080fe200078a08ff */
[----:B------:R0:W-:Y:S01]  /*cae0*/  STS.U16 [R3+UR9+0x5000], R132 ;  /* 0x0050008403007988 */ /* 0x0001e20008000409 */
[-C--:B------:R-:W-:Y:S02]  /*caf0*/  LEA.HI.X.SX32 R127, R149, R163.reuse, 0x1, P3 ;  /* 0x000000a3957f7211 */ /* 0x080fe400018f0eff */
[----:B------:R-:W-:Y:S01]  /*cb00*/  LEA.HI.X.SX32 R129, R148, R163, 0x1, P4 ;  /* 0x000000a394817211 */ /* 0x000fe200020f0eff */
[----:B------:R1:W-:Y:S04]  /*cb10*/  STS.U16 [R3+UR9+0x7400], R158 ;  /* 0x0074009e03007988 */ /* 0x0003e80008000409 */
[----:B------:R2:W-:Y:S01]  /*cb20*/  STS.U16 [R3+UR9+0x4c00], R131 ;  /* 0x004c008303007988 */ /* 0x0005e20008000409 */
[----:B0-----:R-:W-:-:S03]  /*cb30*/  LEA R132, P3, R146, R162, 0x1 ;  /* 0x000000a292847211 */ /* 0x001fc600078608ff */
[----:B------:R0:W-:Y:S01]  /*cb40*/  STS.U16 [R3+UR9+0x5800], R134 ;  /* 0x0058008603007988 */ /* 0x0001e20008000409 */
[----:B-1----:R-:W-:-:S03]  /*cb50*/  IMAD R158, R143, UR4, RZ ;  /* 0x000000048f9e7c24 */ /* 0x002fc6000f8e02ff */
[----:B------:R1:W-:Y:S01]  /*cb60*/  STS.U16 [R3+UR9+0x6400], R157 ;  /* 0x0064009d03007988 */ /* 0x0003e20008000409 */
[----:B------:R-:W-:Y:S01]  /*cb70*/  IMAD R143, R141, UR4, RZ ;  /* 0x000000048d8f7c24 */ /* 0x000fe2000f8e02ff */
[----:B--2---:R-:W-:Y:S02]  /*cb80*/  LEA.HI.X.SX32 R131, R147, R163, 0x1, P5 ;  /* 0x000000a393837211 */ /* 0x004fe400028f0eff */
[----:B------:R2:W-:Y:S01]  /*cb90*/  STS.U16 [R3+UR9+0x6000], R136 ;  /* 0x0060008803007988 */ /* 0x0005e20008000409 */
[----:B0-----:R-:W-:-:S03]  /*cba0*/  LEA R134, P4, R145, R162, 0x1 ;  /* 0x000000a291867211 */ /* 0x001fc600078808ff */
[----:B------:R0:W-:Y:S01]  /*cbb0*/  STS.U16 [R3+UR9+0x5400], R133 ;  /* 0x0054008503007988 */ /* 0x0001e20008000409 */
[----:B-1----:R-:W-:-:S03]  /*cbc0*/  IMAD R157, R142, UR4, RZ ;  /* 0x000000048e9d7c24 */ /* 0x002fc6000f8e02ff */
[----:B------:R1:W-:Y:S01]  /*cbd0*/  STS.U16 [R3+UR9+0x5c00], R135 ;  /* 0x005c008703007988 */ /* 0x0003e20008000409 */
[----:B--2---:R-:W-:-:S03]  /*cbe0*/  LEA R136, P5, R144, R162, 0x1 ;  /* 0x000000a290887211 */ /* 0x004fc600078a08ff */
[----:B------:R2:W-:Y:S01]  /*cbf0*/  STS.U16 [R3+UR9+0x6800], R161 ;  /* 0x006800a103007988 */ /* 0x0005e20008000409 */
[-C--:B0-----:R-:W-:Y:S02]  /*cc00*/  LEA.HI.X.SX32 R133, R146, R163.reuse, 0x1, P3 ;  /* 0x000000a392857211 */ /* 0x081fe400018f0eff */
[-C--:B------:R-:W-:Y:S02]  /*cc10*/  LEA R138, P3, R158, R162.reuse, 0x1 ;  /* 0x000000a29e8a7211 */ /* 0x080fe400078608ff */
[-C--:B-1----:R-:W-:Y:S02]  /*cc20*/  LEA.HI.X.SX32 R135, R145, R163.reuse, 0x1, P4 ;  /* 0x000000a391877211 */ /* 0x082fe400020f0eff */
[----:B------:R-:W-:Y:S01]  /*cc30*/  LEA.HI.X.SX32 R137, R144, R163, 0x1, P5 ;  /* 0x000000a390897211 */ /* 0x000fe200028f0eff */
[----:B--2---:R-:W-:Y:S01]  /*cc40*/  IMAD R161, R140, UR4, RZ ;  /* 0x000000048ca17c24 */ /* 0x004fe2000f8e02ff */
[-C--:B------:R-:W-:Y:S01]  /*cc50*/  LEA R140, P4, R157, R162.reuse, 0x1 ;  /* 0x000000a29d8c7211 */ /* 0x080fe200078808ff */
[----:B------:R-:W-:Y:S01]  /*cc60*/  STL.64 [R1+0x160], R34 ;  /* 0x0001602201007387 */ /* 0x000fe20000100a00 */
[----:B------:R-:W-:-:S02]  /*cc70*/  LEA R142, P5, R143, R162, 0x1 ;  /* 0x000000a28f8e7211 */ /* 0x000fc400078a08ff */
[-C--:B------:R-:W-:Y:S01]  /*cc80*/  LEA.HI.X.SX32 R139, R158, R163.reuse, 0x1, P3 ;  /* 0x000000a39e8b7211 */ /* 0x080fe200018f0eff */
[----:B------:R-:W-:Y:S01]  /*cc90*/  STL.64 [R1+0x140], R14 ;  /* 0x0001400e01007387 */ /* 0x000fe20000100a00 */
[-C--:B------:R-:W-:Y:S02]  /*cca0*/  LEA.HI.X.SX32 R141, R157, R163.reuse, 0x1, P4 ;  /* 0x000000a39d8d7211 */ /* 0x080fe400020f0eff */
[-C--:B------:R-:W-:Y:S01]  /*ccb0*/  LEA R144, P3, R161, R162.reuse, 0x1 ;  /* 0x000000a2a1907211 */ /* 0x080fe200078608ff */
[----:B------:R-:W-:Y:S01]  /*ccc0*/  STL.64 [R1+0x120], R54 ;  /* 0x0001203601007387 */ /* 0x000fe20000100a00 */
[----:B------:R-:W-:Y:S02]  /*ccd0*/  LEA.HI.X.SX32 R143, R143, R163, 0x1, P5 ;  /* 0x000000a38f8f7211 */ /* 0x000fe400028f0eff */
[-C--:B------:R-:W-:Y:S01]  /*cce0*/  LEA R146, P4, R160, R162.reuse, 0x1 ;  /* 0x000000a2a0927211 */ /* 0x080fe200078808ff */
[----:B------:R-:W-:Y:S01]  /*ccf0*/  STL.64 [R1+0x100], R52 ;  /* 0x0001003401007387 */ /* 0x000fe20000100a00 */
[----:B------:R-:W-:-:S03]  /*cd00*/  LEA R148, P5, R159, R162, 0x1 ;  /* 0x000000a29f947211 */ /* 0x000fc600078a08ff */
[----:B------:R-:W-:Y:S01]  /*cd10*/  STL.64 [R1+0xe0], R32 ;  /* 0x0000e02001007387 */ /* 0x000fe20000100a00 */
[-C--:B------:R-:W-:Y:S01]  /*cd20*/  LEA.HI.X.SX32 R145, R161, R163.reuse, 0x1, P3 ;  /* 0x000000a3a1917211 */ /* 0x080fe200018f0eff */
[----:B------:R-:W-:Y:S02]  /*cd30*/  IMAD.MOV.U32 R158, RZ, RZ, R57 ;  /* 0x000000ffff9e7224 */ /* 0x000fe400078e0039 */
        /* <DEDUP_REMOVED lines=9> */
[----:B------:R-:W-:-:S03]  /*cdd0*/  LEA.HI.X.SX32 R151, R56, R163, 0x1, P3 ;  /* 0x000000a338977211 */ /* 0x000fc600018f0eff */
[----:B------:R-:W-:Y:S01]  /*cde0*/  STL.64 [R1+0x40], R6 ;  /* 0x0000400601007387 */ /* 0x000fe20000100a00 */
[----:B------:R-:W-:Y:S01]  /*cdf0*/  LEA.HI.X.SX32 R153, R51, R163, 0x1, P4 ;  /* 0x000000a333997211 */ /* 0x000fe200020f0eff */
[----:B------:R-:W-:Y:S02]  /*ce00*/  IMAD.MOV.U32 R157, RZ, RZ, R158 ;  /* 0x000000ffff9d7224 */ /* 0x000fe400078e009e */
[----:B------:R-:W-:Y:S01]  /*ce10*/  STL.64 [R1+0x20], R24 ;  /* 0x0000201801007387 */ /* 0x000fe20000100a00 */
[----:B------:R-:W-:-:S03]  /*ce20*/  LEA R156, P3, R158, R162, 0x1 ;  /* 0x000000a29e9c7211 */ /* 0x000fc600078608ff */
[----:B------:R-:W-:Y:S01]  /*ce30*/  STL.64 [R1], R16 ;  /* 0x0000001001007387 */ /* 0x000fe20000100a00 */
[----:B------:R-:W-:Y:S02]  /*ce40*/  LEA.HI.X.SX32 R155, R71, R163, 0x1, P5 ;  /* 0x000000a3479b7211 */ /* 0x000fe400028f0eff */
[-C--:B------:R-:W-:Y:S01]  /*ce50*/  LEA R158, P4, R41, R162.reuse, 0x1 ;  /* 0x000000a2299e7211 */ /* 0x080fe200078808ff */
[----:B------:R-:W2:Y:S01]  /*ce60*/  LDL.LU R58, [R1+0x238] ;  /* 0x00023800013a7983 */ /* 0x000ea20000300800 */
[----:B------:R-:W-:-:S03]  /*ce70*/  LEA R160, P5, R68, R162, 0x1 ;  /* 0x000000a244a07211 */ /* 0x000fc600078a08ff */
[----:B------:R-:W3:Y:S01]  /*ce80*/  LDL.LU R59, [R1+0x234] ;  /* 0x00023400013b7983 */ /* 0x000ee20000300800 */
[----:B------:R-:W-:-:S03]  /*ce90*/  LEA R162, P6, R69, R162, 0x1 ;  /* 0x000000a245a27211 */ /* 0x000fc600078c08ff */
[----:B------:R-:W4:Y:S01]  /*cea0*/  LDL.LU R51, [R1+0x230] ;  /* 0x0002300001337983 */ /* 0x000f220000300800 */
[----:B------:R-:W-:-:S03]  /*ceb0*/  LEA.HI.X.SX32 R159, R41, R163, 0x1, P4 ;  /* 0x000000a3299f7211 */ /* 0x000fc600020f0eff */
[----:B------:R-:W2:Y:S01]  /*cec0*/  LDL.LU R56, [R1+0x1dc] ;  /* 0x0001dc0001387983 */ /* 0x000ea20000300800 */
[----:B------:R-:W-:-:S03]  /*ced0*/  LEA.HI.X.SX32 R157, R157, R163, 0x1, P3 ;  /* 0x000000a39d9d7211 */ /* 0x000fc600018f0eff */
[----:B------:R-:W2:Y:S01]  /*cee0*/  LDL.LU R57, [R1+0x1d8] ;  /* 0x0001d80001397983 */ /* 0x000ea20000300800 */
[----:B------:R-:W-:-:S03]  /*cef0*/  LEA.HI.X.SX32 R161, R68, R163, 0x1, P5 ;  /* 0x000000a344a17211 */ /* 0x000fc600028f0eff */
[----:B------:R-:W5:Y:S01]  /*cf00*/  LDL.LU R71, [R1+0x720] ;  /* 0x0007200001477983 */ /* 0x000f620000300800 */
[----:B------:R-:W-:-:S03]  /*cf10*/  LEA.HI.X.SX32 R163, R69, R163, 0x1, P6 ;  /* 0x000000a345a37211 */ /* 0x000fc600030f0eff */
[----:B------:R-:W2:Y:S04]  /*cf20*/  LDL.LU R41, [R1+0x71c] ;  /* 0x00071c0001297983 */ /* 0x000ea80000300800 */
[----:B------:R-:W5:Y:S04]  /*cf30*/  LDL.LU R68, [R1+0x718] ;  /* 0x0007180001447983 */ /* 0x000f680000300800 */
[----:B------:R-:W5:Y:S04]  /*cf40*/  LDL.LU R69, [R1+0x714] ;  /* 0x0007140001457983 */ /* 0x000f680000300800 */
[----:B------:R0:W-:Y:S04]  /*cf50*/  STS.U16 [R3+UR9+0x7800], R45 ;  /* 0x0078002d03007988 */ /* 0x0001e80008000409 */
[----:B------:R1:W-:Y:S04]  /*cf60*/  STS.U16 [R3+UR9+0x7c00], R66 ;  /* 0x007c004203007988 */ /* 0x0003e80008000409 */
[----:B------:R1:W-:Y:S04]  /*cf70*/  STS.U16 [R36+UR9+0x100], R67 ;  /* 0x0001004324007988 */ /* 0x0003e80008000409 */
[----:B0-----:R-:W2:Y:S04]  /*cf80*/  LDL.LU R45, [R1+0x710] ;  /* 0x00071000012d7983 */ /* 0x001ea80000300800 */
[----:B-1----:R-:W5:Y:S04]  /*cf90*/  LDL.LU R66, [R1+0x70c] ;  /* 0x00070c0001427983 */ /* 0x002f680000300800 */
        /* <DEDUP_REMOVED lines=21> */
[----:B0-----:R-:W2:Y:S04]  /*d0f0*/  LDL.LU R50, [R1+0x6e0] ;  /* 0x0006e00001327983 */ /* 0x001ea80000300800 */
[----:B-1----:R-:W2:Y:S01]  /*d100*/  LDL.LU R0, [R1+0x6dc] ;  /* 0x0006dc0001007983 */ /* 0x002ea20000300800 */
[----:B------:R-:W-:-:S02]  /*d110*/  PRMT R85, RZ, 0x7610, R85 ;  /* 0x00007610ff557816 */ /* 0x000fc40000000055 */
[----:B------:R-:W-:Y:S02]  /*d120*/  PRMT R80, RZ, 0x7610, R80 ;  /* 0x00007610ff507816 */ /* 0x000fe40000000050 */
[----:B------:R-:W-:Y:S02]  /*d130*/  PRMT R81, RZ, 0x7610, R81 ;  /* 0x00007610ff517816 */ /* 0x000fe40000000051 */
[----:B------:R-:W-:Y:S01]  /*d140*/  PRMT R38, RZ, 0x7610, R38 ;  /* 0x00007610ff267816 */ /* 0x000fe20000000026 */
[----:B------:R-:W3:Y:S01]  /*d150*/  @P0 LDG.E.U16 R85, desc[UR20][R72.64] ;  /* 0x0000001448550981 */ /* 0x000ee2000c1e1500 */
[----:B------:R-:W-:-:S03]  /*d160*/  PRMT R39, RZ, 0x7610, R39 ;  /* 0x00007610ff277816 */ /* 0x000fc60000000027 */
[----:B------:R-:W4:Y:S04]  /*d170*/  @P0 LDG.E.U16 R80, desc[UR20][R74.64] ;  /* 0x000000144a500981 */ /* 0x000f28000c1e1500 */
[----:B------:R-:W4:Y:S04]  /*d180*/  @P0 LDG.E.U16 R81, desc[UR20][R76.64] ;  /* 0x000000144c510981 */ /* 0x000f28000c1e1500 */
[----:B------:R-:W4:Y:S04]  /*d190*/  @P0 LDG.E.U16 R38, desc[UR20][R78.64] ;  /* 0x000000144e260981 */ /* 0x000f28000c1e1500 */
[----:B------:R-:W4:Y:S04]  /*d1a0*/  @P0 LDG.E.U16 R39, desc[UR20][R82.64] ;  /* 0x0000001452270981 */ /* 0x000f28000c1e1500 */
[----:B--2---:R0:W-:Y:S04]  /*d1b0*/  STS.U16 [R36+UR9+0x3100], R0 ;  /* 0x0031000024007988 */ /* 0x0041e80008000409 */
[----:B------:R1:W-:Y:S04]  /*d1c0*/  STS.U16 [R36+UR9+0x3500], R58 ;  /* 0x0035003a24007988 */ /* 0x0003e80008000409 */
[----:B---3--:R2:W-:Y:S04]  /*d1d0*/  STS.U16 [R36+UR9+0x3900], R59 ;  /* 0x0039003b24007988 */ /* 0x0085e80008000409 */
[----:B0-----:R-:W3:Y:S04]  /*d1e0*/  LDL.LU R0, [R1+0x6d8] ;  /* 0x0006d80001007983 */ /* 0x001ee80000300800 */
[----:B-1----:R-:W5:Y:S04]  /*d1f0*/  LDL.LU R58, [R1+0x6d4] ;  /* 0x0006d400013a7983 */ /* 0x002f680000300800 */
[----:B--2---:R-:W5:Y:S04]  /*d200*/  LDL.LU R59, [R1+0x6d0] ;  /* 0x0006d000013b7983 */ /* 0x004f680000300800 */
[----:B----4-:R0:W-:Y:S04]  /*d210*/  STS.U16 [R36+UR9+0x3d00], R51 ;  /* 0x003d003324007988 */ /* 0x0101e80008000409 */
[----:B0-----:R-:W2:Y:S01]  /*d220*/  LDL.LU R51, [R1+0x6cc] ;  /* 0x0006cc0001337983 */ /* 0x001ea20000300800 */
[----:B------:R-:W-:-:S03]  /*d230*/  PRMT R37, RZ, 0x7610, R37 ;  /* 0x00007610ff257816 */ /* 0x000fc60000000025 */
[----:B------:R0:W-:Y:S04]  /*d240*/  STS.U16 [R36+UR9+0x4100], R56 ;  /* 0x0041003824007988 */ /* 0x0001e80008000409 */
[----:B------:R1:W-:Y:S04]  /*d250*/  STS.U16 [R36+UR9+0x4500], R57 ;  /* 0x0045003924007988 */ /* 0x0003e80008000409 */
[----:B------:R-:W4:Y:S04]  /*d260*/  @P0 LDG.E.U16 R37, desc[UR20][R86.64] ;  /* 0x0000001456250981 */ /* 0x000f28000c1e1500 */
[----:B0-----:R-:W5:Y:S04]  /*d270*/  LDL.LU R56, [R1+0x6c8] ;  /* 0x0006c80001387983 */ /* 0x001f680000300800 */
[----:B-1----:R-:W5:Y:S01]  /*d280*/  LDL.LU R57, [R1+0x6c4] ;  /* 0x0006c40001397983 */ /* 0x002f620000300800 */
[----:B------:R-:W-:-:S02]  /*d290*/  PRMT R165, RZ, 0x7610, R165 ;  /* 0x00007610ffa57816 */ /* 0x000fc400000000a5 */
[----:B------:R-:W-:-:S04]  /*d2a0*/  PRMT R164, RZ, 0x7610, R164 ;  /* 0x00007610ffa47816 */ /* 0x000fc800000000a4 */
[----:B------:R-:W3:Y:S04]  /*d2b0*/  @P0 LDG.E.U16 R165, desc[UR20][R42.64] ;  /* 0x000000142aa50981 */ /* 0x000ee8000c1e1500 */
[----:B------:R-:W3:Y:S04]  /*d2c0*/  @P0 LDG.E.U16 R164, desc[UR20][R46.64] ;  /* 0x000000142ea40981 */ /* 0x000ee8000c1e1500 */
[----:B--2---:R0:W-:Y:S04]  /*d2d0*/  STS.U16 [R36+UR9+0x4900], R51 ;  /* 0x0049003324007988 */ /* 0x0041e80008000409 */
[----:B------:R1:W-:Y:S04]  /*d2e0*/  STS.U16 [R36+UR9+0x4d00], R50 ;  /* 0x004d003224007988 */ /* 0x0003e80008000409 */
[----:B------:R2:W-:Y:S04]  /*d2f0*/  STS.U16 [R36+UR9+0x5100], R48 ;  /* 0x0051003024007988 */ /* 0x0005e80008000409 */
[----:B0-----:R-:W3:Y:S04]  /*d300*/  LDL.LU R51, [R1+0x6c0] ;  /* 0x0006c00001337983 */ /* 0x001ee80000300800 */
[----:B-1----:R-:W5:Y:S04]  /*d310*/  LDL.LU R50, [R1+0x6bc] ;  /* 0x0006bc0001327983 */ /* 0x002f680000300800 */
[----:B--2---:R-:W2:Y:S04]  /*d320*/  LDL.LU R48, [R1+0x6b8] ;  /* 0x0006b80001307983 */ /* 0x004ea80000300800 */
[----:B------:R0:W-:Y:S04]  /*d330*/  STS.U16 [R36+UR9+0x5500], R49 ;  /* 0x0055003124007988 */ /* 0x0001e80008000409 */
[----:B------:R1:W-:Y:S04]  /*d340*/  STS.U16 [R36+UR9+0x5900], R44 ;  /* 0x0059002c24007988 */ /* 0x0003e80008000409 */
[----:B------:R4:W-:Y:S04]  /*d350*/  STS.U16 [R36+UR9+0x5d00], R45 ;  /* 0x005d002d24007988 */ /* 0x0009e80008000409 */
[----:B0-----:R-:W2:Y:S04]  /*d360*/  LDL.LU R49, [R1+0x6b4] ;  /* 0x0006b40001317983 */ /* 0x001ea80000300800 */
[----:B-1----:R-:W2:Y:S04]  /*d370*/  LDL.LU R44, [R1+0x6b0] ;  /* 0x0006b000012c7983 */ /* 0x002ea80000300800 */
[----:B----4-:R-:W4:Y:S04]  /*d380*/  LDL.LU R45, [R1+0x6ac] ;  /* 0x0006ac00012d7983 */ /* 0x010f280000300800 */
[----:B------:R0:W-:Y:S04]  /*d390*/  STS.U16 [R36+UR9+0x6100], R41 ;  /* 0x0061002924007988 */ /* 0x0001e80008000409 */
[----:B------:R1:W-:Y:S04]  /*d3a0*/  STS.U16 [R36+UR9+0x6500], R84 ;  /* 0x0065005424007988 */ /* 0x0003e80008000409 */
[----:B------:R1:W-:Y:S04]  /*d3b0*/  STS.U16 [R36+UR9+0x6900], R85 ;  /* 0x0069005524007988 */ /* 0x0003e80008000409 */
[----:B0-----:R-:W2:Y:S04]  /*d3c0*/  LDL.LU R41, [R1+0x6a8] ;  /* 0x0006a80001297983 */ /* 0x001ea80000300800 */
[----:B-1----:R-:W2:Y:S04]  /*d3d0*/  LDL.LU R84, [R1+0x6a4] ;  /* 0x0006a40001547983 */ /* 0x002ea80000300800 */
[----:B------:R-:W2:Y:S04]  /*d3e0*/  LDL.LU R85, [R1+0x6a0] ;  /* 0x0006a00001557983 */ /* 0x000ea80000300800 */
[----:B------:R0:W-:Y:S04]  /*d3f0*/  STS.U16 [R36+UR9+0x6d00], R80 ;  /* 0x006d005024007988 */ /* 0x0001e80008000409 */
[----:B------:R1:W-:Y:S04]  /*d400*/  STS.U16 [R36+UR9+0x7100], R81 ;  /* 0x0071005124007988 */ /* 0x0003e80008000409 */
[----:B------:R1:W-:Y:S04]  /*d410*/  STS.U16 [R36+UR9+0x7500], R38 ;  /* 0x0075002624007988 */ /* 0x0003e80008000409 */
[----:B0-----:R-:W2:Y:S04]  /*d420*/  LDL.LU R80, [R1+0x69c] ;  /* 0x00069c0001507983 */ /* 0x001ea80000300800 */
[----:B-1----:R-:W2:Y:S04]  /*d430*/  LDL.LU R81, [R1+0x698] ;  /* 0x0006980001517983 */ /* 0x002ea80000300800 */
[----:B------:R-:W2:Y:S04]  /*d440*/  LDL.LU R38, [R1+0x694] ;  /* 0x0006940001267983 */ /* 0x000ea80000300800 */
[----:B------:R0:W-:Y:S04]  /*d450*/  STS.U16 [R36+UR9+0x7900], R39 ;  /* 0x0079002724007988 */ /* 0x0001e80008000409 */
[----:B0-----:R-:W4:Y:S04]  /*d460*/  LDL.LU R39, [R1+0x690] ;  /* 0x0006900001277983 */ /* 0x001f280000300800 */
[----:B------:R0:W-:Y:S04]  /*d470*/  STS.U16 [R36+UR9+0x7d00], R37 ;  /* 0x007d002524007988 */ /* 0x0001e80008000409 */
[----:B------:R1:W-:Y:S04]  /*d480*/  STS.U16 [R40+UR9+0x200], R20 ;  /* 0x0002001428007988 */ /* 0x0003e80008000409 */
[----:B------:R1:W-:Y:S04]  /*d490*/  STS.U16 [R40+UR9+0x600], R21 ;  /* 0x0006001528007988 */ /* 0x0003e80008000409 */
[----:B0-----:R-:W4:Y:S04]  /*d4a0*/  LDL.LU R36, [R1+0x68c] ;  /* 0x00068c0001247983 */ /* 0x001f280000300800 */
[----:B------:R-:W4:Y:S04]  /*d4b0*/  LDL.LU R37, [R1+0x688] ;  /* 0x0006880001257983 */ /* 0x000f280000300800 */
        /* <DEDUP_REMOVED lines=21> */
[----:B---3--:R1:W-:Y:S04]  /*d610*/  STS.U16 [R40+UR9+0x3200], R165 ;  /* 0x003200a528007988 */ /* 0x0083e80008000409 */
[----:B------:R3:W-:Y:S04]  /*d620*/  STS.U16 [R40+UR9+0x3600], R164 ;  /* 0x003600a428007988 */ /* 0x0007e80008000409 */
[----:B0-----:R-:W4:Y:S04]  /*d630*/  LDL.LU R2, [R1+0x658] ;  /* 0x0006580001027983 */ /* 0x001f280000300800 */
[----:B-1----:R-:W4:Y:S04]  /*d640*/  LDL.LU R165, [R1+0x654] ;  /* 0x0006540001a57983 */ /* 0x002f280000300800 */
[----:B---3--:R-:W3:Y:S01]  /*d650*/  LDL.LU R164, [R1+0x650] ;  /* 0x0006500001a47983 */ /* 0x008ee20000300800 */
[----:B--2---:R-:W-:-:S06]  /*d660*/  PRMT R38, RZ, 0x7610, R38 ;  /* 0x00007610ff267816 */ /* 0x004fcc0000000026 */
[----:B------:R-:W2:Y:S01]  /*d670*/  @P0 LDG.E.U16 R38, desc[UR20][R14.64] ;  /* 0x000000140e260981 */ /* 0x000ea2000c1e1500 */
[----:B----4-:R-:W-:-:S06]  /*d680*/  PRMT R39, RZ, 0x7610, R39 ;  /* 0x00007610ff277816 */ /* 0x010fcc0000000027 */
[----:B------:R0:W4:Y:S04]  /*d690*/  @P0 LDG.E.U16 R39, desc[UR20][R34.64] ;  /* 0x0000001422270981 */ /* 0x000128000c1e1500 */
[----:B------:R-:W0:Y:S04]  /*d6a0*/  LDL.LU.64 R34, [R1+0x648] ;  /* 0x0006480001227983 */ /* 0x000e280000300a00 */
[----:B------:R-:W2:Y:S01]  /*d6b0*/  LDL.LU.64 R14, [R1+0x640] ;  /* 0x00064000010e7983 */ /* 0x000ea20000300a00 */
[----:B------:R-:W-:Y:S02]  /*d6c0*/  PRMT R37, RZ, 0x7610, R37 ;  /* 0x00007610ff257816 */ /* 0x000fe40000000025 */
[----:B------:R-:W-:-:S04]  /*d6d0*/  PRMT R36, RZ, 0x7610, R36 ;  /* 0x00007610ff247816 */ /* 0x000fc80000000024 */
[----:B------:R-:W3:Y:S04]  /*d6e0*/  @P0 LDG.E.U16 R37, desc[UR20][R54.64] ;  /* 0x0000001436250981 */ /* 0x000ee8000c1e1500 */
[----:B------:R-:W3:Y:S04]  /*d6f0*/  @P0 LDG.E.U16 R36, desc[UR20][R52.64] ;  /* 0x0000001434240981 */ /* 0x000ee8000c1e1500 */
[----:B------:R-:W5:Y:S04]  /*d700*/  LDL.LU.64 R54, [R1+0x638] ;  /* 0x0006380001367983 */ /* 0x000f680000300a00 */
[----:B------:R-:W5:Y:S01]  /*d710*/  LDL.LU.64 R52, [R1+0x630] ;  /* 0x0006300001347983 */ /* 0x000f620000300a00 */
[----:B0-----:R-:W-:-:S02]  /*d720*/  PRMT R35, RZ, 0x7610, R35 ;  /* 0x00007610ff237816 */ /* 0x001fc40000000023 */
[----:B--2---:R-:W-:-:S04]  /*d730*/  PRMT R15, RZ, 0x7610, R15 ;  /* 0x00007610ff0f7816 */ /* 0x004fc8000000000f */
[----:B------:R0:W2:Y:S04]  /*d740*/  @P0 LDG.E.U16 R35, desc[UR20][R32.64] ;  /* 0x0000001420230981 */ /* 0x0000a8000c1e1500 */
[----:B------:R1:W2:Y:S04]  /*d750*/  @P0 LDG.E.U16 R15, desc[UR20][R30.64] ;  /* 0x000000141e0f0981 */ /* 0x0002a8000c1e1500 */
[----:B------:R-:W0:Y:S04]  /*d760*/  LDL.LU.64 R32, [R1+0x628] ;  /* 0x0006280001207983 */ /* 0x000e280000300a00 */
[----:B------:R-:W1:Y:S01]  /*d770*/  LDL.LU.64 R30, [R1+0x620] ;  /* 0x00062000011e7983 */ /* 0x000e620000300a00 */
[----:B------:R-:W-:-:S06]  /*d780*/  PRMT R34, RZ, 0x7610, R34 ;  /* 0x00007610ff227816 */ /* 0x000fcc0000000022 */
[----:B------:R-:W2:Y:S04]  /*d790*/  @P0 LDG.E.U16 R34, desc[UR20][R28.64] ;  /* 0x000000141c220981 */ /* 0x000ea8000c1e1500 */
[----:B------:R-:W2:Y:S01]  /*d7a0*/  LDL.LU.64 R28, [R1+0x618] ;  /* 0x00061800011c7983 */ /* 0x000ea20000300a00 */
[----:B0-----:R-:W-:Y:S02]  /*d7b0*/  PRMT R33, RZ, 0x7610, R33 ;  /* 0x00007610ff217816 */ /* 0x001fe40000000021 */
[----:B------:R-:W-:Y:S02]  /*d7c0*/  PRMT R32, RZ, 0x7610, R32 ;  /* 0x00007610ff207816 */ /* 0x000fe40000000020 */
[----:B-1----:R-:W-:Y:S02]  /*d7d0*/  PRMT R31, RZ, 0x7610, R31 ;  /* 0x00007610ff1f7816 */ /* 0x002fe4000000001f */
[----:B------:R-:W2:Y:S04]  /*d7e0*/  @P0 LDG.E.U16 R33, desc[UR20][R26.64] ;  /* 0x000000141a210981 */ /* 0x000ea8000c1e1500 */
[----:B------:R-:W2:Y:S04]  /*d7f0*/  @P0 LDG.E.U16 R32, desc[UR20][R22.64] ;  /* 0x0000001416200981 */ /* 0x000ea8000c1e1500 */
[----:B------:R0:W2:Y:S04]  /*d800*/  @P0 LDG.E.U16 R31, desc[UR20][R6.64] ;  /* 0x00000014061f0981 */ /* 0x0000a8000c1e1500 */
[----:B------:R-:W2:Y:S04]  /*d810*/  LDL.LU.64 R26, [R1+0x610] ;  /* 0x00061000011a7983 */ /* 0x000ea80000300a00 */
[----:B------:R-:W2:Y:S04]  /*d820*/  LDL.LU.64 R22, [R1+0x608] ;  /* 0x0006080001167983 */ /* 0x000ea80000300a00 */
[----:B------:R-:W0:Y:S01]  /*d830*/  LDL.LU.64 R6, [R1+0x600] ;  /* 0x0006000001067983 */ /* 0x000e220000300a00 */
[----:B------:R-:W-:-:S02]  /*d840*/  PRMT R0, RZ, 0x7610, R0 ;  /* 0x00007610ff007816 */ /* 0x000fc40000000000 */
[----:B------:R-:W-:Y:S02]  /*d850*/  PRMT R51, RZ, 0x7610, R51 ;  /* 0x00007610ff337816 */ /* 0x000fe40000000033 */
[----:B---3--:R-:W-:Y:S02]  /*d860*/  PRMT R164, RZ, 0x7610, R164 ;  /* 0x00007610ffa47816 */ /* 0x008fe400000000a4 */
[----:B------:R-:W-:Y:S01]  /*d870*/  PRMT R165, RZ, 0x7610, R165 ;  /* 0x00007610ffa57816 */ /* 0x000fe200000000a5 */
[----:B------:R-:W3:Y:S01]  /*d880*/  @P0 LDG.E.U16 R0, desc[UR20][R90.64] ;  /* 0x000000145a000981 */ /* 0x000ee2000c1e1500 */
[----:B------:R-:W-:Y:S02]  /*d890*/  PRMT R85, RZ, 0x7610, R85 ;  /* 0x00007610ff557816 */ /* 0x000fe40000000055 */
[----:B------:R-:W-:Y:S01]  /*d8a0*/  PRMT R84, RZ, 0x7610, R84 ;  /* 0x00007610ff547816 */ /* 0x000fe20000000054 */
[----:B------:R-:W2:Y:S01]  /*d8b0*/  @P0 LDG.E.U16 R51, desc[UR20][R92.64] ;  /* 0x000000145c330981 */ /* 0x000ea2000c1e1500 */
[----:B------:R-:W-:-:S02]  /*d8c0*/  PRMT R81, RZ, 0x7610, R81 ;  /* 0x00007610ff517816 */ /* 0x000fc40000000051 */
[----:B------:R-:W-:Y:S01]  /*d8d0*/  PRMT R30, RZ, 0x7610, R30 ;  /* 0x00007610ff1e7816 */ /* 0x000fe2000000001e */
[----:B------:R-:W2:Y:S01]  /*d8e0*/  @P0 LDG.E.U16 R164, desc[UR20][R94.64] ;  /* 0x000000145ea40981 */ /* 0x000ea2000c1e1500 */
[----:B------:R-:W-:Y:S02]  /*d8f0*/  PRMT R80, RZ, 0x7610, R80 ;  /* 0x00007610ff507816 */ /* 0x000fe40000000050 */
[----:B------:R-:W-:Y:S01]  /*d900*/  PRMT R21, RZ, 0x7610, R21 ;  /* 0x00007610ff157816 */ /* 0x000fe20000000015 */
[----:B------:R-:W2:Y:S01]  /*d910*/  @P0 LDG.E.U16 R165, desc[UR20][R96.64] ;  /* 0x0000001460a50981 */ /* 0x000ea2000c1e1500 */
[----:B------:R-:W-:Y:S02]  /*d920*/  PRMT R18, RZ, 0x7610, R18 ;  /* 0x00007610ff127816 */ /* 0x000fe40000000012 */
[----:B------:R-:W-:Y:S01]  /*d930*/  PRMT R49, RZ, 0x7610, R49 ;  /* 0x00007610ff317816 */ /* 0x000fe20000000031 */
[----:B------:R-:W4:Y:S01]  /*d940*/  @P0 LDG.E.U16 R85, desc[UR20][R98.64] ;  /* 0x0000001462550981 */ /* 0x000f22000c1e1500 */
[----:B------:R-:W-:-:S02]  /*d950*/  PRMT R11, RZ, 0x7610, R11 ;  /* 0x00007610ff0b7816 */ /* 0x000fc4000000000b */
[----:B------:R-:W-:Y:S01]  /*d960*/  PRMT R9, RZ, 0x7610, R9 ;  /* 0x00007610ff097816 */ /* 0x000fe20000000009 */
[----:B------:R-:W4:Y:S01]  /*d970*/  @P0 LDG.E.U16 R84, desc[UR20][R100.64] ;  /* 0x0000001464540981 */ /* 0x000f22000c1e1500 */
[----:B------:R-:W-:-:S03]  /*d980*/  PRMT R48, RZ, 0x7610, R48 ;  /* 0x00007610ff307816 */ /* 0x000fc60000000030 */
[----:B------:R-:W4:Y:S01]  /*d990*/  @P0 LDG.E.U16 R81, desc[UR20][R102.64] ;  /* 0x0000001466510981 */ /* 0x000f22000c1e1500 */
[----:B------:R-:W-:-:S03]  /*d9a0*/  PRMT R45, RZ, 0x7610, R45 ;  /* 0x00007610ff2d7816 */ /* 0x000fc6000000002d */
[----:B------:R-:W4:Y:S01]  /*d9b0*/  @P0 LDG.E.U16 R30, desc[UR20][R24.64] ;  /* 0x00000014181e0981 */ /* 0x000f22000c1e1500 */
[----:B------:R-:W-:-:S03]  /*d9c0*/  PRMT R44, RZ, 0x7610, R44 ;  /* 0x00007610ff2c7816 */ /* 0x000fc6000000002c */
[----:B------:R-:W4:Y:S01]  /*d9d0*/  @P0 LDG.E.U16 R80, desc[UR20][R104.64] ;  /* 0x0000001468500981 */ /* 0x000f22000c1e1500 */
[----:B------:R-:W-:-:S03]  /*d9e0*/  PRMT R41, RZ, 0x7610, R41 ;  /* 0x00007610ff297816 */ /* 0x000fc60000000029 */
[----:B------:R-:W4:Y:S04]  /*d9f0*/  @P0 LDG.E.U16 R21, desc[UR20][R106.64] ;  /* 0x000000146a150981 */ /* 0x000f28000c1e1500 */
[----:B------:R-:W4:Y:S01]  /*da00*/  LDL.LU.64 R24, [R1+0x5f8] ;  /* 0x0005f80001187983 */ /* 0x000f220000300a00 */
[----:B------:R-:W-:-:S03]  /*da10*/  PRMT R12, RZ, 0x7610, R12 ;  /* 0x00007610ff0c7816 */ /* 0x000fc6000000000c */
[----:B------:R-:W4:Y:S01]  /*da20*/  @P0 LDG.E.U16 R18, desc[UR20][R108.64] ;  /* 0x000000146c120981 */ /* 0x000f22000c1e1500 */
[----:B------:R-:W-:-:S03]  /*da30*/  PRMT R5, RZ, 0x7610, R5 ;  /* 0x00007610ff057816 */ /* 0x000fc60000000005 */
[----:B------:R-:W4:Y:S04]  /*da40*/  @P0 LDG.E.U16 R49, desc[UR20][R110.64] ;  /* 0x000000146e310981 */ /* 0x000f28000c1e1500 */
[----:B------:R-:W4:Y:S04]  /*da50*/  @P0 LDG.E.U16 R11, desc[UR20][R112.64] ;  /* 0x00000014700b0981 */ /* 0x000f28000c1e1500 */
[----:B------:R-:W4:Y:S04]  /*da60*/  @P0 LDG.E.U16 R9, desc[UR20][R114.64] ;  /* 0x0000001472090981 */ /* 0x000f28000c1e1500 */
[----:B------:R-:W4:Y:S04]  /*da70*/  @P0 LDG.E.U16 R48, desc[UR20][R116.64] ;  /* 0x0000001474300981 */ /* 0x000f28000c1e1500 */
[----:B------:R-:W4:Y:S04]  /*da80*/  @P0 LDG.E.U16 R45, desc[UR20][R118.64] ;  /* 0x00000014762d0981 */ /* 0x000f28000c1e1500 */
[----:B------:R-:W4:Y:S04]  /*da90*/  @P0 LDG.E.U16 R44, desc[UR20][R120.64] ;  /* 0x00000014782c0981 */ /* 0x000f28000c1e1500 */
[----:B------:R-:W4:Y:S04]  /*daa0*/  @P0 LDG.E.U16 R41, desc[UR20][R122.64] ;  /* 0x000000147a290981 */ /* 0x000f28000c1e1500 */
[----:B------:R-:W4:Y:S04]  /*dab0*/  @P0 LDG.E.U16 R12, desc[UR20][R124.64] ;  /* 0x000000147c0c0981 */ /* 0x000f28000c1e1500 */
[----:B------:R-:W4:Y:S01]  /*dac0*/  @P0 LDG.E.U16 R5, desc[UR20][R88.64] ;  /* 0x0000001458050981 */ /* 0x000f22000c1e1500 */
[----:B0-----:R-:W-:-:S06]  /*dad0*/  PRMT R6, RZ, 0x7610, R6 ;  /* 0x00007610ff067816 */ /* 0x001fcc0000000006 */
[----:B------:R0:W4:Y:S04]  /*dae0*/  @P0 LDG.E.U16 R6, desc[UR20][R16.64] ;  /* 0x0000001410060981 */ /* 0x000128000c1e1500 */
[----:B------:R-:W0:Y:S04]  /*daf0*/  LDL.LU.64 R16, [R1+0x5f0] ;  /* 0x0005f00001107983 */ /* 0x000e280000300a00 */
[----:B---3--:R1:W-:Y:S01]  /*db00*/  STS.U16 [R40+UR9+0x3a00], R0 ;  /* 0x003a000028007988 */ /* 0x0083e20008000409 */
[----:B--2---:R-:W-:-:S03]  /*db10*/  PRMT R29, RZ, 0x7610, R29 ;  /* 0x00007610ff1d7816 */ /* 0x004fc6000000001d */
[----:B------:R2:W-:Y:S01]  /*db20*/  STS.U16 [R40+UR9+0x3e00], R51 ;  /* 0x003e003328007988 */ /* 0x0005e20008000409 */
[----:B------:R-:W-:-:S03]  /*db30*/  PRMT R22, RZ, 0x7610, R22 ;  /* 0x00007610ff167816 */ /* 0x000fc60000000016 */
[----:B------:R3:W-:Y:S04]  /*db40*/  STS.U16 [R40+UR9+0x4200], R164 ;  /* 0x004200a428007988 */ /* 0x0007e80008000409 */
[----:B------:R-:W-:Y:S04]  /*db50*/  STS.U16 [R40+UR9+0x4600], R165 ;  /* 0x004600a528007988 */ /* 0x000fe80008000409 */
[----:B----4-:R-:W-:Y:S04]  /*db60*/  STS.U16 [R40+UR9+0x4a00], R85 ;  /* 0x004a005528007988 */ /* 0x010fe80008000409 */
[----:B------:R-:W-:Y:S04]  /*db70*/  STS.U16 [R40+UR9+0x4e00], R84 ;  /* 0x004e005428007988 */ /* 0x000fe80008000409 */
[----:B------:R-:W-:Y:S04]  /*db80*/  STS.U16 [R40+UR9+0x5200], R81 ;  /* 0x0052005128007988 */ /* 0x000fe80008000409 */
[----:B------:R-:W-:Y:S04]  /*db90*/  STS.U16 [R40+UR9+0x5600], R80 ;  /* 0x0056005028007988 */ /* 0x000fe80008000409 */
[----:B-1----:R-:W4:Y:S04]  /*dba0*/  LDL.LU R0, [R1+0x5ec] ;  /* 0x0005ec0001007983 */ /* 0x002f280000300800 */
[----:B------:R1:W-:Y:S04]  /*dbb0*/  STS.U16 [R40+UR9+0x5a00], R21 ;  /* 0x005a001528007988 */ /* 0x0003e80008000409 */
[----:B--2---:R2:W5:Y:S04]  /*dbc0*/  LDL.LU R51, [R1+0x5e8] ;  /* 0x0005e80001337983 */ /* 0x0045680000300800 */
[----:B------:R1:W-:Y:S01]  /*dbd0*/  STS.U16 [R40+UR9+0x5e00], R18 ;  /* 0x005e001228007988 */ /* 0x0003e20008000409 */
[----:B------:R-:W-:-:S03]  /*dbe0*/  PRMT R14, RZ, 0x7610, R14 ;  /* 0x00007610ff0e7816 */ /* 0x000fc6000000000e */
[----:B------:R-:W2:Y:S04]  /*dbf0*/  @P0 LDG.E.U16 R29, desc[UR20][R126.64] ;  /* 0x000000147e1d0981 */ /* 0x000ea8000c1e1500 */
[----:B---3--:R-:W3:Y:S04]  /*dc00*/  LDL.LU R164, [R1+0x5e4] ;  /* 0x0005e40001a47983 */ /* 0x008ee80000300800 */
[----:B------:R-:W-:Y:S01]  /*dc10*/  STS.U16 [R40+UR9+0x6200], R49 ;  /* 0x0062003128007988 */ /* 0x000fe20008000409 */
[----:B------:R-:W-:-:S03]  /*dc20*/  PRMT R13, RZ, 0x7610, R13 ;  /* 0x00007610ff0d7816 */ /* 0x000fc6000000000d */
[----:B------:R-:W3:Y:S04]  /*dc30*/  @P0 LDG.E.U16 R22, desc[UR20][R128.64] ;  /* 0x0000001480160981 */ /* 0x000ee8000c1e1500 */
[----:B-1----:R-:W4:Y:S04]  /*dc40*/  LDL.LU R21, [R1+0x2e4] ;  /* 0x0002e40001157983 */ /* 0x002f280000300800 */
[----:B------:R1:W-:Y:S04]  /*dc50*/  STS.U16 [R40+UR9+0x6600], R11 ;  /* 0x0066000b28007988 */ /* 0x0003e80008000409 */
[----:B------:R-:W4:Y:S04]  /*dc60*/  LDL.LU R18, [R1+0x280] ;  /* 0x0002800001127983 */ /* 0x000f280000300800 */
[----:B------:R1:W-:Y:S04]  /*dc70*/  STS.U16 [R40+UR9+0x6a00], R9 ;  /* 0x006a000928007988 */ /* 0x0003e80008000409 */
[----:B------:R-:W-:Y:S04]  /*dc80*/  STS.U16 [R40+UR9+0x6e00], R48 ;  /* 0x006e003028007988 */ /* 0x000fe80008000409 */
[----:B------:R-:W-:Y:S01]  /*dc90*/  STS.U16 [R40+UR9+0x7200], R45 ;  /* 0x0072002d28007988 */ /* 0x000fe20008000409 */
[----:B------:R-:W-:-:S03]  /*dca0*/  PRMT R10, RZ, 0x7610, R10 ;  /* 0x00007610ff0a7816 */ /* 0x000fc6000000000a */
[----:B-1----:R-:W4:Y:S04]  /*dcb0*/  LDL.LU R11, [R1+0x2d0] ;  /* 0x0002d000010b7983 */ /* 0x002f280000300800 */
[----:B------:R-:W-:Y:S01]  /*dcc0*/  STS.U16 [R40+UR9+0x7600], R44 ;  /* 0x0076002c28007988 */ /* 0x000fe20008000409 */
[----:B------:R-:W-:-:S03]  /*dcd0*/  PRMT R8, RZ, 0x7610, R8 ;  /* 0x00007610ff087816 */ /* 0x000fc60000000008 */
[----:B------:R-:W4:Y:S04]  /*dce0*/  LDL.LU R9, [R1+0x27c] ;  /* 0x00027c0001097983 */ /* 0x000f280000300800 */
[----:B------:R-:W-:Y:S04]  /*dcf0*/  STS.U16 [R40+UR9+0x7a00], R41 ;  /* 0x007a002928007988 */ /* 0x000fe80008000409 */
[----:B------:R-:W-:Y:S04]  /*dd00*/  STS.U16 [R40+UR9+0x7e00], R12 ;  /* 0x007e000c28007988 */ /* 0x000fe80008000409 */
[----:B------:R1:W-:Y:S04]  /*dd10*/  STS.U16 [R19+UR9+0x7f00], R5 ;  /* 0x007f000513007988 */ /* 0x0003e80008000409 */
[----:B------:R-:W4:Y:S04]  /*dd20*/  @P0 LDG.E.U16 R14, desc[UR20][R134.64] ;  /* 0x00000014860e0981 */ /* 0x000f28000c1e1500 */
[----:B------:R-:W-:Y:S01]  /*dd30*/  STS.U16 [R19+UR9+0x300], R39 ;  /* 0x0003002713007988 */ /* 0x000fe20008000409 */
[----:B------:R-:W-:-:S03]  /*dd40*/  PRMT R7, RZ, 0x7610, R7 ;  /* 0x00007610ff077816 */ /* 0x000fc60000000007 */
[----:B------:R-:W4:Y:S04]  /*dd50*/  @P0 LDG.E.U16 R13, desc[UR20][R136.64] ;  /* 0x00000014880d0981 */ /* 0x000f28000c1e1500 */
[----:B-1----:R-:W4:Y:S04]  /*dd60*/  LDL.LU R5, [R1+0x278] ;  /* 0x0002780001057983 */ /* 0x002f280000300800 */
[----:B------:R-:W-:Y:S01]  /*dd70*/  STS.U16 [R19+UR9+0x700], R38 ;  /* 0x0007002613007988 */ /* 0x000fe20008000409 */
[----:B------:R-:W-:-:S03]  /*dd80*/  PRMT R4, RZ, 0x7610, R4 ;  /* 0x00007610ff047816 */ /* 0x000fc60000000004 */
[----:B------:R-:W4:Y:S04]  /*dd90*/  LDL.LU R12, [R1+0x274] ;  /* 0x00027400010c7983 */ /* 0x000f280000300800 */
[----:B------:R-:W-:Y:S04]  /*dda0*/  STS.U16 [R19+UR9+0xb00], R37 ;  /* 0x000b002513007988 */ /* 0x000fe80008000409 */
[----:B------:R-:W-:Y:S04]  /*ddb0*/  STS.U16 [R19+UR9+0xf00], R36 ;  /* 0x000f002413007988 */ /* 0x000fe80008000409 */
[----:B------:R-:W-:Y:S04]  /*ddc0*/  STS.U16 [R19+UR9+0x1300], R35 ;  /* 0x0013002313007988 */ /* 0x000fe80008000409 */
[----:B------:R-:W4:Y:S04]  /*ddd0*/  @P0 LDG.E.U16 R10, desc[UR20][R138.64] ;  /* 0x000000148a0a0981 */ /* 0x000f28000c1e1500 */
[----:B------:R1:W-:Y:S04]  /*dde0*/  STS.U16 [R19+UR9+0x1700], R15 ;  /* 0x0017000f13007988 */ /* 0x0003e80008000409 */
[----:B------:R-:W4:Y:S04]  /*ddf0*/  @P0 LDG.E.U16 R8, desc[UR20][R140.64] ;  /* 0x000000148c080981 */ /* 0x000f28000c1e1500 */
[----:B------:R-:W4:Y:S04]  /*de00*/  @P0 LDG.E.U16 R7, desc[UR20][R142.64] ;  /* 0x000000148e070981 */ /* 0x000f28000c1e1500 */
[----:B-1----:R-:W4:Y:S04]  /*de10*/  LDL.LU R15, [R1+0x270] ;  /* 0x00027000010f7983 */ /* 0x002f280000300800 */
[----:B------:R-:W4:Y:S04]  /*de20*/  LDL.LU R165, [R1+0x26c] ;  /* 0x00026c0001a57983 */ /* 0x000f280000300800 */
[----:B------:R-:W4:Y:S01]  /*de30*/  @P0 LDG.E.U16 R4, desc[UR20][R144.64] ;  /* 0x0000001490040981 */ /* 0x000f22000c1e1500 */
[----:B0-----:R-:W-:-:S02]  /*de40*/  PRMT R17, RZ, 0x7610, R17 ;  /* 0x00007610ff117816 */ /* 0x001fc40000000011 */
[----:B------:R-:W-:-:S04]  /*de50*/  PRMT R16, RZ, 0x7610, R16 ;  /* 0x00007610ff107816 */ /* 0x000fc80000000010 */
[----:B------:R-:W4:Y:S04]  /*de60*/  @P0 LDG.E.U16 R17, desc[UR20][R130.64] ;  /* 0x0000001482110981 */ /* 0x000f28000c1e1500 */
[----:B------:R-:W4:Y:S01]  /*de70*/  @P0 LDG.E.U16 R16, desc[UR20][R132.64] ;  /* 0x0000001484100981 */ /* 0x000f22000c1e1500 */
[----:B------:R-:W-:Y:S02]  /*de80*/  PRMT R28, RZ, 0x7610, R28 ;  /* 0x00007610ff1c7816 */ /* 0x000fe4000000001c */
[----:B------:R-:W-:Y:S02]  /*de90*/  PRMT R27, RZ, 0x7610, R27 ;  /* 0x00007610ff1b7816 */ /* 0x000fe4000000001b */
[----:B------:R-:W-:Y:S02]  /*dea0*/  PRMT R2, RZ, 0x7610, R2 ;  /* 0x00007610ff027816 */ /* 0x000fe40000000002 */
[----:B------:R-:W-:Y:S01]  /*deb0*/  PRMT R26, RZ, 0x7610, R26 ;  /* 0x00007610ff1a7816 */ /* 0x000fe2000000001a */
[----:B------:R-:W4:Y:S01]  /*dec0*/  @P0 LDG.E.U16 R28, desc[UR20][R146.64] ;  /* 0x00000014921c0981 */ /* 0x000f22000c1e1500 */
[----:B------:R-:W-:-:S03]  /*ded0*/  PRMT R25, RZ, 0x7610, R25 ;  /* 0x00007610ff197816 */ /* 0x000fc60000000019 */
[----:B------:R-:W4:Y:S04]  /*dee0*/  @P0 LDG.E.U16 R27, desc[UR20][R148.64] ;  /* 0x00000014941b0981 */ /* 0x000f28000c1e1500 */
[----:B------:R-:W4:Y:S04]  /*def0*/  @P0 LDG.E.U16 R2, desc[UR20][R150.64] ;  /* 0x0000001496020981 */ /* 0x000f28000c1e1500 */
[----:B------:R-:W4:Y:S04]  /*df00*/  @P0 LDG.E.U16 R26, desc[UR20][R152.64] ;  /* 0x00000014981a0981 */ /* 0x000f28000c1e1500 */
[----:B------:R-:W4:Y:S04]  /*df10*/  @P0 LDG.E.U16 R25, desc[UR20][R154.64] ;  /* 0x000000149a190981 */ /* 0x000f28000c1e1500 */
[----:B------:R-:W-:Y:S04]  /*df20*/  STS.U16 [R19+UR9+0x1b00], R34 ;  /* 0x001b002213007988 */ /* 0x000fe80008000409 */
[----:B------:R-:W-:Y:S04]  /*df30*/  STS.U16 [R19+UR9+0x1f00], R33 ;  /* 0x001f002113007988 */ /* 0x000fe80008000409 */
[----:B------:R-:W-:Y:S04]  /*df40*/  STS.U16 [R19+UR9+0x2300], R32 ;  /* 0x0023002013007988 */ /* 0x000fe80008000409 */
[----:B------:R-:W-:Y:S04]  /*df50*/  STS.U16 [R19+UR9+0x2700], R31 ;  /* 0x0027001f13007988 */ /* 0x000fe80008000409 */
[----:B------:R-:W-:Y:S04]  /*df60*/  STS.U16 [R19+UR9+0x2b00], R30 ;  /* 0x002b001e13007988 */ /* 0x000fe80008000409 */
[----:B------:R0:W-:Y:S04]  /*df70*/  STS.U16 [R19+UR9+0x2f00], R6 ;  /* 0x002f000613007988 */ /* 0x0001e80008000409 */
[----:B--2---:R-:W-:Y:S04]  /*df80*/  STS.U16 [R19+UR9+0x3300], R29 ;  /* 0x0033001d13007988 */ /* 0x004fe80008000409 */
[----:B---3--:R4:W-:Y:S01]  /*df90*/  STS.U16 [R19+UR9+0x3700], R22 ;  /* 0x0037001613007988 */ /* 0x0089e20008000409 */
[----:B------:R-:W-:-:S02]  /*dfa0*/  PRMT R24, RZ, 0x7610, R24 ;  /* 0x00007610ff187816 */ /* 0x000fc40000000018 */
[----:B------:R-:W-:Y:S01]  /*dfb0*/  PRMT R23, RZ, 0x7610, R23 ;  /* 0x00007610ff177816 */ /* 0x000fe20000000017 */
[----:B0-----:R-:W2:Y:S01]  /*dfc0*/  LDL.LU R6, [R1+0x268] ;  /* 0x0002680001067983 */ /* 0x001ea20000300800 */
[----:B------:R-:W-:-:S03]  /*dfd0*/  PRMT R20, RZ, 0x7610, R20 ;  /* 0x00007610ff147816 */ /* 0x000fc60000000014 */
[----:B------:R-:W3:Y:S01]  /*dfe0*/  @P0 LDG.E.U16 R24, desc[UR20][R156.64] ;  /* 0x000000149c180981 */ /* 0x000ee2000c1e1500 */
[----:B----4-:R-:W-:-:S03]  /*dff0*/  SHF.R.S32.HI R22, RZ, 0x1f, R18 ;  /* 0x0000001fff167819 */ /* 0x010fc60000011412 */
[----:B------:R-:W4:Y:S01]  /*e000*/  @P0 LDG.E.U16 R23, desc[UR20][R158.64] ;  /* 0x000000149e170981 */ /* 0x000f22000c1e1500 */
[----:B------:R-:W-:-:S03]  /*e010*/  SHF.L.U64.HI R22, R18, 0x1, R22 ;  /* 0x0000000112167819 */ /* 0x000fc60000010216 */
[----:B------:R-:W2:Y:S04]  /*e020*/  @P0 LDG.E.U16 R20, desc[UR20][R160.64] ;  /* 0x00000014a0140981 */ /* 0x000ea8000c1e1500 */
[----:B------:R0:W-:Y:S04]  /*e030*/  STS.U16 [R19+UR9+0x3b00], R17 ;  /* 0x003b001113007988 */ /* 0x0001e80008000409 */
[----:B------:R1:W-:Y:S01]  /*e040*/  STS.U16 [R19+UR9+0x3f00], R16 ;  /* 0x003f001013007988 */ /* 0x0003e20008000409 */
[----:B0-----:R-:W-:-:S03]  /*e050*/  LEA R17, P3, R9, R21, 0x1 ;  /* 0x0000001509117211 */ /* 0x001fc600078608ff */
[----:B------:R0:W-:Y:S01]  /*e060*/  STS.U16 [R19+UR9+0x4300], R14 ;  /* 0x0043000e13007988 */ /* 0x0001e20008000409 */
[----:B-1----:R-:W-:-:S03]  /*e070*/  SHF.R.S32.HI R16, RZ, 0x1f, R9 ;  /* 0x0000001fff107819 */ /* 0x002fc60000011409 */
[----:B------:R1:W-:Y:S01]  /*e080*/  STS.U16 [R19+UR9+0x4700], R13 ;  /* 0x0047000d13007988 */ /* 0x0003e20008000409 */
[----:B------:R-:W-:Y:S02]  /*e090*/  LEA.HI.X R9, R9, R22, R16, 0x1, P3 ;  /* 0x0000001609097211 */ /* 0x000fe400018f0c10 */
[----:B0-----:R-:W-:Y:S01]  /*e0a0*/  SHF.R.S32.HI R14, RZ, 0x1f, R12 ;  /* 0x0000001fff0e7819 */ /* 0x001fe2000001140c */
[----:B------:R0:W-:Y:S01]  /*e0b0*/  STS.U16 [R19+UR9+0x4b00], R10 ;  /* 0x004b000a13007988 */ /* 0x0001e20008000409 */
[----:B-1----:R-:W-:-:S03]  /*e0c0*/  LEA R13, P3, R12, R21, 0x1 ;  /* 0x000000150c0d7211 */ /* 0x002fc600078608ff */
[----:B------:R1:W-:Y:S01]  /*e0d0*/  STS.U16 [R19+UR9+0x4f00], R8 ;  /* 0x004f000813007988 */ /* 0x0003e20008000409 */
[----:B------:R-:W-:Y:S02]  /*e0e0*/  LEA.HI.X R14, R12, R22, R14, 0x1, P3 ;  /* 0x000000160c0e7211 */ /* 0x000fe400018f0c0e */
[----:B0-----:R-:W-:Y:S01]  /*e0f0*/  LEA R10, P3, R165, R21, 0x1 ;  /* 0x00000015a50a7211 */ /* 0x001fe200078608ff */
[----:B------:R0:W-:Y:S01]  /*e100*/  STS.U16 [R19+UR9+0x5300], R7 ;  /* 0x0053000713007988 */ /* 0x0001e20008000409 */
[----:B-1----:R-:W-:-:S03]  /*e110*/  SHF.R.S32.HI R8, RZ, 0x1f, R165 ;  /* 0x0000001fff087819 */ /* 0x002fc600000114a5 */
[----:B------:R1:W-:Y:S01]  /*e120*/  STS.U16 [R19+UR9+0x5700], R4 ;  /* 0x0057000413007988 */ /* 0x0003e20008000409 */
[----:B------:R-:W-:Y:S02]  /*e130*/  LEA.HI.X R165, R165, R22, R8, 0x1, P3 ;  /* 0x00000016a5a57211 */ /* 0x000fe400018f0c08 */
[----:B0-----:R-:W-:Y:S02]  /*e140*/  SHF.R.S32.HI R7, RZ, 0x1f, R164 ;  /* 0x0000001fff077819 */ /* 0x001fe400000114a4 */
[----:B-1----:R-:W-:-:S04]  /*e150*/  LEA R4, P3, R164, R21, 0x1 ;  /* 0x00000015a4047211 */ /* 0x002fc800078608ff */
[----:B------:R-:W-:Y:S02]  /*e160*/  LEA.HI.X R7, R164, R22, R7, 0x1, P3 ;  /* 0x00000016a4077211 */ /* 0x000fe400018f0c07 */
[----:B------:R-:W2:Y:S04]  /*e170*/  LDL.LU R164, [R1+0x5e0] ;  /* 0x0005e00001a47983 */ /* 0x000ea80000300800 */
[----:B------:R-:W-:Y:S04]  /*e180*/  STS.U16 [R19+UR9+0x5b00], R28 ;  /* 0x005b001c13007988 */ /* 0x000fe80008000409 */
[----:B------:R-:W-:Y:S04]  /*e190*/  STS.U16 [R19+UR9+0x5f00], R27 ;  /* 0x005f001b13007988 */ /* 0x000fe80008000409 */
[----:B------:R0:W-:Y:S04]  /*e1a0*/  STS.U16 [R19+UR9+0x6300], R2 ;  /* 0x0063000213007988 */ /* 0x0001e80008000409 */
[----:B------:R-:W-:Y:S01]  /*e1b0*/  STS.U16 [R19+UR9+0x6700], R26 ;  /* 0x0067001a13007988 */ /* 0x000fe20008000409 */
[----:B0-----:R-:W0:Y:S03]  /*e1c0*/  S2R R2, SR_TID.X ;  /* 0x0000000000027919 */ /* 0x001e260000002100 */
[----:B------:R1:W-:Y:S02]  /*e1d0*/  STS.U16 [R19+UR9+0x6b00], R25 ;  /* 0x006b001913007988 */ /* 0x0003e40008000409 */
[----:B-1----:R-:W1:Y:S02]  /*e1e0*/  S2R R25, SR_TID.X ;  /* 0x0000000000197919 */ /* 0x002e640000002100 */
[----:B---3--:R-:W-:Y:S04]  /*e1f0*/  STS.U16 [R19+UR9+0x6f00], R24 ;  /* 0x006f001813007988 */ /* 0x008fe80008000409 */
[----:B----4-:R-:W-:Y:S04]  /*e200*/  STS.U16 [R19+UR9+0x7300], R23 ;  /* 0x0073001713007988 */ /* 0x010fe80008000409 */
[----:B--2---:R1:W-:Y:S01]  /*e210*/  STS.U16 [R19+UR9+0x7700], R20 ;  /* 0x0077001413007988 */ /* 0x0043e20008000409 */
[----:B0-----:R-:W-:-:S04]  /*e220*/  SHF.R.U32.HI R2, RZ, 0x6, R2 ;  /* 0x00000006ff027819 */ /* 0x001fc80000011602 */
[----:B------:R-:W-:-:S04]  /*e230*/  SGXT.U32 R2, R2, 0x1 ;  /* 0x000000010202781a */ /* 0x000fc80000000000 */
[----:B------:R-:W-:Y:S02]  /*e240*/  LOP3.LUT R2, R2, 0x18, RZ, 0xfc, !PT ;  /* 0x0000001802027812 */ /* 0x000fe400078efcff */
[----:B-1----:R-:W-:-:S04]  /*e250*/  SHF.R.U32.HI R20, RZ, 0x6, R25 ;  /* 0x00000006ff147819 */ /* 0x002fc80000011619 */
[----:B------:R-:W-:Y:S02]  /*e260*/  SGXT.U32 R20, R20, 0x1 ;  /* 0x000000011414781a */ /* 0x000fe40000000000 */
[----:B------:R-:W-:Y:S02]  /*e270*/  SHF.R.U32.HI R23, RZ, 0x6, R25 ;  /* 0x00000006ff177819 */ /* 0x000fe40000011619 */
[----:B------:R-:W-:Y:S02]  /*e280*/  LOP3.LUT R20, R20, 0x20, RZ, 0xfc, !PT ;  /* 0x0000002014147812 */ /* 0x000fe400078efcff */
[----:B------:R-:W-:-:S04]  /*e290*/  SGXT.U32 R23, R23, 0x1 ;  /* 0x000000011717781a */ /* 0x000fc80000000000 */
[----:B------:R-:W-:Y:S02]  /*e2a0*/  LOP3.LUT R23, R23, 0x1c, RZ, 0xfc, !PT ;  /* 0x0000001c17177812 */ /* 0x000fe400078efcff */
[--C-:B------:R-:W-:Y:S02]  /*e2b0*/  SHF.R.U32.HI R24, RZ, 0x6, R25.reuse ;  /* 0x00000006ff187819 */ /* 0x100fe40000011619 */
[----:B------:R-:W-:-:S04]  /*e2c0*/  SHF.R.U32.HI R25, RZ, 0x6, R25 ;  /* 0x00000006ff197819 */ /* 0x000fc80000011619 */
[----:B------:R-:W-:-:S04]  /*e2d0*/  SGXT.U32 R25, R25, 0x1 ;  /* 0x000000011919781a */ /* 0x000fc80000000000 */
[----:B------:R-:W-:Y:S02]  /*e2e0*/  LOP3.LUT R25, R25, 0x1a, RZ, 0xfc, !PT ;  /* 0x0000001a19197812 */ /* 0x000fe400078efcff */
[----:B------:R-:W-:-:S04]  /*e2f0*/  SGXT.U32 R24, R24, 0x1 ;  /* 0x000000011818781a */ /* 0x000fc80000000000 */
[----:B------:R-:W-:Y:S02]  /*e300*/  LOP3.LUT R24, R24, 0x1e, RZ, 0xfc, !PT ;  /* 0x0000001e18187812 */ /* 0x000fe400078efcff */
[----:B------:R-:W-:Y:S02]  /*e310*/  PRMT R0, RZ, 0x7610, R0 ;  /* 0x00007610ff007816 */ /* 0x000fe40000000000 */
[----:B------:R-:W-:-:S04]  /*e320*/  SHF.R.S32.HI R29, RZ, 0x1f, R11 ;  /* 0x0000001fff1d7819 */ /* 0x000fc8000001140b */
[----:B------:R-:W2:Y:S01]  /*e330*/  @P0 LDG.E.U16 R0, desc[UR20][R162.64] ;  /* 0x00000014a2000981 */ /* 0x000ea2000c1e1500 */
[----:B------:R-:W-:-:S04]  /*e340*/  LEA R18, P0, R11, R21, 0x1 ;  /* 0x000000150b127211 */ /* 0x000fc800078008ff */
[----:B------:R-:W-:Y:S02]  /*e350*/  LEA.HI.X R11, R11, R22, R29, 0x1, P0 ;  /* 0x000000160b0b7211 */ /* 0x000fe400000f0c1d */
[----:B------:R-:W-:Y:S02]  /*e360*/  SHF.R.S32.HI R29, RZ, 0x1f, R5 ;  /* 0x0000001fff1d7819 */ /* 0x000fe40000011405 */
[----:B------:R-:W-:-:S04]  /*e370*/  LEA R16, P0, R5, R21, 0x1 ;  /* 0x0000001505107211 */ /* 0x000fc800078008ff */
[----:B------:R-:W-:Y:S02]  /*e380*/  LEA.HI.X R5, R5, R22, R29, 0x1, P0 ;  /* 0x0000001605057211 */ /* 0x000fe400000f0c1d */
[----:B------:R-:W-:Y:S02]  /*e390*/  SHF.R.S32.HI R29, RZ, 0x1f, R15 ;  /* 0x0000001fff1d7819 */ /* 0x000fe4000001140f */
[----:B------:R-:W-:-:S04]  /*e3a0*/  LEA R12, P0, R15, R21, 0x1 ;  /* 0x000000150f0c7211 */ /* 0x000fc800078008ff */
[----:B------:R-:W-:Y:S02]  /*e3b0*/  LEA.HI.X R15, R15, R22, R29, 0x1, P0 ;  /* 0x000000160f0f7211 */ /* 0x000fe400000f0c1d */
[----:B------:R-:W-:Y:S02]  /*e3c0*/  SHF.R.S32.HI R29, RZ, 0x1f, R6 ;  /* 0x0000001fff1d7819 */ /* 0x000fe40000011406 */
[----:B------:R-:W-:-:S04]  /*e3d0*/  LEA R8, P0, R6, R21, 0x1 ;  /* 0x0000001506087211 */ /* 0x000fc800078008ff */
[----:B------:R-:W-:Y:S01]  /*e3e0*/  LEA.HI.X R6, R6, R22, R29, 0x1, P0 ;  /* 0x0000001606067211 */ /* 0x000fe200000f0c1d */
[-C--:B------:R-:W-:Y:S02]  /*e3f0*/  IMAD R2, R2, R164.reuse, RZ ;  /* 0x000000a402027224 */ /* 0x080fe400078e02ff */
[-C--:B------:R-:W-:Y:S02]  /*e400*/  IMAD R26, R20, R164.reuse, RZ ;  /* 0x000000a4141a7224 */ /* 0x080fe400078e02ff */
[C---:B------:R-:W-:Y:S02]  /*e410*/  IMAD.SHL.U32 R20, R2.reuse, 0x2, RZ ;  /* 0x0000000202147824 */ /* 0x040fe400078e00ff */
[----:B------:R-:W-:Y:S02]  /*e420*/  IMAD.HI R45, R2, 0x2, RZ ;  /* 0x00000002022d7827 */ /* 0x000fe400078e02ff */
[----:B------:R-:W0:Y:S02]  /*e430*/  S2R R2, SR_TID.X ;  /* 0x0000000000027919 */ /* 0x000e240000002100 */
[----:B------:R-:W-:-:S04]  /*e440*/  IMAD R23, R23, R164, RZ ;  /* 0x000000a417177224 */ /* 0x000fc800078e02ff */
[C---:B------:R-:W-:Y:S02]  /*e450*/  IMAD.SHL.U32 R44, R23.reuse, 0x2, RZ ;  /* 0x00000002172c7824 */ /* 0x040fe400078e00ff */
[----:B------:R-:W-:Y:S02]  /*e460*/  IMAD.HI R81, R23, 0x2, RZ ;  /* 0x0000000217517827 */ /* 0x000fe400078e02ff */
[----:B------:R-:W1:Y:S02]  /*e470*/  S2R R23, SR_TID.X ;  /* 0x0000000000177919 */ /* 0x000e640000002100 */
[----:B------:R-:W-:-:S04]  /*e480*/  IMAD R25, R25, R164, RZ ;  /* 0x000000a419197224 */ /* 0x000fc800078e02ff */
[C---:B------:R-:W-:Y:S02]  /*e490*/  IMAD.SHL.U32 R40, R25.reuse, 0x2, RZ ;  /* 0x0000000219287824 */ /* 0x040fe400078e00ff */
[----:B------:R-:W-:-:S04]  /*e4a0*/  IMAD.HI R33, R25, 0x2, RZ ;  /* 0x0000000219217827 */ /* 0x000fc800078e02ff */
[----:B------:R-:W-:Y:S01]  /*e4b0*/  IMAD R24, R24, R164, RZ ;  /* 0x000000a418187224 */ /* 0x000fe200078e02ff */
[----:B0-----:R-:W-:-:S04]  /*e4c0*/  SHF.R.U32.HI R25, RZ, 0x6, R2 ;  /* 0x00000006ff197819 */ /* 0x001fc80000011602 */
[----:B------:R-:W-:-:S04]  /*e4d0*/  SGXT.U32 R25, R25, 0x1 ;  /* 0x000000011919781a */ /* 0x000fc80000000000 */
[----:B------:R-:W-:Y:S01]  /*e4e0*/  LOP3.LUT R25, R25, 0x22, RZ, 0xfc, !PT ;  /* 0x0000002219197812 */ /* 0x000fe200078efcff */
[C---:B------:R-:W-:Y:S02]  /*e4f0*/  IMAD.SHL.U32 R2, R24.reuse, 0x2, RZ ;  /* 0x0000000218027824 */ /* 0x040fe400078e00ff */
[----:B------:R-:W-:-:S04]  /*e500*/  IMAD.HI R85, R24, 0x2, RZ ;  /* 0x0000000218557827 */ /* 0x000fc800078e02ff */
[----:B------:R-:W-:Y:S01]  /*e510*/  IMAD R24, R25, R164, RZ ;  /* 0x000000a419187224 */ /* 0x000fe200078e02ff */
[----:B-1----:R-:W-:-:S04]  /*e520*/  SHF.R.U32.HI R25, RZ, 0x6, R23 ;  /* 0x00000006ff197819 */ /* 0x002fc80000011617 */
[----:B------:R-:W-:-:S04]  /*e530*/  SGXT.U32 R25, R25, 0x1 ;  /* 0x000000011919781a */ /* 0x000fc80000000000 */
[----:B------:R-:W-:Y:S01]  /*e540*/  LOP3.LUT R25, R25, 0x24, RZ, 0xfc, !PT ;  /* 0x0000002419197812 */ /* 0x000fe200078efcff */
[C---:B------:R-:W-:Y:S02]  /*e550*/  IMAD.SHL.U32 R80, R26.reuse, 0x2, RZ ;  /* 0x000000021a507824 */ /* 0x040fe400078e00ff */
[----:B------:R-:W-:-:S04]  /*e560*/  IMAD.HI R27, R26, 0x2, RZ ;  /* 0x000000021a1b7827 */ /* 0x000fc800078e02ff */
[----:B------:R-:W-:Y:S02]  /*e570*/  IMAD R26, R25, R164, RZ ;  /* 0x000000a4191a7224 */ /* 0x000fe400078e02ff */
[C---:B------:R-:W-:Y:S02]  /*e580*/  IMAD.SHL.U32 R84, R24.reuse, 0x2, RZ ;  /* 0x0000000218547824 */ /* 0x040fe400078e00ff */
[----:B------:R-:W-:-:S04]  /*e590*/  IMAD.HI R37, R24, 0x2, RZ ;  /* 0x0000000218257827 */ /* 0x000fc800078e02ff */
[C---:B------:R-:W-:Y:S02]  /*e5a0*/  IMAD.SHL.U32 R24, R26.reuse, 0x2, RZ ;  /* 0x000000021a187824 */ /* 0x040fe400078e00ff */
[----:B------:R-:W-:Y:S01]  /*e5b0*/  IMAD.HI R39, R26, 0x2, RZ ;  /* 0x000000021a277827 */ /* 0x000fe200078e02ff */
[----:B------:R-:W-:-:S04]  /*e5c0*/  SHF.R.U32.HI R26, RZ, 0x6, R23 ;  /* 0x00000006ff1a7819 */ /* 0x000fc80000011617 */
[----:B------:R-:W-:-:S04]  /*e5d0*/  SGXT.U32 R26, R26, 0x1 ;  /* 0x000000011a1a781a */ /* 0x000fc80000000000 */
[----:B------:R-:W-:Y:S02]  /*e5e0*/  LOP3.LUT R26, R26, 0x2a, RZ, 0xfc, !PT ;  /* 0x0000002a1a1a7812 */ /* 0x000fe400078efcff */
[----:B------:R-:W-:-:S03]  /*e5f0*/  SHF.R.U32.HI R25, RZ, 0x6, R23 ;  /* 0x00000006ff197819 */ /* 0x000fc60000011617 */
[----:B------:R-:W-:Y:S02]  /*e600*/  IMAD R29, R26, R164, RZ ;  /* 0x000000a41a1d7224 */ /* 0x000fe400078e02ff */
[----:B------:R-:W0:Y:S01]  /*e610*/  S2R R26, SR_TID.X ;  /* 0x00000000001a7919 */ /* 0x000e220000002100 */
[----:B------:R-:W-:-:S04]  /*e620*/  SGXT.U32 R25, R25, 0x1 ;  /* 0x000000011919781a */ /* 0x000fc80000000000 */
[----:B------:R-:W-:-:S05]  /*e630*/  LOP3.LUT R25, R25, 0x26, RZ, 0xfc, !PT ;  /* 0x0000002619197812 */ /* 0x000fca00078efcff */
[----:B------:R-:W-:Y:S01]  /*e640*/  IMAD R28, R25, R164, RZ ;  /* 0x000000a4191c7224 */ /* 0x000fe200078e02ff */
[--C-:B------:R-:W-:Y:S02]  /*e650*/  SHF.R.U32.HI R25, RZ, 0x6, R23.reuse ;  /* 0x00000006ff197819 */ /* 0x100fe40000011617 */
[----:B------:R-:W-:Y:S02]  /*e660*/  SHF.R.U32.HI R23, RZ, 0x6, R23 ;  /* 0x00000006ff177819 */ /* 0x000fe40000011617 */
[----:B------:R-:W-:Y:S02]  /*e670*/  SGXT.U32 R25, R25, 0x1 ;  /* 0x000000011919781a */ /* 0x000fe40000000000 */
[----:B------:R-:W-:Y:S02]  /*e680*/  SGXT.U32 R23, R23, 0x1 ;  /* 0x000000011717781a */ /* 0x000fe40000000000 */
[----:B------:R-:W-:Y:S02]  /*e690*/  LOP3.LUT R25, R25, 0x28, RZ, 0xfc, !PT ;  /* 0x0000002819197812 */ /* 0x000fe400078efcff */
[----:B------:R-:W-:-:S03]  /*e6a0*/  LOP3.LUT R23, R23, 0x2c, RZ, 0xfc, !PT ;  /* 0x0000002c17177812 */ /* 0x000fc600078efcff */
[----:B------:R-:W-:Y:S02]  /*e6b0*/  IMAD R25, R25, R164, RZ ;  /* 0x000000a419197224 */ /* 0x000fe400078e02ff */
[----:B------:R-:W-:-:S04]  /*e6c0*/  IMAD.HI R31, R29, 0x2, RZ ;  /* 0x000000021d1f7827 */ /* 0x000fc800078e02ff */
[C---:B------:R-:W-:Y:S02]  /*e6d0*/  IMAD.SHL.U32 R38, R25.reuse, 0x2, RZ ;  /* 0x0000000219267824 */ /* 0x040fe400078e00ff */
[----:B------:R-:W-:-:S04]  /*e6e0*/  IMAD.HI R35, R25, 0x2, RZ ;  /* 0x0000000219237827 */ /* 0x000fc800078e02ff */
[----:B------:R-:W-:Y:S02]  /*e6f0*/  IMAD R25, R23, R164, RZ ;  /* 0x000000a417197224 */ /* 0x000fe400078e02ff */
[----:B------:R-:W-:Y:S01]  /*e700*/  IMAD.SHL.U32 R23, R29, 0x2, RZ ;  /* 0x000000021d177824 */ /* 0x000fe200078e00ff */
[--C-:B0-----:R-:W-:Y:S02]  /*e710*/  SHF.R.U32.HI R29, RZ, 0x6, R26.reuse ;  /* 0x00000006ff1d7819 */ /* 0x101fe4000001161a */
[----:B------:R-:W-:Y:S02]  /*e720*/  SHF.R.U32.HI R26, RZ, 0x6, R26 ;  /* 0x00000006ff1a7819 */ /* 0x000fe4000001161a */
[----:B------:R-:W-:Y:S02]  /*e730*/  SGXT.U32 R29, R29, 0x1 ;  /* 0x000000011d1d781a */ /* 0x000fe40000000000 */
[----:B------:R-:W-:Y:S02]  /*e740*/  SGXT.U32 R26, R26, 0x1 ;  /* 0x000000011a1a781a */ /* 0x000fe40000000000 */
[----:B------:R-:W-:-:S02]  /*e750*/  LOP3.LUT R29, R29, 0x2e, RZ, 0xfc, !PT ;  /* 0x0000002e1d1d7812 */ /* 0x000fc400078efcff */
[----:B------:R-:W-:-:S03]  /*e760*/  LOP3.LUT R26, R26, 0x30, RZ, 0xfc, !PT ;  /* 0x000000301a1a7812 */ /* 0x000fc600078efcff */
[-C--:B------:R-:W-:Y:S02]  /*e770*/  IMAD R32, R29, R164.reuse, RZ ;  /* 0x000000a41d207224 */ /* 0x080fe400078e02ff */
[----:B------:R-:W-:Y:S02]  /*e780*/  IMAD R29, R26, R164, RZ ;  /* 0x000000a41a1d7224 */ /* 0x000fe400078e02ff */
[----:B------:R-:W0:Y:S01]  /*e790*/  S2R R26, SR_TID.X ;  /* 0x00000000001a7919 */ /* 0x000e220000002100 */
[--C-:B------:R-:W-:Y:S02]  /*e7a0*/  IADD3 R48, P4, P5, R20, UR16, R21.reuse ;  /* 0x0000001014307c10 */ /* 0x100fe4000fd9e015 */
[----:B------:R-:W-:Y:S02]  /*e7b0*/  IADD3 R40, P0, P3, R40, UR16, R21 ;  /* 0x0000001028287c10 */ /* 0x000fe4000fb1e015 */
[--C-:B------:R-:W-:Y:S02]  /*e7c0*/  IADD3.X R49, PT, PT, R45, UR17, R22.reuse, P4, P5 ;  /* 0x000000112d317c10 */ /* 0x100fe4000a7ea416 */
[----:B------:R-:W-:-:S02]  /*e7d0*/  IADD3.X R41, PT, PT, R33, UR17, R22, P0, P3 ;  /* 0x0000001121297c10 */ /* 0x000fc400087e6416 */
[--C-:B------:R-:W-:Y:S01]  /*e7e0*/  IADD3 R44, P4, P5, R44, UR16, R21.reuse ;  /* 0x000000102c2c7c10 */ /* 0x100fe2000fd9e015 */
[----:B------:R1:W-:Y:S03]  /*e7f0*/  STL.64 [R1+0x1e0], R48 ;  /* 0x0001e03001007387 */ /* 0x0003e60000100a00 */
[--C-:B------:R-:W-:Y:S02]  /*e800*/  IADD3.X R45, PT, PT, R81, UR17, R22.reuse, P4, P5 ;  /* 0x00000011512d7c10 */ /* 0x100fe4000a7ea416 */
[----:B------:R-:W-:Y:S01]  /*e810*/  IADD3 R80, P4, P5, R80, UR16, R21 ;  /* 0x0000001050507c10 */ /* 0x000fe2000fd9e015 */
[----:B-1----:R1:W5:Y:S04]  /*e820*/  LDL.LU.64 R48, [R1+0x5d8] ;  /* 0x0005d80001307983 */ /* 0x0023680000300a00 */
[----:B------:R3:W-:Y:S01]  /*e830*/  STL.64 [R1+0x1e8], R40 ;  /* 0x0001e82801007387 */ /* 0x0007e20000100a00 */
[----:B------:R-:W-:Y:S01]  /*e840*/  IADD3.X R81, PT, PT, R27, UR17, R22, P4, P5 ;  /* 0x000000111b517c10 */ /* 0x000fe2000a7ea416 */
[----:B------:R-:W-:-:S02]  /*e850*/  IMAD.SHL.U32 R36, R28, 0x2, RZ ;  /* 0x000000021c247824 */ /* 0x000fc400078e00ff */
[----:B------:R4:W-:Y:S01]  /*e860*/  STL.64 [R1+0x1f0], R44 ;  /* 0x0001f02c01007387 */ /* 0x0009e20000100a00 */
[----:B---3--:R-:W-:-:S04]  /*e870*/  IADD3 R40, P0, P3, R2, UR16, R21 ;  /* 0x0000001002287c10 */ /* 0x008fc8000fb1e015 */
[----:B------:R-:W-:Y:S01]  /*e880*/  IADD3.X R41, PT, PT, R85, UR17, R22, P0, P3 ;  /* 0x0000001155297c10 */ /* 0x000fe200087e6416 */
[----:B----4-:R1:W5:Y:S01]  /*e890*/  LDL.LU.64 R44, [R1+0x5d0] ;  /* 0x0005d000012c7983 */ /* 0x0103620000300a00 */
[----:B------:R-:W-:-:S03]  /*e8a0*/  IADD3 R84, P0, P3, R84, UR16, R21 ;  /* 0x0000001054547c10 */ /* 0x000fc6000fb1e015 */
[----:B------:R3:W-:Y:S01]  /*e8b0*/  STL.64 [R1+0x1f8], R40 ;  /* 0x0001f82801007387 */ /* 0x0007e20000100a00 */
[----:B------:R-:W-:Y:S01]  /*e8c0*/  IMAD.HI R28, R28, 0x2, RZ ;  /* 0x000000021c1c7827 */ /* 0x000fe200078e02ff */
[----:B------:R-:W-:Y:S02]  /*e8d0*/  IADD3.X R85, PT, PT, R37, UR17, R22, P0, P3 ;  /* 0x0000001125557c10 */ /* 0x000fe400087e6416 */
[----:B------:R-:W-:Y:S01]  /*e8e0*/  IADD3 R36, P0, P3, R36, UR16, R21 ;  /* 0x0000001024247c10 */ /* 0x000fe2000fb1e015 */
[----:B---3--:R1:W5:Y:S04]  /*e8f0*/  LDL.LU.64 R40, [R1+0x5c8] ;  /* 0x0005c80001287983 */ /* 0x0083680000300a00 */
[----:B------:R3:W-:Y:S01]  /*e900*/  STL.64 [R1+0x200], R80 ;  /* 0x0002005001007387 */ /* 0x0007e20000100a00 */
[----:B0-----:R-:W-:-:S02]  /*e910*/  SHF.R.U32.HI R26, RZ, 0x6, R26 ;  /* 0x00000006ff1a7819 */ /* 0x001fc4000001161a */
[----:B------:R-:W-:Y:S01]  /*e920*/  IADD3.X R37, PT, PT, R28, UR17, R22, P0, P3 ;  /* 0x000000111c257c10 */ /* 0x000fe200087e6416 */
[----:B------:R0:W-:Y:S01]  /*e930*/  STL.64 [R1+0x208], R84 ;  /* 0x0002085401007387 */ /* 0x0001e20000100a00 */
[----:B---3--:R-:W-:-:S04]  /*e940*/  IADD3 R80, P4, P5, R24, UR16, R21 ;  /* 0x0000001018507c10 */ /* 0x008fc8000fd9e015 */
[--C-:B------:R-:W-:Y:S01]  /*e950*/  IADD3.X R81, PT, PT, R39, UR17, R22.reuse, P4, P5 ;  /* 0x0000001127517c10 */ /* 0x100fe2000a7ea416 */
[----:B0-----:R1:W5:Y:S01]  /*e960*/  LDL.LU.64 R84, [R1+0x5c0] ;  /* 0x0005c00001547983 */ /* 0x0013620000300a00 */
[----:B------:R-:W-:Y:S01]  /*e970*/  SGXT.U32 R26, R26, 0x1 ;  /* 0x000000011a1a781a */ /* 0x000fe20000000000 */
[C---:B------:R-:W-:Y:S01]  /*e980*/  IMAD.SHL.U32 R34, R25.reuse, 0x2, RZ ;  /* 0x0000000219227824 */ /* 0x040fe200078e00ff */
[--C-:B------:R-:W-:Y:S01]  /*e990*/  IADD3 R38, P4, P5, R38, UR16, R21.reuse ;  /* 0x0000001026267c10 */ /* 0x100fe2000fd9e015 */
[----:B------:R0:W-:Y:S01]  /*e9a0*/  STL.64 [R1+0x280], R80 ;  /* 0x0002805001007387 */ /* 0x0001e20000100a00 */
[----:B------:R-:W-:Y:S01]  /*e9b0*/  IMAD.SHL.U32 R30, R32, 0x2, RZ ;  /* 0x00000002201e7824 */ /* 0x000fe200078e00ff */
[----:B------:R-:W-:Y:S01]  /*e9c0*/  LOP3.LUT R26, R26, 0x32, RZ, 0xfc, !PT ;  /* 0x000000321a1a7812 */ /* 0x000fe200078efcff */
[----:B------:R-:W-:Y:S01]  /*e9d0*/  IMAD.HI R25, R25, 0x2, RZ ;  /* 0x0000000219197827 */ /* 0x000fe200078e02ff */
[--C-:B------:R-:W-:Y:S02]  /*e9e0*/  IADD3.X R39, PT, PT, R35, UR17, R22.reuse, P4, P5 ;  /* 0x0000001123277c10 */ /* 0x100fe4000a7ea416 */
[----:B------:R-:W-:Y:S01]  /*e9f0*/  IADD3 R34, P5, P4, R34, UR16, R21 ;  /* 0x0000001022227c10 */ /* 0x000fe2000fcbe015 */
[----:B0-----:R1:W5:Y:S04]  /*ea00*/  LDL.LU.64 R80, [R1+0x5b8] ;  /* 0x0005b80001507983 */ /* 0x0013680000300a00 */
[----:B------:R0:W-:Y:S01]  /*ea10*/  STL.64 [R1+0x288], R36 ;  /* 0x0002882401007387 */ /* 0x0001e20000100a00 */
[----:B------:R-:W-:Y:S01]  /*ea20*/  IMAD.HI R32, R32, 0x2, RZ ;  /* 0x0000000220207827 */ /* 0x000fe200078e02ff */
[----:B------:R-:W-:-:S03]  /*ea30*/  IADD3.X R35, PT, PT, R25, UR17, R22, P5, P4 ;  /* 0x0000001119237c10 */ /* 0x000fc6000afe8416 */
[----:B------:R-:W-:Y:S01]  /*ea40*/  IMAD R26, R26, R164, RZ ;  /* 0x000000a41a1a7224 */ /* 0x000fe200078e02ff */
[----:B0-----:R-:W-:-:S04]  /*ea50*/  IADD3 R36, P0, P3, R23, UR16, R21 ;  /* 0x0000001017247c10 */ /* 0x001fc8000fb1e015 */
[--C-:B------:R-:W-:Y:S02]  /*ea60*/  IADD3.X R37, PT, PT, R31, UR17, R22.reuse, P0, P3 ;  /* 0x000000111f257c10 */ /* 0x100fe400087e6416 */
[--C-:B------:R-:W-:Y:S01]  /*ea70*/  IADD3 R30, P0, P3, R30, UR16, R21.reuse ;  /* 0x000000101e1e7c10 */ /* 0x100fe2000fb1e015 */
[----:B------:R0:W-:Y:S01]  /*ea80*/  STL.64 [R1+0x290], R38 ;  /* 0x0002902601007387 */ /* 0x0001e20000100a00 */
[----:B------:R-:W-:Y:S02]  /*ea90*/  IMAD.SHL.U32 R2, R26, 0x2, RZ ;  /* 0x000000021a027824 */ /* 0x000fe400078e00ff */
[----:B------:R-:W-:Y:S01]  /*eaa0*/  IADD3.X R31, PT, PT, R32, UR17, R22, P0, P3 ;  /* 0x00000011201f7c10 */ /* 0x000fe200087e6416 */
[----:B0-----:R1:W5:Y:S04]  /*eab0*/  LDL.LU.64 R38, [R1+0x5b0] ;  /* 0x0005b00001267983 */ /* 0x0013680000300a00 */
[----:B------:R0:W-:Y:S04]  /*eac0*/  STL.64 [R1+0x298], R36 ;  /* 0x0002982401007387 */ /* 0x0001e80000100a00 */
[----:B0-----:R1:W5:Y:S04]  /*ead0*/  LDL.LU.64 R36, [R1+0x5a8] ;  /* 0x0005a80001247983 */ /* 0x0013680000300a00 */
[----:B------:R-:W-:Y:S04]  /*eae0*/  STL.64 [R1+0x2a0], R34 ;  /* 0x0002a02201007387 */ /* 0x000fe80000100a00 */
[----:B------:R1:W5:Y:S04]  /*eaf0*/  LDL.LU R32, [R1+0x5a0] ;  /* 0x0005a00001207983 */ /* 0x0003680000300800 */
[----:B------:R0:W-:Y:S02]  /*eb00*/  STL.64 [R1+0x2a8], R30 ;  /* 0x0002a81e01007387 */ /* 0x0001e40000100a00 */
[----:B0-----:R-:W-:-:S02]  /*eb10*/  IADD3 R30, P0, P3, R2, UR16, R21 ;  /* 0x00000010021e7c10 */ /* 0x001fc4000fb1e015 */
[----:B------:R-:W3:Y:S01]  /*eb20*/  LDL R2, [R1+0x2f4] ;  /* 0x0002f40001027983 */ /* 0x000ee20000100800 */
[----:B------:R-:W0:Y:S01]  /*eb30*/  S2R R27, SR_TID.X ;  /* 0x00000000001b7919 */ /* 0x000e220000002100 */
[----:B------:R-:W4:Y:S01]  /*eb40*/  S2R R33, SR_TID.X ;  /* 0x0000000000217919 */ /* 0x000f220000002100 */
[----:B------:R-:W1:Y:S01]  /*eb50*/  S2R R28, SR_TID.X ;  /* 0x00000000001c7919 */ /* 0x000e620000002100 */
[----:B------:R-:W1:Y:S01]  /*eb60*/  S2R R25, SR_TID.X ;  /* 0x0000000000197919 */ /* 0x000e620000002100 */
[C---:B------:R-:W-:Y:S02]  /*eb70*/  IMAD.SHL.U32 R20, R29.reuse, 0x2, RZ ;  /* 0x000000021d147824 */ /* 0x040fe400078e00ff */
[----:B------:R-:W-:-:S03]  /*eb80*/  IMAD.HI R29, R29, 0x2, RZ ;  /* 0x000000021d1d7827 */ /* 0x000fc600078e02ff */
[----:B------:R-:W-:Y:S01]  /*eb90*/  IADD3 R34, P5, P4, R20, UR16, R21 ;  /* 0x0000001014227c10 */ /* 0x000fe2000fcbe015 */
[----:B------:R-:W-:Y:S01]  /*eba0*/  IMAD.HI R26, R26, 0x2, RZ ;  /* 0x000000021a1a7827 */ /* 0x000fe200078e02ff */
[----:B0-----:R-:W-:-:S04]  /*ebb0*/  SHF.R.U32.HI R27, RZ, 0x6, R27 ;  /* 0x00000006ff1b7819 */ /* 0x001fc8000001161b */
[----:B------:R-:W-:-:S04]  /*ebc0*/  SGXT.U32 R27, R27, 0x1 ;  /* 0x000000011b1b781a */ /* 0x000fc80000000000 */
[----:B------:R-:W-:Y:S02]  /*ebd0*/  LOP3.LUT R27, R27, 0x36, RZ, 0xfc, !PT ;  /* 0x000000361b1b7812 */ /* 0x000fe400078efcff */
[----:B------:R-:W-:-:S03]  /*ebe0*/  IADD3.X R35, PT, PT, R29, UR17, R22, P5, P4 ;  /* 0x000000111d237c10 */ /* 0x000fc6000afe8416 */
[----:B------:R-:W-:Y:S01]  /*ebf0*/  IMAD R27, R27, R164, RZ ;  /* 0x000000a41b1b7224 */ /* 0x000fe200078e02ff */
[----:B------:R-:W-:Y:S01]  /*ec00*/  IADD3.X R31, PT, PT, R26, UR17, R22, P0, P3 ;  /* 0x000000111a1f7c10 */ /* 0x000fe200087e6416 */
[----:B------:R0:W-:Y:S02]  /*ec10*/  STL.64 [R1+0x2b0], R34 ;  /* 0x0002b02201007387 */ /* 0x0001e40000100a00 */
[C---:B------:R-:W-:Y:S01]  /*ec20*/  IMAD.SHL.U32 R23, R27.reuse, 0x2, RZ ;  /* 0x000000021b177824 */ /* 0x040fe200078e00ff */
[----:B----4-:R-:W-:Y:S01]  /*ec30*/  SHF.R.U32.HI R33, RZ, 0x6, R33 ;  /* 0x00000006ff217819 */ /* 0x010fe20000011621 */
[----:B------:R-:W-:-:S03]  /*ec40*/  IMAD.HI R27, R27, 0x2, RZ ;  /* 0x000000021b1b7827 */ /* 0x000fc600078e02ff */
[----:B------:R-:W-:Y:S01]  /*ec50*/  SGXT.U32 R33, R33, 0x1 ;  /* 0x000000012121781a */ /* 0x000fe20000000000 */
[----:B0-----:R0:W5:Y:S04]  /*ec60*/  LDL.LU.64 R34, [R1+0x598] ;  /* 0x0005980001227983 */ /* 0x0011680000300a00 */
[----:B------:R4:W-:Y:S01]  /*ec70*/  STL.64 [R1+0x2b8], R30 ;  /* 0x0002b81e01007387 */ /* 0x0009e20000100a00 */
[----:B------:R-:W-:Y:S02]  /*ec80*/  LOP3.LUT R33, R33, 0x34, RZ, 0xfc, !PT ;  /* 0x0000003421217812 */ /* 0x000fe400078efcff */
[----:B-1----:R-:W-:Y:S02]  /*ec90*/  SHF.R.U32.HI R28, RZ, 0x6, R28 ;  /* 0x00000006ff1c7819 */ /* 0x002fe4000001161c */
[----:B----4-:R-:W-:-:S02]  /*eca0*/  IADD3 R30, P0, P3, R23, UR16, R21 ;  /* 0x00000010171e7c10 */ /* 0x010fc4000fb1e015 */
[----:B------:R-:W1:Y:S02]  /*ecb0*/  S2R R23, SR_TID.X ;  /* 0x0000000000177919 */ /* 0x000e640000002100 */
[----:B------:R-:W-:Y:S02]  /*ecc0*/  IADD3.X R31, PT, PT, R27, UR17, R22, P0, P3 ;  /* 0x000000111b1f7c10 */ /* 0x000fe400087e6416 */
[----:B------:R-:W4:Y:S01]  /*ecd0*/  S2R R27, SR_TID.X ;  /* 0x00000000001b7919 */ /* 0x000f220000002100 */
[----:B------:R-:W-:Y:S01]  /*ece0*/  SHF.R.U32.HI R25, RZ, 0x6, R25 ;  /* 0x00000006ff197819 */ /* 0x000fe20000011619 */
[----:B------:R-:W-:Y:S01]  /*ecf0*/  IMAD R33, R33, R164, RZ ;  /* 0x000000a421217224 */ /* 0x000fe200078e02ff */
[----:B------:R-:W-:Y:S02]  /*ed00*/  SGXT.U32 R28, R28, 0x1 ;  /* 0x000000011c1c781a */ /* 0x000fe40000000000 */
[----:B------:R-:W-:Y:S01]  /*ed10*/  SGXT.U32 R25, R25, 0x1 ;  /* 0x000000011919781a */ /* 0x000fe20000000000 */
[C---:B------:R-:W-:Y:S01]  /*ed20*/  IMAD.SHL.U32 R24, R33.reuse, 0x2, RZ ;  /* 0x0000000221187824 */ /* 0x040fe200078e00ff */
[----:B------:R-:W-:Y:S01]  /*ed30*/  LOP3.LUT R28, R28, 0x38, RZ, 0xfc, !PT ;  /* 0x000000381c1c7812 */ /* 0x000fe200078efcff */
[----:B------:R-:W-:Y:S01]  /*ed40*/  IMAD.HI R33, R33, 0x2, RZ ;  /* 0x0000000221217827 */ /* 0x000fe200078e02ff */
[----:B------:R-:W-:-:S02]  /*ed50*/  LOP3.LUT R25, R25, 0x3a, RZ, 0xfc, !PT ;  /* 0x0000003a19197812 */ /* 0x000fc400078efcff */
[----:B------:R-:W-:Y:S01]  /*ed60*/  IADD3 R24, P5, P4, R24, UR16, R21 ;  /* 0x0000001018187c10 */ /* 0x000fe2000fcbe015 */
[-C--:B------:R-:W-:Y:S02]  /*ed70*/  IMAD R28, R28, R164.reuse, RZ ;  /* 0x000000a41c1c7224 */ /* 0x080fe400078e02ff */
[----:B------:R-:W-:Y:S01]  /*ed80*/  IMAD R29, R25, R164, RZ ;  /* 0x000000a4191d7224 */ /* 0x000fe200078e02ff */
[----:B------:R-:W-:Y:S01]  /*ed90*/  IADD3.X R25, PT, PT, R33, UR17, R22, P5, P4 ;  /* 0x0000001121197c10 */ /* 0x000fe2000afe8416 */
[C---:B------:R-:W-:Y:S01]  /*eda0*/  IMAD.SHL.U32 R20, R28.reuse, 0x2, RZ ;  /* 0x000000021c147824 */ /* 0x040fe200078e00ff */
[----:B------:R0:W5:Y:S01]  /*edb0*/  LDL.LU R33, [R1+0x590] ;  /* 0x0005900001217983 */ /* 0x0001620000300800 */
[----:B------:R-:W-:-:S03]  /*edc0*/  IMAD.HI R28, R28, 0x2, RZ ;  /* 0x000000021c1c7827 */ /* 0x000fc600078e02ff */
[----:B------:R0:W-:Y:S04]  /*edd0*/  STL.64 [R1+0x2c0], R24 ;  /* 0x0002c01801007387 */ /* 0x0001e80000100a00 */
[----:B------:R2:W-:Y:S01]  /*ede0*/  STL.64 [R1+0x2c8], R30 ;  /* 0x0002c81e01007387 */ /* 0x0005e20000100a00 */
[----:B0-----:R-:W-:Y:S02]  /*edf0*/  IADD3 R24, P5, P4, R20, UR16, R21 ;  /* 0x0000001014187c10 */ /* 0x001fe4000fcbe015 */
[--C-:B-1----:R-:W-:Y:S02]  /*ee00*/  SHF.R.U32.HI R20, RZ, 0x6, R23.reuse ;  /* 0x00000006ff147819 */ /* 0x102fe40000011617 */
[----:B------:R-:W-:Y:S01]  /*ee10*/  SHF.R.U32.HI R23, RZ, 0x6, R23 ;  /* 0x00000006ff177819 */ /* 0x000fe20000011617 */
[----:B--2---:R0:W5:Y:S01]  /*ee20*/  LDL.LU.64 R30, [R1+0x588] ;  /* 0x00058800011e7983 */ /* 0x0041620000300a00 */
[----:B------:R-:W-:-:S02]  /*ee30*/  IADD3.X R25, PT, PT, R28, UR17, R22, P5, P4 ;  /* 0x000000111c197c10 */ /* 0x000fc4000afe8416 */
[----:B------:R-:W-:Y:S01]  /*ee40*/  SGXT.U32 R20, R20, 0x1 ;  /* 0x000000011414781a */ /* 0x000fe20000000000 */
[----:B------:R0:W5:Y:S01]  /*ee50*/  LDL.LU R28, [R1+0x584] ;  /* 0x00058400011c7983 */ /* 0x0001620000300800 */
[----:B------:R-:W-:-:S03]  /*ee60*/  SGXT.U32 R23, R23, 0x1 ;  /* 0x000000011717781a */ /* 0x000fc60000000000 */
[----:B------:R4:W-:Y:S01]  /*ee70*/  STL.64 [R1+0x2d0], R24 ;  /* 0x0002d01801007387 */ /* 0x0009e20000100a00 */
[----:B------:R-:W-:Y:S02]  /*ee80*/  LOP3.LUT R23, R23, 0x3c, RZ, 0xfc, !PT ;  /* 0x0000003c17177812 */ /* 0x000fe400078efcff */
[----:B------:R-:W-:Y:S01]  /*ee90*/  LOP3.LUT R20, R20, 0x3e, RZ, 0xfc, !PT ;  /* 0x0000003e14147812 */ /* 0x000fe200078efcff */
[----:B------:R-:W-:Y:S01]  /*eea0*/  IMAD.SHL.U32 R26, R29, 0x2, RZ ;  /* 0x000000021d1a7824 */ /* 0x000fe200078e00ff */
[----:B----4-:R-:W-:Y:S01]  /*eeb0*/  SHF.R.U32.HI R25, RZ, 0x6, R27 ;  /* 0x00000006ff197819 */ /* 0x010fe2000001161b */
[----:B------:R-:W-:-:S03]  /*eec0*/  IMAD R23, R23, R164, RZ ;  /* 0x000000a417177224 */ /* 0x000fc600078e02ff */
[----:B------:R-:W-:Y:S01]  /*eed0*/  SGXT.U32 R25, R25, 0x1 ;  /* 0x000000011919781a */ /* 0x000fe20000000000 */
[----:B------:R-:W-:-:S03]  /*eee0*/  IMAD R20, R20, R164, RZ ;  /* 0x000000a414147224 */ /* 0x000fc600078e02ff */
[----:B------:R-:W-:Y:S01]  /*eef0*/  LOP3.LUT R25, R25, 0x3e, RZ, 0xfc, !PT ;  /* 0x0000003e19197812 */ /* 0x000fe200078efcff */
[----:B------:R-:W-:Y:S01]  /*ef00*/  IMAD.HI R29, R29, 0x2, RZ ;  /* 0x000000021d1d7827 */ /* 0x000fe200078e02ff */
[----:B------:R-:W-:-:S03]  /*ef10*/  IADD3 R26, P0, P3, R26, UR16, R21 ;  /* 0x000000101a1a7c10 */ /* 0x000fc6000fb1e015 */
[----:B------:R-:W-:Y:S02]  /*ef20*/  IMAD.SHL.U32 R24, R23, 0x2, RZ ;  /* 0x0000000217187824 */ /* 0x000fe400078e00ff */
[----:B------:R-:W-:Y:S02]  /*ef30*/  IMAD.SHL.U32 R20, R20, 0x2, RZ ;  /* 0x0000000214147824 */ /* 0x000fe400078e00ff */
[----:B------:R-:W-:Y:S01]  /*ef40*/  IMAD R25, R25, R164, RZ ;  /* 0x000000a419197224 */ /* 0x000fe200078e02ff */
[--C-:B------:R-:W-:Y:S01]  /*ef50*/  IADD3.X R27, PT, PT, R29, UR17, R22.reuse, P0, P3 ;  /* 0x000000111d1b7c10 */ /* 0x100fe200087e6416 */
[----:B------:R-:W-:Y:S01]  /*ef60*/  IMAD.HI R23, R23, 0x2, RZ ;  /* 0x0000000217177827 */ /* 0x000fe200078e02ff */
[--C-:B------:R-:W-:Y:S01]  /*ef70*/  IADD3 R24, P5, P4, R24, UR16, R21.reuse ;  /* 0x0000001018187c10 */ /* 0x100fe2000fcbe015 */
[----:B------:R0:W5:Y:S01]  /*ef80*/  LDL.LU R29, [R1+0x580] ;  /* 0x00058000011d7983 */ /* 0x0001620000300800 */
[----:B------:R-:W-:Y:S01]  /*ef90*/  IADD3 R20, P0, P3, R20, UR16, R21 ;  /* 0x0000001014147c10 */ /* 0x000fe2000fb1e015 */
[----:B------:R-:W-:Y:S01]  /*efa0*/  IMAD.HI R21, R25, 0x2, RZ ;  /* 0x0000000219157827 */ /* 0x000fe200078e02ff */
[--C-:B------:R-:W-:Y:S01]  /*efb0*/  IADD3.X R25, PT, PT, R23, UR17, R22.reuse, P5, P4 ;  /* 0x0000001117197c10 */ /* 0x100fe2000afe8416 */
[----:B------:R1:W-:Y:S03]  /*efc0*/  STL.64 [R1+0x2d8], R26 ;  /* 0x0002d81a01007387 */ /* 0x0003e60000100a00 */
[----:B------:R-:W-:-:S02]  /*efd0*/  IADD3.X R21, PT, PT, R21, UR17, R22, P0, P3 ;  /* 0x0000001115157c10 */ /* 0x000fc400087e6416 */
[----:B------:R-:W-:Y:S01]  /*efe0*/  IADD3 R22, P3, PT, R18, UR16, RZ ;  /* 0x0000001012167c10 */ /* 0x000fe2000ff7e0ff */
[----:B-1----:R0:W5:Y:S04]  /*eff0*/  LDL.LU.64 R26, [R1+0x578] ;  /* 0x00057800011a7983 */ /* 0x0021680000300a00 */
[----:B------:R1:W-:Y:S01]  /*f000*/  STL.64 [R1+0x2e0], R24 ;  /* 0x0002e01801007387 */ /* 0x0003e20000100a00 */
[----:B------:R-:W-:Y:S02]  /*f010*/  IADD3 R18, P5, PT, R16, UR16, RZ ;  /* 0x0000001010127c10 */ /* 0x000fe4000ffbe0ff */
[----:B------:R-:W-:Y:S01]  /*f020*/  IADD3.X R23, PT, PT, R11, UR17, RZ, P3, !PT ;  /* 0x000000110b177c10 */ /* 0x000fe20009ffe4ff */
[----:B------:R2:W-:Y:S01]  /*f030*/  STS.U16 [R19+UR9+0x7b00], R0 ;  /* 0x007b000013007988 */ /* 0x0005e20008000409 */
[----:B------:R-:W-:-:S03]  /*f040*/  IADD3 R16, P0, PT, R13, UR16, RZ ;  /* 0x000000100d107c10 */ /* 0x000fc6000ff1e0ff */
[----:B-1----:R0:W5:Y:S04]  /*f050*/  LDL.LU.64 R24, [R1+0x570] ;  /* 0x0005700001187983 */ /* 0x0021680000300a00 */
[----:B------:R1:W-:Y:S01]  /*f060*/  STL.64 [R1+0x2e8], R20 ;  /* 0x0002e81401007387 */ /* 0x0003e20000100a00 */
[----:B--2---:R-:W-:Y:S02]  /*f070*/  IADD3.X R19, PT, PT, R5, UR17, RZ, P5, !PT ;  /* 0x0000001105137c10 */ /* 0x004fe4000affe4ff */
[----:B------:R-:W-:Y:S01]  /*f080*/  IADD3 R12, P4, PT, R12, UR16, RZ ;  /* 0x000000100c0c7c10 */ /* 0x000fe2000ff9e0ff */
[----:B------:R2:W-:Y:S01]  /*f090*/  STL.64 [R1+0x1a0], R22 ;  /* 0x0001a01601007387 */ /* 0x0005e20000100a00 */
[----:B------:R-:W-:Y:S01]  /*f0a0*/  IADD3 R10, P3, PT, R10, UR16, RZ ;  /* 0x000000100a0a7c10 */ /* 0x000fe2000ff7e0ff */
[----:B------:R4:W-:Y:S06]  /*f0b0*/  MEMBAR.ALL.CTA ;  /* 0x0000000000007992 */ /* 0x0009ec0000008000 */
[----:B----4-:R-:W4:Y:S01]  /*f0c0*/  FENCE.VIEW.ASYNC.S ;  /* 0x00000000000073c6 */ /* 0x010f220000000000 */
[----:B-1----:R-:W-:-:S04]  /*f0d0*/  IADD3 R20, P6, PT, R17, UR16, RZ ;  /* 0x0000001011147c10 */ /* 0x002fc8000ffde0ff */
[----:B------:R-:W-:Y:S01]  /*f0e0*/  IADD3.X R21, PT, PT, R9, UR17, RZ, P6, !PT ;  /* 0x0000001109157c10 */ /* 0x000fe2000b7fe4ff */
[----:B--2---:R0:W5:Y:S01]  /*f0f0*/  LDL.LU.64 R22, [R1+0x568] ;  /* 0x0005680001167983 */ /* 0x0041620000300a00 */
[----:B------:R-:W-:-:S03]  /*f100*/  IADD3.X R17, PT, PT, R14, UR17, RZ, P0, !PT ;  /* 0x000000110e117c10 */ /* 0x000fc600087fe4ff */
[----:B------:R1:W-:Y:S01]  /*f110*/  STL.64 [R1+0x1a8], R20 ;  /* 0x0001a81401007387 */ /* 0x0003e20000100a00 */
[----:B------:R-:W-:Y:S02]  /*f120*/  IADD3.X R13, PT, PT, R15, UR17, RZ, P4, !PT ;  /* 0x000000110f0d7c10 */ /* 0x000fe4000a7fe4ff */
[----:B------:R-:W-:Y:S02]  /*f130*/  IADD3 R8, P6, PT, R8, UR16, RZ ;  /* 0x0000001008087c10 */ /* 0x000fe4000ffde0ff */
[----:B------:R-:W-:Y:S01]  /*f140*/  IADD3.X R11, PT, PT, R165, UR17, RZ, P3, !PT ;  /* 0x00000011a50b7c10 */ /* 0x000fe20009ffe4ff */
[----:B-1----:R0:W5:Y:S04]  /*f150*/  LDL.LU.64 R20, [R1+0x560] ;  /* 0x0005600001147983 */ /* 0x0021680000300a00 */
[----:B------:R1:W-:Y:S01]  /*f160*/  STL.64 [R1+0x1b0], R18 ;  /* 0x0001b01201007387 */ /* 0x0003e20000100a00 */
[----:B------:R-:W-:-:S02]  /*f170*/  IADD3 R4, P5, PT, R4, UR16, RZ ;  /* 0x0000001004047c10 */ /* 0x000fc4000ffbe0ff */
[----:B------:R-:W-:Y:S01]  /*f180*/  IADD3.X R9, PT, PT, R6, UR17, RZ, P6, !PT ;  /* 0x0000001106097c10 */ /* 0x000fe2000b7fe4ff */
[----:B-1----:R0:W5:Y:S04]  /*f190*/  LDL.LU.64 R18, [R1+0x558] ;  /* 0x0005580001127983 */ /* 0x0021680000300a00 */
[----:B------:R0:W5:Y:S04]  /*f1a0*/  LDL.LU R14, [R1+0x550] ;  /* 0x00055000010e7983 */ /* 0x0001680000300800 */
[----:B------:R1:W-:Y:S01]  /*f1b0*/  STL.64 [R1+0x1b8], R16 ;  /* 0x0001b81001007387 */ /* 0x0003e20000100a00 */
[----:B------:R-:W-:-:S03]  /*f1c0*/  IADD3.X R5, PT, PT, R7, UR17, RZ, P5, !PT ;  /* 0x0000001107057c10 */ /* 0x000fc6000affe4ff */
[----:B-1----:R0:W5:Y:S04]  /*f1d0*/  LDL.LU.64 R16, [R1+0x548] ;  /* 0x0005480001107983 */ /* 0x0021680000300a00 */
[----:B------:R0:W5:Y:S04]  /*f1e0*/  LDL.LU R15, [R1+0x540] ;  /* 0x00054000010f7983 */ /* 0x0001680000300800 */
[----:B------:R1:W-:Y:S04]  /*f1f0*/  STL.64 [R1+0x1c0], R12 ;  /* 0x0001c00c01007387 */ /* 0x0003e80000100a00 */
[----:B-1----:R0:W5:Y:S04]  /*f200*/  LDL.LU.64 R12, [R1+0x538] ;  /* 0x00053800010c7983 */ /* 0x0021680000300a00 */
[----:B------:R-:W2:Y:S01]  /*f210*/  LDL.LU R165, [R1+0x530] ;  /* 0x0005300001a57983 */ /* 0x000ea20000300800 */
[----:B---3--:R-:W-:-:S04]  /*f220*/  SHF.R.S32.HI R0, RZ, 0x1f, R2 ;  /* 0x0000001fff007819 */ /* 0x008fc80000011402 */
[----:B------:R-:W-:-:S04]  /*f230*/  LEA.HI R0, R0, R2, RZ, 0x6 ;  /* 0x0000000200007211 */ /* 0x000fc800078f30ff */
[----:B------:R-:W-:Y:S01]  /*f240*/  SHF.R.S32.HI R0, RZ, 0x6, R0 ;  /* 0x00000006ff007819 */ /* 0x000fe20000011400 */
[----:B------:R1:W-:Y:S03]  /*f250*/  STL.64 [R1+0x1c8], R10 ;  /* 0x0001c80a01007387 */ /* 0x0003e60000100a00 */
[----:B------:R-:W-:Y:S02]  /*f260*/  VIMNMX R0, PT, PT, R0, 0x1, !PT ;  /* 0x0000000100007848 */ /* 0x000fe40007fe0100 */
[----:B------:R-:W-:-:S03]  /*f270*/  ISETP.LT.OR P0, PT, R2, 0x40, P2 ;  /* 0x000000400200780c */ /* 0x000fc60001701670 */
[----:B------:R-:W-:Y:S01]  /*f280*/  VIADD R0, R0, 0xffffffff ;  /* 0xffffffff00007836 */ /* 0x000fe20000000000 */
[----:B-1----:R0:W5:Y:S04]  /*f290*/  LDL.LU.64 R10, [R1+0x528] ;  /* 0x00052800010a7983 */ /* 0x0021680000300a00 */
[----:B------:R0:W5:Y:S04]  /*f2a0*/  LDL.LU R6, [R1+0x520] ;  /* 0x0005200001067983 */ /* 0x0001680000300800 */
[----:B------:R1:W-:Y:S01]  /*f2b0*/  STL.64 [R1+0x1d0], R8 ;  /* 0x0001d00801007387 */ /* 0x0003e20000100a00 */
[----:B------:R-:W-:-:S03]  /*f2c0*/  ISETP.NE.U32.AND P3, PT, R0, RZ, PT ;  /* 0x000000ff0000720c */ /* 0x000fc60003f65070 */
[----:B-1----:R0:W5:Y:S04]  /*f2d0*/  LDL.LU.64 R8, [R1+0x518] ;  /* 0x0005180001087983 */ /* 0x0021680000300a00 */
[----:B------:R0:W5:Y:S04]  /*f2e0*/  LDL.LU R7, [R1+0x510] ;  /* 0x0005100001077983 */ /* 0x0001680000300800 */
[----:B------:R1:W-:Y:S04]  /*f2f0*/  STL.64 [R1+0x1d8], R4 ;  /* 0x0001d80401007387 */ /* 0x0003e80000100a00 */
[----:B-1----:R0:W5:Y:S04]  /*f300*/  LDL.LU.64 R4, [R1+0x508] ;  /* 0x0005080001047983 */ /* 0x0021680000300a00 */
[----:B------:R0:W5:Y:S04]  /*f310*/  LDL.LU R2, [R1+0x500] ;  /* 0x0005000001027983 */ /* 0x0001680000300800 */
[----:B------:R1:W-:Y:S04]  /*f320*/  STL [R1+0x210], R0 ;  /* 0x0002100001007387 */ /* 0x0003e80000100800 */
[----:B-1----:R0:W5:Y:S01]  /*f330*/  LDL.LU R0, [R1+0x4fc] ;  /* 0x0004fc0001007983 */ /* 0x0021620000300800 */
[----:B------:R-:W-:-:S02]  /*f340*/  UIADD3 UR7, UPT, UPT, UR9, 0x8000, URZ ;  /* 0x0000800009077890 */ /* 0x000fc4000fffe0ff */
[----:B------:R-:W-:Y:S02]  /*f350*/  UIADD3 UR6, UPT, UPT, UR9, 0x12000, URZ ;  /* 0x0001200009067890 */ /* 0x000fe4000fffe0ff */
[----:B------:R-:W-:Y:S02]  /*f360*/  USHF.R.U32.HI UR7, URZ, 0x4, UR7 ;  /* 0x00000004ff077899 */ /* 0x000fe40008011607 */
[----:B------:R-:W-:Y:S02]  /*f370*/  USHF.R.U32.HI UR6, URZ, 0x4, UR6 ;  /* 0x00000004ff067899 */ /* 0x000fe40008011606 */
[----:B------:R-:W-:Y:S02]  /*f380*/  USGXT.U32 UR12, UR7, 0xe ;  /* 0x0000000e070c789a */ /* 0x000fe40008000000 */
[----:B------:R-:W-:Y:S02]  /*f390*/  USGXT.U32 UR14, UR6, 0xe ;  /* 0x0000000e060e789a */ /* 0x000fe40008000000 */
[----:B------:R-:W-:-:S02]  /*f3a0*/  UIADD3 UR24, UP2, UPT, UR12, 0x2, URZ ;  /* 0x000000020c187890 */ /* 0x000fc4000ff5e0ff */
[----:B------:R-:W-:Y:S01]  /*f3b0*/  UIADD3 UR22, UP1, UPT, UR14, 0x80, URZ ;  /* 0x000000800e167890 */ /* 0x000fe2000ff3e0ff */
[----:B------:R-:W-:Y:S01]  /*f3c0*/  UMOV UR4, URZ ;  /* 0x000000ff00047c82 */ /* 0x000fe20008000000 */
[----:B------:R-:W-:Y:S02]  /*f3d0*/  UMOV UR5, URZ ;  /* 0x000000ff00057c82 */ /* 0x000fe40008000000 */
[----:B------:R-:W-:Y:S02]  /*f3e0*/  UIADD3.X UR23, UPT, UPT, UR4, 0x40004040, URZ, UP1, !UPT ;  /* 0x4000404004177890 */ /* 0x000fe40008ffe4ff */
[----:B------:R-:W-:Y:S01]  /*f3f0*/  UIADD3.X UR25, UPT, UPT, UR5, 0x40004040, URZ, UP2, !UPT ;  /* 0x4000404005197890 */ /* 0x000fe200097fe4ff */
[----:B------:R-:W-:Y:S01]  /*f400*/  UMOV UR6, URZ ;  /* 0x000000ff00067c82 */ /* 0x000fe20008000000 */
[----:B------:R-:W-:Y:S02]  /*f410*/  IMAD.SHL.U32 R164, R164, 0x40, RZ ;  /* 0x00000040a4a47824 */ /* 0x000fe400078e00ff */
[----:B--2---:R-:W-:Y:S01]  /*f420*/  IMAD.SHL.U32 R165, R165, 0x40, RZ ;  /* 0x00000040a5a57824 */ /* 0x004fe200078e00ff */
[----:B----4-:R-:W-:Y:S06]  /*f430*/  BAR.SYNC.DEFER_BLOCKING 0x0 ;  /* 0x0000000000007b1d */ /* 0x010fec0000010000 */
[----:B0-----:R-:W-:Y:S05]  /*f440*/  @P0 BRA `(.L_x_6) ;  /* 0x0000000000840947 */ /* 0x001fea0003800000 */
        /* <DEDUP_REMOVED lines=8> */
[----:B------:R-:W-:Y:S01]  /*f4d0*/  UMOV UR38, 0x0 ;  /* 0x0000000000267882 */ /* 0x000fe20000000000 */
[----:B------:R-:W-:Y:S02]  /*f4e0*/  UIADD3.X UR35, UPT, UPT, UR4, 0x40004040, URZ, UP2, !UPT ;  /* 0x4000404004237890 */ /* 0x000fe400097fe4ff */
[----:B------:R-:W-:Y:S02]  /*f4f0*/  UIADD3.X UR37, UPT, UPT, UR4, 0x40004040, URZ, UP1, !UPT ;  /* 0x4000404004257890 */ /* 0x000fe40008ffe4ff */
[----:B------:R-:W-:Y:S02]  /*f500*/  UIADD3.64 UR28, UPT, UPT, UR34, 0x2, URZ ;  /* 0x00000002221c7897 */ /* 0x000fe4000fffe0ff */
[----:B------:R-:W-:Y:S02]  /*f510*/  UIADD3.64 UR26, UPT, UPT, UR36, 0x80, URZ ;  /* 0x00000080241a7897 */ /* 0x000fe4000fffe0ff */
[----:B------:R-:W-:-:S02]  /*f520*/  UIADD3.64 UR32, UPT, UPT, UR34, 0x4, URZ ;  /* 0x0000000422207897 */ /* 0x000fc4000fffe0ff */
[----:B------:R-:W-:Y:S01]  /*f530*/  UIADD3.64 UR30, UPT, UPT, UR36, 0x100, URZ ;  /* 0x00000100241e7897 */ /* 0x000fe2000fffe0ff */
[----:B------:R-:W-:Y:S01]  /*f540*/  UMOV UR39, 0x4408490 ;  /* 0x0440849000277882 */ /* 0x000fe20000000000 */
[----:B------:R-:W-:Y:S01]  /*f550*/  UMOV UR19, 0x40004040 ;  /* 0x4000404000137882 */ /* 0x000fe20000000000 */
[----:B------:R-:W-:Y:S01]  /*f560*/  UMOV UR17, 0x40004040 ;  /* 0x4000404000117882 */ /* 0x000fe20000000000 */
[----:B------:R-:W-:Y:S01]  /*f570*/  UMOV UR40, 0x0 ;  /* 0x0000000000287882 */ /* 0x000fe20000000000 */
[----:B------:R-:W-:Y:S01]  /*f580*/  UMOV UR41, 0x4408490 ;  /* 0x0440849000297882 */ /* 0x000fe20000000000 */
[----:B------:R-:W-:Y:S01]  /*f590*/  UMOV UR42, 0x0 ;  /* 0x00000000002a7882 */ /* 0x000fe20000000000 */
[----:B------:R-:W-:Y:S01]  /*f5a0*/  UMOV UR43, 0x4408490 ;  /* 0x04408490002b7882 */ /* 0x000fe20000000000 */
[----:B------:R-:W-:Y:S01]  /*f5b0*/  UMOV UR4, UR11 ;  /* 0x0000000b00047c82 */ /* 0x000fe20008000000 */
[----:B------:R-:W-:Y:S01]  /*f5c0*/  UMOV UR5, URZ ;  /* 0x000000ff00057c82 */ /* 0x000fe20008000000 */
[----:B------:R0:W-:Y:S01]  /*f5d0*/  UTCHMMA gdesc[UR16], gdesc[UR18], tmem[UR8], tmem[UR38], idesc[UR39], !UPT ;  /* 0x00ff2612100075ea */ /* 0x0001e2000f800008 */
[----:B------:R-:W-:Y:S01]  /*f5e0*/  UMOV UR44, 0x0 ;  /* 0x00000000002c7882 */ /* 0x000fe20000000000 */
[----:B------:R-:W-:Y:S01]  /*f5f0*/  UMOV UR45, 0x4408490 ;  /* 0x04408490002d7882 */ /* 0x000fe20000000000 */
[----:B------:R0:W-:Y:S01]  /*f600*/  UTCHMMA gdesc[UR36], gdesc[UR34], tmem[UR8], tmem[UR40], idesc[UR41], UPT ;  /* 0x00ff2822240075ea */ /* 0x0001e2000b800008 */
[----:B------:R-:W-:Y:S01]  /*f610*/  UMOV UR4, UR4 ;  /* 0x0000000400047c82 */ /* 0x000fe20008000000 */
[----:B------:R0:W-:Y:S01]  /*f620*/  UTCHMMA gdesc[UR26], gdesc[UR28], tmem[UR8], tmem[UR42], idesc[UR43], UPT ;  /* 0x00ff2a1c1a0075ea */ /* 0x0001e2000b800008 */
[----:B------:R0:W-:Y:S01]  /*f630*/  UTCHMMA gdesc[UR30], gdesc[UR32], tmem[UR8], tmem[UR44], idesc[UR45], UPT ;  /* 0x00ff2c201e0075ea */ /* 0x0001e2000b800008 */
[----:B------:R0:W-:Y:S01]  /*f640*/  UTCBAR [UR4], URZ ;  /* 0x000000ff040073e9 */ /* 0x0001e200080000ff */
[----:B------:R-:W-:Y:S01]  /*f650*/  NOP ;  /* 0x0000000000007918 */ /* 0x000fe20000000000 */
.L_x_6:
[----:B------:R-:W-:Y:S05]  /*f660*/  @!P3 BRA `(.L_x_7) ;  /* 0x00000054006cb947 */ /* 0x000fea0003800000 */
[----:B-----5:R-:W-:Y:S01]  /*f670*/  VIADD R2, R2, 0xffffffc0 ;  /* 0xffffffc002027836 */ /* 0x020fe20000000000 */
[----:B------:R1:W-:Y:S01]  /*f680*/  STL.64 [R1+0x500], R4 ;  /* 0x0005000401007387 */ /* 0x0003e20000100a00 */
[----:B0-----:R-:W-:Y:S02]  /*f690*/  UIADD3.64 UR18, UPT, UPT, UR22, 0x80, URZ ;  /* 0x0000008016127897 */ /* 0x001fe4000fffe0ff */
[----:B------:R-:W-:Y:S01]  /*f6a0*/  UIADD3.64 UR26, UPT, UPT, UR24, 0x2, URZ ;  /* 0x00000002181a7897 */ /* 0x000fe2000fffe0ff */
[----:B------:R-:W-:Y:S01]  /*f6b0*/  R2UR UR32, R2 ;  /* 0x00000000022072ca */ /* 0x000fe200000e0000 */
[----:B------:R-:W-:Y:S01]  /*f6c0*/  UIADD3.64 UR28, UPT, UPT, UR22, 0x100, URZ ;  /* 0x00000100161c7897 */ /* 0x000fe2000fffe0ff */
[----:B------:R-:W2:Y:S01]  /*f6d0*/  LDL.LU R2, [R1+0x210] ;  /* 0x0002100001027983 */ /* 0x000ea20000300800 */
[----:B------:R-:W-:-:S03]  /*f6e0*/  UIADD3.64 UR30, UPT, UPT, UR24, 0x4, URZ ;  /* 0x00000004181e7897 */ /* 0x000fc6000fffe0ff */
[----:B-1----:R-:W3:Y:S04]  /*f6f0*/  LDL.LU.64 R4, [R1+0x1a0] ;  /* 0x0001a00001047983 */ /* 0x002ee80000300a00 */
[----:B--2---:R-:W-:Y:S04]  /*f700*/  STL [R1+0x2f0], R2 ;  /* 0x0002f00201007387 */ /* 0x004fe80000100800 */
[----:B---3--:R0:W-:Y:S04]  /*f710*/  STL.64 [R1+0x278], R4 ;  /* 0x0002780401007387 */ /* 0x0081e80000100a00 */
[----:B0-----:R-:W2:Y:S04]  /*f720*/  LDL.LU.64 R4, [R1+0x1a8] ;  /* 0x0001a80001047983 */ /* 0x001ea80000300a00 */
[----:B--2---:R0:W-:Y:S04]  /*f730*/  STL.64 [R1+0x270], R4 ;  /* 0x0002700401007387 */ /* 0x0041e80000100a00 */
        /* <DEDUP_REMOVED lines=52> */
[----:B0-----:R0:W5:Y:S01]  /*fa80*/  LDL.LU.64 R4, [R1+0x500] ;  /* 0x0005000001047983 */ /* 0x0011620000300a00 */
[----:B------:R-:W-:Y:S01]  /*fa90*/  UMOV UR5, 0x1 ;  /* 0x0000000100057882 */ /* 0x000fe20000000000 */
[----:B------:R-:W-:-:S05]  /*faa0*/  UMOV UR4, URZ ;  /* 0x000000ff00047c82 */ /* 0x000fca0008000000 */
.L_x_10:
[----:B-1---5:R1:W-:Y:S04]  /*fab0*/  STL.64 [R1+0x530], R14 ;  /* 0x0005300e01007387 */ /* 0x0223e80000100a00 */
[----:B-1----:R-:W2:Y:S04]  /*fac0*/  LDL.LU.64 R14, [R1+0x238] ;  /* 0x00023800010e7983 */ /* 0x002ea80000300a00 */
[----:B------:R1:W-:Y:S04]  /*fad0*/  STL.64 [R1+0x528], R12 ;  /* 0x0005280c01007387 */ /* 0x0003e80000100a00 */
[----:B-1----:R-:W3:Y:S04]  /*fae0*/  LDL.LU.64 R12, [R1+0x258] ;  /* 0x00025800010c7983 */ /* 0x002ee80000300a00 */
[----:B------:R-:W-:Y:S04]  /*faf0*/  STL [R1+0x520], R11 ;  /* 0x0005200b01007387 */ /* 0x000fe80000100800 */
[----:B------:R-:W-:Y:S04]  /*fb00*/  STL [R1+0x51c], R10 ;  /* 0x00051c0a01007387 */ /* 0x000fe80000100800 */
[----:B-----5:R-:W-:Y:S04]  /*fb10*/  STL [R1+0x518], R5 ;  /* 0x0005180501007387 */ /* 0x020fe80000100800 */
[----:B------:R1:W-:Y:S04]  /*fb20*/  STL.64 [R1+0x510], R8 ;  /* 0x0005100801007387 */ /* 0x0003e80000100a00 */
[----:B-1----:R-:W4:Y:S04]  /*fb30*/  LDL.LU.64 R8, [R1+0x278] ;  /* 0x0002780001087983 */ /* 0x002f280000300a00 */
[----:B------:R1:W-:Y:S04]  /*fb40*/  STL.64 [R1+0x508], R6 ;  /* 0x0005080601007387 */ /* 0x0003e80000100a00 */
[----:B-1----:R-:W4:Y:S01]  /*fb50*/  LDL.LU.64 R6, [R1+0x198] ;  /* 0x0001980001067983 */ /* 0x002f220000300a00 */
[----:B------:R-:W-:Y:S01]  /*fb60*/  USHF.L.U32 UR6, UR6, 0x1f, URZ ;  /* 0x0000001f06067899 */ /* 0x000fe200080006ff */
[----:B------:R-:W1:Y:S05]  /*fb70*/  S2R R11, SR_TID.X ;  /* 0x00000000000b7919 */ /* 0x000e6a0000002100 */
[----:B------:R-:W-:Y:S01]  /*fb80*/  IMAD.U32 R2, RZ, RZ, UR6 ;  /* 0x00000006ff027e24 */ /* 0x000fe2000f8e00ff */
[----:B------:R-:W-:Y:S03]  /*fb90*/  STL [R1+0x504], R4 ;  /* 0x0005040401007387 */ /* 0x000fe60000100800 */
[----:B------:R1:W0:Y:S01]  /*fba0*/  SYNCS.PHASECHK.TRANS64.TRYWAIT P6, [UR11], R2 ;  /* 0x00000002ff0075a7 */ /* 0x00022200080c110b */
[----:B------:R-:W-:Y:S04]  /*fbb0*/  STL [R1+0x500], R3 ;  /* 0x0005000301007387 */ /* 0x000fe80000100800 */
[----:B------:R-:W-:Y:S04]  /*fbc0*/  STL [R1+0x4fc], R0 ;  /* 0x0004fc0001007387 */ /* 0x000fe80000100800 */
[----:B------:R1:W-:Y:S02]  /*fbd0*/  STL [R1+0x28c], R2 ;  /* 0x00028c0201007387 */ /* 0x0003e40000100800 */
[----:B-1----:R-:W-:-:S02]  /*fbe0*/  SHF.R.U32.HI R2, RZ, 0x6, R11 ;  /* 0x00000006ff027819 */ /* 0x002fc4000001160b */
[--C-:B------:R-:W-:Y:S02]  /*fbf0*/  SHF.R.U32.HI R5, RZ, 0x6, R11.reuse ;  /* 0x00000006ff057819 */ /* 0x100fe4000001160b */
[--C-:B------:R-:W-:Y:S02]  /*fc00*/  SHF.R.U32.HI R10, RZ, 0x6, R11.reuse ;  /* 0x00000006ff0a7819 */ /* 0x100fe4000001160b */
[----:B------:R-:W-:Y:S02]  /*fc10*/  SHF.R.U32.HI R11, RZ, 0x6, R11 ;  /* 0x00000006ff0b7819 */ /* 0x000fe4000001160b */
[----:B------:R-:W-:Y:S02]  /*fc20*/  SGXT.U32 R10, R10, 0x1 ;  /* 0x000000010a0a781a */ /* 0x000fe40000000000 */
[----:B------:R-:W-:Y:S02]  /*fc30*/  SGXT.U32 R11, R11, 0x1 ;  /* 0x000000010b0b781a */ /* 0x000fe40000000000 */
[----:B------:R-:W-:-:S02]  /*fc40*/  SGXT.U32 R5, R5, 0x1 ;  /* 0x000000010505781a */ /* 0x000fc40000000000 */
[----:B------:R-:W-:Y:S02]  /*fc50*/  LOP3.LUT R11, R11, 0x8, RZ, 0xfc, !PT ;  /* 0x000000080b0b7812 */ /* 0x000fe400078efcff */
[----:B------:R-:W-:Y:S02]  /*fc60*/  LOP3.LUT R10, R10, 0x10, RZ, 0xfc, !PT ;  /* 0x000000100a0a7812 */ /* 0x000fe400078efcff */
[----:B------:R-:W-:Y:S02]  /*fc70*/  LOP3.LUT R5, R5, 0x18, RZ, 0xfc, !PT ;  /* 0x0000001805057812 */ /* 0x000fe400078efcff */
[----:B------:R-:W-:Y:S02]  /*fc80*/  ISETP.GE.AND P4, PT, R11, UR32, PT ;  /* 0x000000200b007c0c */ /* 0x000fe4000bf86270 */
[----:B------:R-:W-:Y:S02]  /*fc90*/  ISETP.GE.AND P3, PT, R10, UR32, PT ;  /* 0x000000200a007c0c */ /* 0x000fe4000bf66270 */
[----:B------:R-:W-:-:S02]  /*fca0*/  ISETP.GE.AND P0, PT, R5, UR32, PT ;  /* 0x0000002005007c0c */ /* 0x000fc4000bf06270 */
[----:B------:R-:W-:Y:S02]  /*fcb0*/  PRMT R4, RZ, 0x7610, R4 ;  /* 0x00007610ff047816 */ /* 0x000fe40000000004 */
[----:B------:R-:W-:Y:S02]  /*fcc0*/  PRMT R3, RZ, 0x7610, R3 ;  /* 0x00007610ff037816 */ /* 0x000fe40000000003 */
[----:B------:R-:W-:Y:S02]  /*fcd0*/  PRMT R0, RZ, 0x7610, R0 ;  /* 0x00007610ff007816 */ /* 0x000fe40000000000 */
[----:B------:R-:W-:Y:S01]  /*fce0*/  SGXT.U32 R2, R2, 0x1 ;  /* 0x000000010202781a */ /* 0x000fe20000000000 */
[----:B--2---:R-:W-:-:S05]  /*fcf0*/  IMAD.WIDE R14, R164, 0x2, R14 ;  /* 0x00000002a40e7825 */ /* 0x004fca00078e020e */
[----:B------:R1:W-:Y:S01]  /*fd00*/  STL.64 [R1+0x238], R14 ;  /* 0x0002380e01007387 */ /* 0x0003e20000100a00 */
[----:B---3--:R-:W-:-:S03]  /*fd10*/  IMAD.WIDE R12, R164, 0x2, R12 ;  /* 0x00000002a40c7825 */ /* 0x008fc600078e020c */
[----:B-1----:R1:W5:Y:S01]  /*fd20*/  LDL.LU.64 R14, [R1+0x530] ;  /* 0x00053000010e7983 */ /* 0x0023620000300a00 */
[----:B------:R-:W-:-:S03]  /*fd30*/  ISETP.GE.AND P5, PT, R2, UR32, PT ;  /* 0x0000002002007c0c */ /* 0x000fc6000bfa6270 */
[----:B------:R2:W-:Y:S04]  /*fd40*/  STL.64 [R1+0x258], R12 ;  /* 0x0002580c01007387 */ /* 0x0005e80000100a00 */
[----:B--2---:R1:W5:Y:S04]  /*fd50*/  LDL.LU.64 R12, [R1+0x528] ;  /* 0x00052800010c7983 */ /* 0x0043680000300a00 */
[----:B------:R1:W5:Y:S04]  /*fd60*/  LDL.LU R11, [R1+0x520] ;  /* 0x00052000010b7983 */ /* 0x0003680000300800 */
[----:B------:R1:W5:Y:S01]  /*fd70*/  LDL.LU R10, [R1+0x51c] ;  /* 0x00051c00010a7983 */ /* 0x0003620000300800 */
[----:B----4-:R-:W-:-:S03]  /*fd80*/  IMAD.WIDE R8, R164, 0x2, R8 ;  /* 0x00000002a4087825 */ /* 0x010fc600078e0208 */
[----:B------:R1:W5:Y:S04]  /*fd90*/  LDL.LU R5, [R1+0x518] ;  /* 0x0005180001057983 */ /* 0x0003680000300800 */
[----:B------:R2:W-:Y:S01]  /*fda0*/  STL.64 [R1+0x278], R8 ;  /* 0x0002780801007387 */ /* 0x0005e20000100a00 */
[----:B------:R-:W-:-:S03]  /*fdb0*/  IMAD.WIDE R6, R164, 0x2, R6 ;  /* 0x00000002a4067825 */ /* 0x000fc600078e0206 */
[----:B--2---:R1:W5:Y:S04]  /*fdc0*/  LDL.LU.64 R8, [R1+0x510] ;  /* 0x0005100001087983 */ /* 0x0043680000300a00 */
[----:B------:R2:W-:Y:S04]  /*fdd0*/  STL.64 [R1+0x198], R6 ;  /* 0x0001980601007387 */ /* 0x0005e80000100a00 */
[----:B--2---:R1:W5:Y:S04]  /*fde0*/  LDL.LU.64 R6, [R1+0x508] ;  /* 0x0005080001067983 */ /* 0x0043680000300a00 */
[----:B------:R2:W-:Y:S04]  /*fdf0*/  STL.S16 [R1+0x288], R4 ;  /* 0x0002880401007387 */ /* 0x0005e80000100600 */
[----:B--2---:R1:W5:Y:S04]  /*fe00*/  LDL.LU R4, [R1+0x504] ;  /* 0x0005040001047983 */ /* 0x0043680000300800 */
[----:B------:R2:W-:Y:S04]  /*fe10*/  STL.S16 [R1+0x284], R3 ;  /* 0x0002840301007387 */ /* 0x0005e80000100600 */
[----:B--2---:R1:W5:Y:S04]  /*fe20*/  LDL.LU R3, [R1+0x500] ;  /* 0x0005000001037983 */ /* 0x0043680000300800 */
[----:B------:R2:W-:Y:S04]  /*fe30*/  STL.S16 [R1+0x280], R0 ;  /* 0x0002800001007387 */ /* 0x0005e80000100600 */
[----:B--2---:R1:W5:Y:S01]  /*fe40*/  LDL.LU R0, [R1+0x4fc] ;  /* 0x0004fc0001007983 */ /* 0x0043620000300800 */
[----:B------:R-:W-:Y:S01]  /*fe50*/  PRMT R2, RZ, 0x7610, R2 ;  /* 0x00007610ff027816 */ /* 0x000fe20000000002 */
[----:B0-----:R-:W-:Y:S06]  /*fe60*/  @!P6 BRA `(.L_x_8) ;  /* 0x000000940050e947 */ /* 0x001fec0003800000 */
.L_x_16:
[----:B------:R0:W-:Y:S04]  /*fe70*/  STL.64 [R1+0x828], R22 ;  /* 0x0008281601007387 */ /* 0x0001e80000100a00 */
[----:B0-----:R-:W2:Y:S04]  /*fe80*/  LDL.64 R22, [R1+0x238] ;  /* 0x0002380001167983 */ /* 0x001ea80000100a00 */
[----:B------:R0:W-:Y:S04]  /*fe90*/  STL.64 [R1+0x820], R20 ;  /* 0x0008201401007387 */ /* 0x0001e80000100a00 */
[----:B0-----:R-:W3:Y:S04]  /*fea0*/  LDL.64 R20, [R1+0x258] ;  /* 0x0002580001147983 */ /* 0x001ee80000100a00 */
[----:B------:R0:W-:Y:S04]  /*feb0*/  STL.64 [R1+0x818], R18 ;  /* 0x0008181201007387 */ /* 0x0001e80000100a00 */
[----:B0-----:R-:W4:Y:S04]  /*fec0*/  LDL.64 R18, [R1+0x278] ;  /* 0x0002780001127983 */ /* 0x001f280000100a00 */
[----:B------:R0:W-:Y:S04]  /*fed0*/  STL.64 [R1+0x810], R16 ;  /* 0x0008101001007387 */ /* 0x0001e80000100a00 */
[----:B0-----:R-:W2:Y:S04]  /*fee0*/  LDL.64 R16, [R1+0x198] ;  /* 0x0001980001107983 */ /* 0x001ea80000100a00 */
[----:B------:R-:W-:Y:S04]  /*fef0*/  STL.64 [R1+0x808], R54 ;  /* 0x0008083601007387 */ /* 0x000fe80000100a00 */
[----:B-----5:R-:W-:Y:S04]  /*ff00*/  STL.64 [R1+0x800], R14 ;  /* 0x0008000e01007387 */ /* 0x020fe80000100a00 */
[----:B------:R-:W-:Y:S04]  /*ff10*/  STL.64 [R1+0x7f8], R52 ;  /* 0x0007f83401007387 */ /* 0x000fe80000100a00 */
[----:B------:R-:W-:Y:S04]  /*ff20*/  STL.64 [R1+0x7f0], R12 ;  /* 0x0007f00c01007387 */ /* 0x000fe80000100a00 */
[----:B------:R-:W-:Y:S04]  /*ff30*/  STL.64 [R1+0x7e8], R50 ;  /* 0x0007e83201007387 */ /* 0x000fe80000100a00 */
[----:B------:R-:W-:Y:S04]  /*ff40*/  STL.64 [R1+0x7e0], R10 ;  /* 0x0007e00a01007387 */ /* 0x000fe80000100a00 */
[----:B------:R-:W-:Y:S04]  /*ff50*/  STL.64 [R1+0x7d8], R48 ;  /* 0x0007d83001007387 */ /* 0x000fe80000100a00 */
[----:B------:R-:W-:Y:S04]  /*ff60*/  STL.64 [R1+0x7d0], R8 ;  /* 0x0007d00801007387 */ /* 0x000fe80000100a00 */
[----:B------:R-:W-:Y:S04]  /*ff70*/  STL.64 [R1+0x7c8], R44 ;  /* 0x0007c82c01007387 */ /* 0x000fe80000100a00 */
[----:B------:R-:W-:Y:S04]  /*ff80*/  STL.64 [R1+0x7c0], R6 ;  /* 0x0007c00601007387 */ /* 0x000fe80000100a00 */
[----:B------:R0:W-:Y:S04]  /*ff90*/  STL.64 [R1+0x7b8], R40 ;  /* 0x0007b82801007387 */ /* 0x0001e80000100a00 */
[----:B0-----:R-:W2:Y:S04]  /*ffa0*/  LDL.LU.64 R40, [R1+0x1e0] ;  /* 0x0001e00001287983 */ /* 0x001ea80000300a00 */
[----:B------:R0:W-:Y:S04]  /*ffb0*/  STL.64 [R1+0x7b0], R4 ;  /* 0x0007b00401007387 */ /* 0x0001e80000100a00 */
[----:B0-----:R-:W2:Y:S04]  /*ffc0*/  LDL.LU R4, [R1+0x288] ;  /* 0x0002880001047983 */ /* 0x001ea80000300800 */
[----:B------:R-:W4:Y:S04]  /*ffd0*/  LDL.LU R5, [R1+0x284] ;  /* 0x0002840001057983 */ /* 0x000f280000300800 */
[----:B------:R0:W-:Y:S04]  /*ffe0*/  STL.64 [R1+0x7a8], R86 ;  /* 0x0007a85601007387 */ /* 0x0001e80000100a00 */
[----:B0-----:R-:W3:Y:S04]  /*fff0*/  LDL.LU R87, [R1+0x280] ;  /* 0x0002800001577983 */ /* 0x001ee80000300800 */
[----:B------:R0:W-:Y:S04]  /*10000*/  STL.64 [R1+0x7a0], R82 ;  /* 0x0007a05201007387 */ /* 0x0001e80000100a00 */
[----:B0-----:R-:W2:Y:S04]  /*10010*/  LDL.LU.64 R82, [R1+0x1a0] ;  /* 0x0001a00001527983 */ /* 0x001ea80000300a00 */
        /* <DEDUP_REMOVED lines=8> */
[----:B------:R-:W-:Y:S04]  /*100a0*/  STL.64 [R1+0x778], R70 ;  /* 0x0007784601007387 */ /* 0x000fe80000100a00 */
[----:B------:R0:W-:Y:S04]  /*100b0*/  STL.64 [R1+0x770], R110 ;  /* 0x0007706e01007387 */ /* 0x0001e80000100a00 */
[----:B0-----:R-:W3:Y:S04]  /*100c0*/  LDL.LU.64 R110, [R1+0x1d0] ;  /* 0x0001d000016e7983 */ /* 0x001ee80000300a00 */
[----:B------:R-:W-:Y:S04]  /*100d0*/  STL.64 [R1+0x768], R68 ;  /* 0x0007684401007387 */ /* 0x000fe80000100a00 */
[----:B------:R0:W-:Y:S04]  /*100e0*/  STL.64 [R1+0x760], R108 ;  /* 0x0007606c01007387 */ /* 0x0001e80000100a00 */
[----:B0-----:R-:W3:Y:S04]  /*100f0*/  LDL.LU.64 R108, [R1+0x1d8] ;  /* 0x0001d800016c7983 */ /* 0x001ee80000300a00 */
        /* <DEDUP_REMOVED lines=64> */
[----:B----4-:R4:W4:Y:S04]  /*10500*/  @!P4 LDG.E.U16 R5, desc[UR20][R18.64] ;  /* 0x000000141205c981 */ /* 0x010928000c1e1500 */
[----:B------:R-:W4:Y:S01]  /*10510*/  LDL.LU.64 R14, [R1+0x190] ;  /* 0x00019000010e7983 */ /* 0x000f220000300a00 */
[----:B--2---:R-:W-:-:S03]  /*10520*/  IMAD.WIDE R40, R164, 0x2, R40 ;  /* 0x00000002a4287825 */ /* 0x004fc600078e0228 */
[----:B------:R2:W2:Y:S04]  /*10530*/  @!P0 LDG.E.U16 R2, desc[UR20][R22.64] ;  /* 0x0000001416028981 */ /* 0x0004a8000c1e1500 */
[----:B------:R-:W2:Y:S04]  /*10540*/  LDL.LU.64 R18, [R1+0x268] ;  /* 0x0002680001127983 */ /* 0x000ea80000300a00 */
[----:B------:R-:W2:Y:S04]  /*10550*/  LDL.LU.64 R54, [R1+0x250] ;  /* 0x0002500001367983 */ /* 0x000ea80000300a00 */
[----:B------:R-:W2:Y:S04]  /*10560*/  LDL.LU.64 R52, [R1+0x240] ;  /* 0x0002400001347983 */ /* 0x000ea80000300a00 */
[----:B------:R-:W2:Y:S04]  /*10570*/  LDL.LU.64 R50, [R1+0x228] ;  /* 0x0002280001327983 */ /* 0x000ea80000300a00 */
[----:B------:R-:W2:Y:S04]  /*10580*/  LDL.LU.64 R10, [R1+0x220] ;  /* 0x00022000010a7983 */ /* 0x000ea80000300a00 */
[----:B------:R-:W2:Y:S04]  /*10590*/  LDL.LU.64 R48, [R1+0x218] ;  /* 0x0002180001307983 */ /* 0x000ea80000300a00 */
[----:B------:R-:W2:Y:S04]  /*105a0*/  LDL.LU.64 R8, [R1+0x210] ;  /* 0x0002100001087983 */ /* 0x000ea80000300a00 */
[----:B------:R-:W4:Y:S04]  /*105b0*/  LDL.LU.64 R44, [R1+0x208] ;  /* 0x00020800012c7983 */ /* 0x000f280000300a00 */
[----:B------:R-:W4:Y:S04]  /*105c0*/  LDL.LU.64 R6, [R1+0x200] ;  /* 0x0002000001067983 */ /* 0x000f280000300a00 */
[----:B------:R-:W4:Y:S01]  /*105d0*/  LDL.LU.64 R70, [R1+0x1f8] ;  /* 0x0001f80001467983 */ /* 0x000f220000300a00 */
[----:B------:R-:W-:-:S03]  /*105e0*/  IMAD.WIDE R82, R164, 0x2, R82 ;  /* 0x00000002a4527825 */ /* 0x000fc600078e0252 */
[----:B---3--:R3:W3:Y:S01]  /*105f0*/  @!P3 LDG.E.U16 R87, desc[UR20][R20.64] ;  /* 0x000000141457b981 */ /* 0x0086e2000c1e1500 */
[C---:B------:R-:W-:Y:S01]  /*10600*/  IMAD.WIDE R78, R164.reuse, 0x2, R78 ;  /* 0x00000002a44e7825 */ /* 0x040fe200078e024e */
[----:B------:R-:W0:Y:S03]  /*10610*/  S2R R12, SR_TID.X ;  /* 0x00000000000c7919 */ /* 0x000e260000002100 */
[C---:B------:R-:W-:Y:S01]  /*10620*/  IMAD.WIDE R76, R164.reuse, 0x2, R76 ;  /* 0x00000002a44c7825 */ /* 0x040fe200078e024c */
[----:B------:R-:W0:Y:S03]  /*10630*/  S2R R13, SR_TID.X ;  /* 0x00000000000d7919 */ /* 0x000e260000002100 */
[C---:B------:R-:W-:Y:S01]  /*10640*/  IMAD.WIDE R110, R164.reuse, 0x2, R110 ;  /* 0x00000002a46e7825 */ /* 0x040fe200078e026e */
[----:B------:R-:W-:Y:S03]  /*10650*/  STL.64 [R1+0x1a0], R82 ;  /* 0x0001a05201007387 */ /* 0x000fe60000100a00 */
[C---:B------:R-:W-:Y:S01]  /*10660*/  IMAD.WIDE R108, R164.reuse, 0x2, R108 ;  /* 0x00000002a46c7825 */ /* 0x040fe200078e026c */
[----:B------:R-:W-:Y:S03]  /*10670*/  STL.64 [R1+0x1c0], R78 ;  /* 0x0001c04e01007387 */ /* 0x000fe60000100a00 */
[C---:B------:R-:W-:Y:S01]  /*10680*/  IMAD.WIDE R74, R164.reuse, 0x2, R74 ;  /* 0x00000002a44a7825 */ /* 0x040fe200078e024a */
[----:B------:R-:W-:Y:S03]  /*10690*/  STL.64 [R1+0x1c8], R76 ;  /* 0x0001c84c01007387 */ /* 0x000fe60000100a00 */
[----:B------:R-:W-:Y:S01]  /*106a0*/  IMAD.WIDE R72, R164, 0x2, R72 ;  /* 0x00000002a4487825 */ /* 0x000fe200078e0248 */
[----:B------:R-:W-:Y:S04]  /*106b0*/  STL.64 [R1+0x1d0], R110 ;  /* 0x0001d06e01007387 */ /* 0x000fe80000100a00 */
[----:B------:R-:W-:Y:S04]  /*106c0*/  STL.64 [R1+0x1d8], R108 ;  /* 0x0001d86c01007387 */ /* 0x000fe80000100a00 */
[----:B------:R-:W-:Y:S04]  /*106d0*/  STL.64 [R1+0x1e0], R40 ;  /* 0x0001e02801007387 */ /* 0x000fe80000100a00 */
[----:B------:R-:W-:Y:S04]  /*106e0*/  STL.64 [R1+0x1e8], R74 ;  /* 0x0001e84a01007387 */ /* 0x000fe80000100a00 */
[----:B------:R-:W-:Y:S01]  /*106f0*/  STL.64 [R1+0x1f0], R72 ;  /* 0x0001f04801007387 */ /* 0x000fe20000100a00 */
[----:B0-----:R-:W-:-:S03]  /*10700*/  SHF.R.U32.HI R12, RZ, 0x6, R12 ;  /* 0x00000006ff0c7819 */ /* 0x001fc6000001160c */
[----:B------:R-:W3:Y:S01]  /*10710*/  @!P5 LDG.E.U16 R4, desc[UR20][R16.64] ;  /* 0x000000141004d981 */ /* 0x000ee2000c1e1500 */
[----:B--2---:R-:W-:-:S04]  /*10720*/  IMAD.WIDE R8, R164, 0x2, R8 ;  /* 0x00000002a4087825 */ /* 0x004fc800078e0208 */
[----:B----4-:R-:W-:-:S04]  /*10730*/  IMAD.WIDE R44, R164, 0x2, R44 ;  /* 0x00000002a42c7825 */ /* 0x010fc800078e022c */
[----:B------:R-:W-:-:S04]  /*10740*/  IMAD.WIDE R6, R164, 0x2, R6 ;  /* 0x00000002a4067825 */ /* 0x000fc800078e0206 */
[----:B------:R-:W-:-:S05]  /*10750*/  IMAD.WIDE R70, R164, 0x2, R70 ;  /* 0x00000002a4467825 */ /* 0x000fca00078e0246 */
[----:B------:R-:W-:Y:S04]  /*10760*/  STL.64 [R1+0x1f8], R70 ;  /* 0x0001f84601007387 */ /* 0x000fe80000100a00 */
[----:B------:R-:W-:Y:S04]  /*10770*/  STL.64 [R1+0x200], R6 ;  /* 0x0002000601007387 */ /* 0x000fe80000100a00 */
[----:B------:R-:W-:Y:S04]  /*10780*/  STL.64 [R1+0x208], R44 ;  /* 0x0002082c01007387 */ /* 0x000fe80000100a00 */
[----:B------:R-:W-:Y:S04]  /*10790*/  STL.64 [R1+0x210], R8 ;  /* 0x0002100801007387 */ /* 0x000fe80000100a00 */
[----:B------:R-:W2:Y:S04]  /*107a0*/  LDL.LU.64 R22, [R1+0x188] ;  /* 0x0001880001167983 */ /* 0x000ea80000300a00 */
[----:B------:R-:W4:Y:S04]  /*107b0*/  LDL.LU.64 R68, [R1+0x180] ;  /* 0x0001800001447983 */ /* 0x000f280000300a00 */
[----:B------:R-:W3:Y:S01]  /*107c0*/  LDL.LU.64 R20, [R1+0x270] ;  /* 0x0002700001147983 */ /* 0x000ee20000300a00 */
[----:B------:R-:W-:-:S04]  /*107d0*/  SGXT.U32 R12, R12, 0x1 ;  /* 0x000000010c0c781a */ /* 0x000fc80000000000 */
[----:B------:R-:W-:-:S04]  /*107e0*/  LOP3.LUT R12, R12, 0x2, RZ, 0xfc, !PT ;  /* 0x000000020c0c7812 */ /* 0x000fc800078efcff */
[----:B------:R-:W-:Y:S02]  /*107f0*/  ISETP.GE.AND P3, PT, R12, UR32, PT ;  /* 0x000000200c007c0c */ /* 0x000fe4000bf66270 */
[----:B------:R-:W-:-:S04]  /*10800*/  SHF.R.U32.HI R12, RZ, 0x6, R13 ;  /* 0x00000006ff0c7819 */ /* 0x000fc8000001160d */
[----:B------:R-:W-:-:S04]  /*10810*/  SGXT.U32 R12, R12, 0x1 ;  /* 0x000000010c0c781a */ /* 0x000fc80000000000 */
[----:B------:R-:W-:-:S04]  /*10820*/  LOP3.LUT R12, R12, 0x6, RZ, 0xfc, !PT ;  /* 0x000000060c0c7812 */ /* 0x000fc800078efcff */
[----:B------:R-:W-:Y:S02]  /*10830*/  ISETP.GE.AND P0, PT, R12, UR32, PT ;  /* 0x000000200c007c0c */ /* 0x000fe4000bf06270 */
[----:B------:R-:W0:Y:S01]  /*10840*/  S2R R12, SR_TID.X ;  /* 0x00000000000c7919 */ /* 0x000e220000002100 */
[----:B------:R-:W-:-:S04]  /*10850*/  IMAD.WIDE R48, R164, 0x2, R48 ;  /* 0x00000002a4307825 */ /* 0x000fc800078e0230 */
[C---:B------:R-:W-:Y:S01]  /*10860*/  IMAD.WIDE R10, R164.reuse, 0x2, R10 ;  /* 0x00000002a40a7825 */ /* 0x040fe200078e020a */
[----:B------:R-:W-:Y:S03]  /*10870*/  STL.64 [R1+0x218], R48 ;  /* 0x0002183001007387 */ /* 0x000fe60000100a00 */
[C---:B------:R-:W-:Y:S01]  /*10880*/  IMAD.WIDE R50, R164.reuse, 0x2, R50 ;  /* 0x00000002a4327825 */ /* 0x040fe200078e0232 */
[----:B------:R-:W-:Y:S03]  /*10890*/  STL.64 [R1+0x220], R10 ;  /* 0x0002200a01007387 */ /* 0x000fe60000100a00 */
[C---:B------:R-:W-:Y:S01]  /*108a0*/  IMAD.WIDE R52, R164.reuse, 0x2, R52 ;  /* 0x00000002a4347825 */ /* 0x040fe200078e0234 */
[----:B------:R-:W-:Y:S03]  /*108b0*/  STL.64 [R1+0x228], R50 ;  /* 0x0002283201007387 */ /* 0x000fe60000100a00 */
[C---:B------:R-:W-:Y:S01]  /*108c0*/  IMAD.WIDE R54, R164.reuse, 0x2, R54 ;  /* 0x00000002a4367825 */ /* 0x040fe200078e0236 */
[----:B------:R-:W-:Y:S03]  /*108d0*/  STL.64 [R1+0x240], R52 ;  /* 0x0002403401007387 */ /* 0x000fe60000100a00 */
[----:B------:R-:W-:Y:S01]  /*108e0*/  IMAD.WIDE R14, R164, 0x2, R14 ;  /* 0x00000002a40e7825 */ /* 0x000fe200078e020e */
[----:B------:R-:W-:Y:S01]  /*108f0*/  SHF.R.U32.HI R13, RZ, 0x6, R13 ;  /* 0x00000006ff0d7819 */ /* 0x000fe2000001160d */
[----:B------:R-:W-:Y:S04]  /*10900*/  STL.64 [R1+0x250], R54 ;  /* 0x0002503601007387 */ /* 0x000fe80000100a00 */
[----:B------:R1:W-:Y:S01]  /*10910*/  STL.64 [R1+0x190], R14 ;  /* 0x0001900e01007387 */ /* 0x0003e20000100a00 */
[----:B------:R-:W-:-:S03]  /*10920*/  SGXT.U32 R13, R13, 0x1 ;  /* 0x000000010d0d781a */ /* 0x000fc60000000000 */
[----:B------:R-:W3:Y:S01]  /*10930*/  LDL.LU.64 R16, [R1+0x260] ;  /* 0x0002600001107983 */ /* 0x000ee20000300a00 */
[----:B------:R-:W-:-:S04]  /*10940*/  LOP3.LUT R13, R13, 0x4, RZ, 0xfc, !PT ;  /* 0x000000040d0d7812 */ /* 0x000fc800078efcff */
[----:B------:R-:W-:Y:S02]  /*10950*/  ISETP.GE.AND P5, PT, R13, UR32, PT ;  /* 0x000000200d007c0c */ /* 0x000fe4000bfa6270 */
[--C-:B0-----:R-:W-:Y:S02]  /*10960*/  SHF.R.U32.HI R13, RZ, 0x6, R12.reuse ;  /* 0x00000006ff0d7819 */ /* 0x101fe4000001160c */
[----:B------:R-:W-:Y:S01]  /*10970*/  SHF.R.U32.HI R12, RZ, 0x6, R12 ;  /* 0x00000006ff0c7819 */ /* 0x000fe2000001160c */
[----:B------:R-:W-:Y:S01]  /*10980*/  IMAD.WIDE R18, R164, 0x2, R18 ;  /* 0x00000002a4127825 */ /* 0x000fe200078e0212 */
[----:B------:R-:W-:Y:S02]  /*10990*/  PRMT R107, RZ, 0x7610, R107 ;  /* 0x00007610ff6b7816 */ /* 0x000fe4000000006b */
[----:B------:R-:W-:-:S04]  /*109a0*/  SGXT.U32 R12, R12, 0x1 ;  /* 0x000000010c0c781a */ /* 0x000fc80000000000 */
[----:B------:R-:W-:Y:S01]  /*109b0*/  LOP3.LUT R12, R12, 0xc, RZ, 0xfc, !PT ;  /* 0x0000000c0c0c7812 */ /* 0x000fe200078efcff */
[----:B------:R-:W-:Y:S04]  /*109c0*/  STL.64 [R1+0x268], R18 ;  /* 0x0002681201007387 */ /* 0x000fe80000100a00 */
[----:B------:R-:W3:Y:S01]  /*109d0*/  @!P3 LDG.E.U16 R107, desc[UR20][R14.64] ;  /* 0x000000140e6bb981 */ /* 0x000ee2000c1e1500 */
[----:B------:R-:W-:Y:S02]  /*109e0*/  ISETP.GE.AND P3, PT, R12, UR32, PT ;  /* 0x000000200c007c0c */ /* 0x000fe4000bf66270 */
[----:B------:R-:W0:Y:S01]  /*109f0*/  S2R R12, SR_TID.X ;  /* 0x00000000000c7919 */ /* 0x000e220000002100 */
[----:B------:R-:W-:-:S04]  /*10a00*/  SGXT.U32 R13, R13, 0x1 ;  /* 0x000000010d0d781a */ /* 0x000fc80000000000 */
[----:B------:R-:W-:-:S04]  /*10a10*/  LOP3.LUT R13, R13, 0xa, RZ, 0xfc, !PT ;  /* 0x0000000a0d0d7812 */ /* 0x000fc800078efcff */
[----:B------:R-:W-:Y:S02]  /*10a20*/  ISETP.GE.AND P4, PT, R13, UR32, PT ;  /* 0x000000200d007c0c */ /* 0x000fe4000bf86270 */
[----:B-1----:R-:W-:Y:S02]  /*10a30*/  PRMT R125, RZ, 0x7610, R125 ;  /* 0x00007610ff7d7816 */ /* 0x002fe4000000007d */
[----:B------:R-:W-:Y:S02]  /*10a40*/  PRMT R97, RZ, 0x7610, R97 ;  /* 0x00007610ff617816 */ /* 0x000fe40000000061 */
[--C-:B0-----:R-:W-:Y:S02]  /*10a50*/  SHF.R.U32.HI R13, RZ, 0x6, R12.reuse ;  /* 0x00000006ff0d7819 */ /* 0x101fe4000001160c */
[----:B------:R-:W-:Y:S02]  /*10a60*/  SHF.R.U32.HI R12, RZ, 0x6, R12 ;  /* 0x00000006ff0c7819 */ /* 0x000fe4000001160c */
[----:B------:R-:W-:-:S02]  /*10a70*/  SGXT.U32 R13, R13, 0x1 ;  /* 0x000000010d0d781a */ /* 0x000fc40000000000 */
[----:B------:R-:W-:Y:S02]  /*10a80*/  SGXT.U32 R12, R12, 0x1 ;  /* 0x000000010c0c781a */ /* 0x000fe40000000000 */
[----:B------:R-:W-:Y:S02]  /*10a90*/  LOP3.LUT R13, R13, 0xe, RZ, 0xfc, !PT ;  /* 0x0000000e0d0d7812 */ /* 0x000fe400078efcff */
[----:B------:R-:W-:Y:S01]  /*10aa0*/  LOP3.LUT R12, R12, 0x12, RZ, 0xfc, !PT ;  /* 0x000000120c0c7812 */ /* 0x000fe200078efcff */
[----:B--2---:R-:W-:-:S04]  /*10ab0*/  IMAD.WIDE R22, R164, 0x2, R22 ;  /* 0x00000002a4167825 */ /* 0x004fc800078e0216 */
[C---:B----4-:R-:W-:Y:S01]  /*10ac0*/  IMAD.WIDE R68, R164.reuse, 0x2, R68 ;  /* 0x00000002a4447825 */ /* 0x050fe200078e0244 */
[----:B------:R-:W2:Y:S04]  /*10ad0*/  @!P5 LDG.E.U16 R125, desc[UR20][R22.64] ;  /* 0x00000014167dd981 */ /* 0x000ea8000c1e1500 */
[----:B------:R-:W-:Y:S04]  /*10ae0*/  STL.64 [R1+0x180], R68 ;  /* 0x0001804401007387 */ /* 0x000fe80000100a00 */
[----:B------:R0:W-:Y:S04]  /*10af0*/  STL.64 [R1+0x188], R22 ;  /* 0x0001881601007387 */ /* 0x0001e80000100a00 */
[----:B------:R-:W4:Y:S01]  /*10b00*/  LDL.LU.64 R14, [R1+0x248] ;  /* 0x00024800010e7983 */ /* 0x000f220000300a00 */
[----:B---3--:R-:W-:Y:S01]  /*10b10*/  IMAD.WIDE R20, R164, 0x2, R20 ;  /* 0x00000002a4147825 */ /* 0x008fe200078e0214 */
[----:B------:R-:W-:-:S02]  /*10b20*/  ISETP.GE.AND P5, PT, R13, UR32, PT ;  /* 0x000000200d007c0c */ /* 0x000fc4000bfa6270 */
[----:B------:R1:W3:Y:S01]  /*10b30*/  @!P0 LDG.E.U16 R97, desc[UR20][R68.64] ;  /* 0x0000001444618981 */ /* 0x0002e2000c1e1500 */
[----:B------:R-:W-:-:S03]  /*10b40*/  ISETP.GE.AND P0, PT, R12, UR32, PT ;  /* 0x000000200c007c0c */ /* 0x000fc6000bf06270 */
[----:B0-----:R-:W2:Y:S04]  /*10b50*/  LDL.LU.64 R22, [R1+0x828] ;  /* 0x0008280001167983 */ /* 0x001ea80000300a00 */
[----:B------:R0:W-:Y:S04]  /*10b60*/  STL.64 [R1+0x270], R20 ;  /* 0x0002701401007387 */ /* 0x0001e80000100a00 */
[----:B------:R-:W2:Y:S01]  /*10b70*/  LDL.LU.64 R12, [R1+0x230] ;  /* 0x00023000010c7983 */ /* 0x000ea20000300a00 */
[----:B-1----:R-:W1:Y:S01]  /*10b80*/  S2R R68, SR_TID.X ;  /* 0x0000000000447919 */ /* 0x002e620000002100 */
[----:B------:R-:W-:-:S06]  /*10b90*/  PRMT R64, RZ, 0x7610, R64 ;  /* 0x00007610ff407816 */ /* 0x000fcc0000000040 */
[----:B------:R-:W3:Y:S01]  /*10ba0*/  @!P4 LDG.E.U16 R64, desc[UR20][R20.64] ;  /* 0x000000141440c981 */ /* 0x000ee2000c1e1500 */
[----:B------:R-:W-:-:S06]  /*10bb0*/  PRMT R124, RZ, 0x7610, R124 ;  /* 0x00007610ff7c7816 */ /* 0x000fcc000000007c */
[----:B------:R-:W3:Y:S01]  /*10bc0*/  @!P3 LDG.E.U16 R124, desc[UR20][R18.64] ;  /* 0x00000014127cb981 */ /* 0x000ee2000c1e1500 */
[----:B------:R-:W-:Y:S02]  /*10bd0*/  PRMT R96, RZ, 0x7610, R96 ;  /* 0x00007610ff607816 */ /* 0x000fe40000000060 */
[----:B------:R-:W-:Y:S01]  /*10be0*/  PRMT R65, RZ, 0x7610, R65 ;  /* 0x00007610ff417816 */ /* 0x000fe20000000041 */
[----:B0-----:R-:W3:Y:S05]  /*10bf0*/  LDL.LU.64 R20, [R1+0x820] ;  /* 0x0008200001147983 */ /* 0x001eea0000300a00 */
[----:B------:R-:W3:Y:S01]  /*10c00*/  @!P0 LDG.E.U16 R65, desc[UR20][R54.64] ;  /* 0x0000001436418981 */ /* 0x000ee2000c1e1500 */
[----:B------:R-:W-:Y:S01]  /*10c10*/  IMAD.WIDE R16, R164, 0x2, R16 ;  /* 0x00000002a4107825 */ /* 0x000fe200078e0210 */
[----:B------:R-:W-:-:S02]  /*10c20*/  PRMT R103, RZ, 0x7610, R103 ;  /* 0x00007610ff677816 */ /* 0x000fc40000000067 */
[----:B------:R-:W3:Y:S01]  /*10c30*/  LDL.LU.64 R18, [R1+0x818] ;  /* 0x0008180001127983 */ /* 0x000ee20000300a00 */
[----:B-1----:R-:W-:-:S03]  /*10c40*/  SHF.R.U32.HI R69, RZ, 0x6, R68 ;  /* 0x00000006ff457819 */ /* 0x002fc60000011644 */
[----:B------:R-:W3:Y:S01]  /*10c50*/  @!P5 LDG.E.U16 R96, desc[UR20][R16.64] ;  /* 0x000000141060d981 */ /* 0x000ee2000c1e1500 */
[----:B------:R-:W-:-:S04]  /*10c60*/  SGXT.U32 R69, R69, 0x1 ;  /* 0x000000014545781a */ /* 0x000fc80000000000 */
[----:B------:R-:W-:-:S04]  /*10c70*/  LOP3.LUT R69, R69, 0x14, RZ, 0xfc, !PT ;  /* 0x0000001445457812 */ /* 0x000fc800078efcff */
[----:B------:R-:W-:Y:S02]  /*10c80*/  ISETP.GE.AND P4, PT, R69, UR32, PT ;  /* 0x0000002045007c0c */ /* 0x000fe4000bf86270 */
[----:B------:R-:W-:-:S04]  /*10c90*/  SHF.R.U32.HI R69, RZ, 0x6, R68 ;  /* 0x00000006ff457819 */ /* 0x000fc80000011644 */
        /* <DEDUP_REMOVED lines=13> */
[----:B------:R-:W-:Y:S02]  /*10d70*/  LOP3.LUT R69, R69, 0x1e, RZ, 0xfc, !PT ;  /* 0x0000001e45457812 */ /* 0x000fe400078efcff */
[----:B------:R-:W-:Y:S02]  /*10d80*/  SHF.R.U32.HI R68, RZ, 0x6, R68 ;  /* 0x00000006ff447819 */ /* 0x000fe40000011644 */
[----:B------:R-:W-:Y:S02]  /*10d90*/  PRMT R95, RZ, 0x7610, R95 ;  /* 0x00007610ff5f7816 */ /* 0x000fe4000000005f */
[----:B------:R-:W-:-:S04]  /*10da0*/  SGXT.U32 R68, R68, 0x1 ;  /* 0x000000014444781a */ /* 0x000fc80000000000 */
[----:B------:R-:W-:Y:S01]  /*10db0*/  LOP3.LUT R68, R68, 0x20, RZ, 0xfc, !PT ;  /* 0x0000002044447812 */ /* 0x000fe200078efcff */
[----:B------:R-:W3:Y:S03]  /*10dc0*/  @!P3 LDG.E.U16 R95, desc[UR20][R52.64] ;  /* 0x00000014345fb981 */ /* 0x000ee6000c1e1500 */
[----:B------:R-:W-:Y:S02]  /*10dd0*/  ISETP.GE.AND P3, PT, R68, UR32, PT ;  /* 0x0000002044007c0c */ /* 0x000fe4000bf66270 */
[----:B------:R-:W-:Y:S02]  /*10de0*/  PRMT R104, RZ, 0x7610, R104 ;  /* 0x00007610ff687816 */ /* 0x000fe40000000068 */
[----:B------:R-:W-:-:S06]  /*10df0*/  PRMT R102, RZ, 0x7610, R102 ;  /* 0x00007610ff667816 */ /* 0x000fcc0000000066 */
[----:B------:R-:W3:Y:S01]  /*10e00*/  @!P0 LDG.E.U16 R102, desc[UR20][R50.64] ;  /* 0x0000001432668981 */ /* 0x000ee2000c1e1500 */
[----:B------:R-:W-:Y:S02]  /*10e10*/  PRMT R94, RZ, 0x7610, R94 ;  /* 0x00007610ff5e7816 */ /* 0x000fe4000000005e */
[----:B------:R-:W-:Y:S02]  /*10e20*/  PRMT R88, RZ, 0x7610, R88 ;  /* 0x00007610ff587816 */ /* 0x000fe40000000058 */
[----:B------:R-:W-:Y:S01]  /*10e30*/  PRMT R99, RZ, 0x7610, R99 ;  /* 0x00007610ff637816 */ /* 0x000fe20000000063 */
[----:B------:R0:W-:Y:S04]  /*10e40*/  STL.64 [R1+0x260], R16 ;  /* 0x0002601001007387 */ /* 0x0001e80000100a00 */
[----:B------:R-:W3:Y:S01]  /*10e50*/  @!P3 LDG.E.U16 R88, desc[UR20][R48.64] ;  /* 0x000000143058b981 */ /* 0x000ee2000c1e1500 */
[----:B------:R-:W-:-:S02]  /*10e60*/  PRMT R0, RZ, 0x7610, R0 ;  /* 0x00007610ff007816 */ /* 0x000fc40000000000 */
[----:B------:R-:W-:Y:S01]  /*10e70*/  PRMT R93, RZ, 0x7610, R93 ;  /* 0x00007610ff5d7816 */ /* 0x000fe2000000005d */
[----:B0-----:R-:W3:Y:S04]  /*10e80*/  LDL.LU.64 R16, [R1+0x810] ;  /* 0x0008100001107983 */ /* 0x001ee80000300a00 */
[----:B------:R-:W3:Y:S01]  /*10e90*/  LDL.LU.64 R54, [R1+0x808] ;  /* 0x0008080001367983 */ /* 0x000ee20000300a00 */
[----:B----4-:R-:W-:-:S05]  /*10ea0*/  IMAD.WIDE R14, R164, 0x2, R14 ;  /* 0x00000002a40e7825 */ /* 0x010fca00078e020e */
[----:B------:R-:W4:Y:S01]  /*10eb0*/  @!P4 LDG.E.U16 R103, desc[UR20][R14.64] ;  /* 0x000000140e67c981 */ /* 0x000f22000c1e1500 */
[----:B------:R-:W-:Y:S02]  /*10ec0*/  ISETP.GE.AND P4, PT, R69, UR32, PT ;  /* 0x0000002045007c0c */ /* 0x000fe4000bf86270 */
[----:B------:R-:W0:Y:S01]  /*10ed0*/  S2R R69, SR_TID.X ;  /* 0x0000000000457919 */ /* 0x000e220000002100 */
[----:B--2---:R-:W-:-:S10]  /*10ee0*/  IMAD.WIDE R12, R164, 0x2, R12 ;  /* 0x00000002a40c7825 */ /* 0x004fd400078e020c */
[----:B------:R-:W2:Y:S04]  /*10ef0*/  @!P4 LDG.E.U16 R94, desc[UR20][R10.64] ;  /* 0x000000140a5ec981 */ /* 0x000ea8000c1e1500 */
[----:B------:R-:W2:Y:S01]  /*10f00*/  @!P5 LDG.E.U16 R104, desc[UR20][R12.64] ;  /* 0x000000140c68d981 */ /* 0x000ea2000c1e1500 */
[----:B0-----:R-:W-:-:S04]  /*10f10*/  SHF.R.U32.HI R68, RZ, 0x6, R69 ;  /* 0x00000006ff447819 */ /* 0x001fc80000011645 */
[----:B------:R-:W-:-:S04]  /*10f20*/  SGXT.U32 R68, R68, 0x1 ;  /* 0x000000014444781a */ /* 0x000fc80000000000 */
[----:B------:R-:W-:-:S04]  /*10f30*/  LOP3.LUT R68, R68, 0x24, RZ, 0xfc, !PT ;  /* 0x0000002444447812 */ /* 0x000fc800078efcff */
[----:B------:R-:W-:Y:S02]  /*10f40*/  ISETP.GE.AND P5, PT, R68, UR32, PT ;  /* 0x0000002044007c0c */ /* 0x000fe4000bfa6270 */
[----:B------:R-:W0:Y:S01]  /*10f50*/  S2R R68, SR_TID.X ;  /* 0x0000000000447919 */ /* 0x000e220000002100 */
[----:B------:R-:W-:-:S04]  /*10f60*/  SHF.R.U32.HI R69, RZ, 0x6, R69 ;  /* 0x00000006ff457819 */ /* 0x000fc80000011645 */
[----:B------:R-:W-:-:S04]  /*10f70*/  SGXT.U32 R69, R69, 0x1 ;  /* 0x000000014545781a */ /* 0x000fc80000000000 */
[----:B------:R-:W-:Y:S01]  /*10f80*/  LOP3.LUT R69, R69, 0x22, RZ, 0xfc, !PT ;  /* 0x0000002245457812 */ /* 0x000fe200078efcff */
[----:B------:R1:W-:Y:S03]  /*10f90*/  STL.64 [R1+0x248], R14 ;  /* 0x0002480e01007387 */ /* 0x0003e60000100a00 */
[----:B------:R-:W-:Y:S01]  /*10fa0*/  ISETP.GE.AND P6, PT, R69, UR32, PT ;  /* 0x0000002045007c0c */ /* 0x000fe2000bfc6270 */
[----:B------:R-:W2:Y:S01]  /*10fb0*/  @!P5 LDG.E.U16 R0, desc[UR20][R44.64] ;  /* 0x000000142c00d981 */ /* 0x000ea2000c1e1500 */
[----:B------:R-:W-:Y:S02]  /*10fc0*/  PRMT R105, RZ, 0x7610, R105 ;  /* 0x00007610ff697816 */ /* 0x000fe40000000069 */
[----:B------:R-:W-:Y:S01]  /*10fd0*/  PRMT R101, RZ, 0x7610, R101 ;  /* 0x00007610ff657816 */ /* 0x000fe20000000065 */
[----:B-1----:R-:W2:Y:S08]  /*10fe0*/  LDL.LU.64 R14, [R1+0x800] ;  /* 0x00080000010e7983 */ /* 0x002eb00000300a00 */
[----:B------:R-:W2:Y:S04]  /*10ff0*/  @!P6 LDG.E.U16 R99, desc[UR20][R8.64] ;  /* 0x000000140863e981 */ /* 0x000ea8000c1e1500 */
[----:B------:R-:W2:Y:S01]  /*11000*/  LDL.LU.64 R52, [R1+0x7f8] ;  /* 0x0007f80001347983 */ /* 0x000ea20000300a00 */
        /* <DEDUP_REMOVED lines=11> */
[----:B------:R-:W-:-:S03]  /*110c0*/  PRMT R66, RZ, 0x7610, R66 ;  /* 0x00007610ff427816 */ /* 0x000fc60000000042 */
[----:B-1----:R-:W2:Y:S04]  /*110d0*/  LDL.LU.64 R12, [R1+0x7f0] ;  /* 0x0007f000010c7983 */ /* 0x002ea80000300a00 */
[----:B------:R-:W2:Y:S04]  /*110e0*/  LDL.LU.64 R50, [R1+0x7e8] ;  /* 0x0007e80001327983 */ /* 0x000ea80000300a00 */
[----:B------:R-:W2:Y:S01]  /*110f0*/  LDL.LU.64 R10, [R1+0x7e0] ;  /* 0x0007e000010a7983 */ /* 0x000ea20000300a00 */
[--C-:B0-----:R-:W-:Y:S02]  /*11100*/  SHF.R.U32.HI R68, RZ, 0x6, R69.reuse ;  /* 0x00000006ff447819 */ /* 0x101fe40000011645 */
[----:B------:R-:W-:Y:S01]  /*11110*/  SHF.R.U32.HI R69, RZ, 0x6, R69 ;  /* 0x00000006ff457819 */ /* 0x000fe20000011645 */
[----:B------:R-:W2:Y:S01]  /*11120*/  LDL.LU.64 R48, [R1+0x7d8] ;  /* 0x0007d80001307983 */ /* 0x000ea20000300a00 */
[----:B------:R-:W-:-:S02]  /*11130*/  SGXT.U32 R68, R68, 0x1 ;  /* 0x000000014444781a */ /* 0x000fc40000000000 */
[----:B------:R-:W-:Y:S01]  /*11140*/  SGXT.U32 R69, R69, 0x1 ;  /* 0x000000014545781a */ /* 0x000fe20000000000 */
[----:B------:R-:W2:Y:S01]  /*11150*/  LDL.LU.64 R8, [R1+0x7d0] ;  /* 0x0007d00001087983 */ /* 0x000ea20000300a00 */
[----:B------:R-:W-:Y:S02]  /*11160*/  LOP3.LUT R68, R68, 0x2c, RZ, 0xfc, !PT ;  /* 0x0000002c44447812 */ /* 0x000fe400078efcff */
[----:B------:R-:W-:Y:S01]  /*11170*/  LOP3.LUT R69, R69, 0x2a, RZ, 0xfc, !PT ;  /* 0x0000002a45457812 */ /* 0x000fe200078efcff */
[----:B------:R-:W2:Y:S01]  /*11180*/  LDL.LU.64 R44, [R1+0x7c8] ;  /* 0x0007c800012c7983 */ /* 0x000ea20000300a00 */
[----:B------:R-:W-:Y:S02]  /*11190*/  ISETP.GE.AND P6, PT, R68, UR32, PT ;  /* 0x0000002044007c0c */ /* 0x000fe4000bfc6270 */
[----:B------:R-:W-:Y:S01]  /*111a0*/  ISETP.GE.AND P3, PT, R69, UR32, PT ;  /* 0x0000002045007c0c */ /* 0x000fe2000bf66270 */
[----:B------:R-:W2:Y:S04]  /*111b0*/  LDL.LU.64 R6, [R1+0x7c0] ;  /* 0x0007c00001067983 */ /* 0x000ea80000300a00 */
[----:B------:R-:W2:Y:S06]  /*111c0*/  @!P4 LDG.E.U16 R66, desc[UR20][R70.64] ;  /* 0x000000144642c981 */ /* 0x000eac000c1e1500 */
[----:B------:R-:W2:Y:S04]  /*111d0*/  @!P6 LDG.E.U16 R101, desc[UR20][R74.64] ;  /* 0x000000144a65e981 */ /* 0x000ea8000c1e1500 */
[----:B------:R-:W2:Y:S04]  /*111e0*/  @!P3 LDG.E.U16 R105, desc[UR20][R72.64] ;  /* 0x000000144869b981 */ /* 0x000ea8000c1e1500 */
[----:B------:R-:W2:Y:S04]  /*111f0*/  LDL.LU.64 R72, [R1+0x1b0] ;  /* 0x0001b00001487983 */ /* 0x000ea80000300a00 */
[----:B------:R-:W3:Y:S04]  /*11200*/  LDL.LU.64 R74, [R1+0x1a8] ;  /* 0x0001a800014a7983 */ /* 0x000ee80000300a00 */
[----:B------:R-:W4:Y:S01]  /*11210*/  LDL.LU.64 R70, [R1+0x1b8] ;  /* 0x0001b80001467983 */ /* 0x000f220000300a00 */
[----:B------:R-:W0:Y:S02]  /*11220*/  S2R R68, SR_TID.X ;  /* 0x0000000000447919 */ /* 0x000e240000002100 */
[----:B0-----:R-:W-:-:S04]  /*11230*/  SHF.R.U32.HI R69, RZ, 0x6, R68 ;  /* 0x00000006ff457819 */ /* 0x001fc80000011644 */
[----:B------:R-:W-:-:S04]  /*11240*/  SGXT.U32 R69, R69, 0x1 ;  /* 0x000000014545781a */ /* 0x000fc80000000000 */
[----:B------:R-:W-:-:S04]  /*11250*/  LOP3.LUT R69, R69, 0x2e, RZ, 0xfc, !PT ;  /* 0x0000002e45457812 */ /* 0x000fc800078efcff */
[----:B------:R-:W-:Y:S02]  /*11260*/  ISETP.GE.AND P5, PT, R69, UR32, PT ;  /* 0x0000002045007c0c */ /* 0x000fe4000bfa6270 */
[----:B------:R-:W0:Y:S01]  /*11270*/  S2R R69, SR_TID.X ;  /* 0x0000000000457919 */ /* 0x000e220000002100 */
[----:B------:R-:W-:-:S04]  /*11280*/  SHF.R.U32.HI R68, RZ, 0x6, R68 ;  /* 0x00000006ff447819 */ /* 0x000fc80000011644 */
[----:B------:R-:W-:-:S04]  /*11290*/  SGXT.U32 R68, R68, 0x1 ;  /* 0x000000014444781a */ /* 0x000fc80000000000 */
[----:B------:R-:W-:-:S04]  /*112a0*/  LOP3.LUT R68, R68, 0x30, RZ, 0xfc, !PT ;  /* 0x0000003044447812 */ /* 0x000fc800078efcff */
[----:B------:R-:W-:Y:S02]  /*112b0*/  ISETP.GE.AND P0, PT, R68, UR32, PT ;  /* 0x0000002044007c0c */ /* 0x000fe4000bf06270 */
        /* <DEDUP_REMOVED lines=13> */
[----:B------:R-:W-:Y:S02]  /*11390*/  SHF.R.U32.HI R69, RZ, 0x6, R68 ;  /* 0x00000006ff457819 */ /* 0x000fe40000011644 */
[----:B------:R-:W-:Y:S02]  /*113a0*/  PRMT R92, RZ, 0x7610, R92 ;  /* 0x00007610ff5c7816 */ /* 0x000fe4000000005c */
[----:B------:R-:W-:-:S04]  /*113b0*/  SGXT.U32 R69, R69, 0x1 ;  /* 0x000000014545781a */ /* 0x000fc80000000000 */
[----:B------:R-:W-:Y:S01]  /*113c0*/  LOP3.LUT R69, R69, 0x38, RZ, 0xfc, !PT ;  /* 0x0000003845457812 */ /* 0x000fe200078efcff */
[----:B------:R-:W4:Y:S03]  /*113d0*/  @!P5 LDG.E.U16 R92, desc[UR20][R40.64] ;  /* 0x00000014285cd981 */ /* 0x000f26000c1e1500 */
[----:B------:R-:W-:Y:S02]  /*113e0*/  ISETP.GE.AND P5, PT, R69, UR32, PT ;  /* 0x0000002045007c0c */ /* 0x000fe4000bfa6270 */
[----:B------:R-:W0:Y:S01]  /*113f0*/  S2R R69, SR_TID.X ;  /* 0x0000000000457919 */ /* 0x000e220000002100 */
[----:B------:R-:W-:Y:S02]  /*11400*/  SHF.R.U32.HI R68, RZ, 0x6, R68 ;  /* 0x00000006ff447819 */ /* 0x000fe40000011644 */
[----:B------:R-:W-:Y:S02]  /*11410*/  PRMT R67, RZ, 0x7610, R67 ;  /* 0x00007610ff437816 */ /* 0x000fe40000000043 */
[----:B------:R-:W-:Y:S01]  /*11420*/  SGXT.U32 R68, R68, 0x1 ;  /* 0x000000014444781a */ /* 0x000fe20000000000 */
[----:B------:R-:W4:Y:S03]  /*11430*/  LDL.LU.64 R40, [R1+0x7b8] ;  /* 0x0007b80001287983 */ /* 0x000f260000300a00 */
[----:B------:R-:W-:Y:S01]  /*11440*/  LOP3.LUT R68, R68, 0x3a, RZ, 0xfc, !PT ;  /* 0x0000003a44447812 */ /* 0x000fe200078efcff */
[----:B------:R-:W4:Y:S03]  /*11450*/  @!P0 LDG.E.U16 R67, desc[UR20][R108.64] ;  /* 0x000000146c438981 */ /* 0x000f26000c1e1500 */
[----:B------:R-:W-:-:S02]  /*11460*/  ISETP.GE.AND P0, PT, R68, UR32, PT ;  /* 0x0000002044007c0c */ /* 0x000fc4000bf06270 */
[----:B------:R-:W-:Y:S02]  /*11470*/  PRMT R62, RZ, 0x7610, R62 ;  /* 0x00007610ff3e7816 */ /* 0x000fe4000000003e */
[----:B------:R-:W-:Y:S02]  /*11480*/  PRMT R100, RZ, 0x7610, R100 ;  /* 0x00007610ff647816 */ /* 0x000fe40000000064 */
[----:B------:R-:W-:Y:S02]  /*11490*/  PRMT R91, RZ, 0x7610, R91 ;  /* 0x00007610ff5b7816 */ /* 0x000fe4000000005b */
[----:B------:R-:W4:Y:S04]  /*114a0*/  @!P4 LDG.E.U16 R62, desc[UR20][R110.64] ;  /* 0x000000146e3ec981 */ /* 0x000f28000c1e1500 */
[----:B------:R-:W4:Y:S04]  /*114b0*/  @!P3 LDG.E.U16 R100, desc[UR20][R76.64] ;  /* 0x000000144c64b981 */ /* 0x000f28000c1e1500 */
[----:B------:R1:W4:Y:S01]  /*114c0*/  @!P6 LDG.E.U16 R91, desc[UR20][R78.64] ;  /* 0x000000144e5be981 */ /* 0x000322000c1e1500 */
[----:B0-----:R-:W-:-:S02]  /*114d0*/  SHF.R.U32.HI R68, RZ, 0x6, R69 ;  /* 0x00000006ff447819 */ /* 0x001fc40000011645 */
[----:B------:R-:W-:Y:S02]  /*114e0*/  SHF.R.U32.HI R69, RZ, 0x6, R69 ;  /* 0x00000006ff457819 */ /* 0x000fe40000011645 */
[----:B------:R-:W-:Y:S02]  /*114f0*/  SGXT.U32 R68, R68, 0x1 ;  /* 0x000000014444781a */ /* 0x000fe40000000000 */
[----:B------:R-:W-:Y:S02]  /*11500*/  SGXT.U32 R69, R69, 0x1 ;  /* 0x000000014545781a */ /* 0x000fe40000000000 */
[----:B------:R-:W-:Y:S02]  /*11510*/  LOP3.LUT R68, R68, 0x3e, RZ, 0xfc, !PT ;  /* 0x0000003e44447812 */ /* 0x000fe400078efcff */
[----:B------:R-:W-:Y:S02]  /*11520*/  LOP3.LUT R69, R69, 0x3c, RZ, 0xfc, !PT ;  /* 0x0000003c45457812 */ /* 0x000fe400078efcff */
[----:B------:R-:W-:-:S02]  /*11530*/  ISETP.GE.AND P3, PT, R68, UR32, PT ;  /* 0x0000002044007c0c */ /* 0x000fc4000bf66270 */
[----:B------:R-:W-:Y:S01]  /*11540*/  ISETP.GE.AND P4, PT, R69, UR32, PT ;  /* 0x0000002045007c0c */ /* 0x000fe2000bf86270 */
[----:B-1----:R-:W0:Y:S01]  /*11550*/  S2R R79, SR_TID.X ;  /* 0x00000000004f7919 */ /* 0x002e220000002100 */
[----:B------:R-:W-:Y:S02]  /*11560*/  PRMT R106, RZ, 0x7610, R106 ;  /* 0x00007610ff6a7816 */ /* 0x000fe4000000006a */
[----:B------:R-:W-:Y:S01]  /*11570*/  PRMT R63, RZ, 0x7610, R63 ;  /* 0x00007610ff3f7816 */ /* 0x000fe2000000003f */
[----:B------:R-:W4:Y:S01]  /*11580*/  LDL.LU.64 R68, [R1+0x58] ;  /* 0x0000580001447983 */ /* 0x000f220000300a00 */
[----:B------:R-:W-:Y:S02]  /*11590*/  PRMT R98, RZ, 0x7610, R98 ;  /* 0x00007610ff627816 */ /* 0x000fe40000000062 */
[----:B------:R-:W-:Y:S01]  /*115a0*/  PRMT R90, RZ, 0x7610, R90 ;  /* 0x00007610ff5a7816 */ /* 0x000fe2000000005a */
[----:B------:R-:W4:Y:S05]  /*115b0*/  LDL.LU.64 R108, [R1+0x38] ;  /* 0x00003800016c7983 */ /* 0x000f2a0000300a00 */
[----:B------:R-:W4:Y:S04]  /*115c0*/  @!P3 LDG.E.U16 R90, desc[UR20][R82.64] ;  /* 0x00000014525ab981 */ /* 0x000f28000c1e1500 */
[----:B------:R-:W-:Y:S01]  /*115d0*/  STL [R1+0x500], R164 ;  /* 0x000500a401007387 */ /* 0x000fe20000100800 */
[----:B0-----:R-:W-:Y:S01]  /*115e0*/  LOP3.LUT R78, R79, 0x3f, RZ, 0xc0, !PT ;  /* 0x0000003f4f4e7812 */ /* 0x001fe200078ec0ff */
[----:B--2---:R-:W-:-:S04]  /*115f0*/  IMAD.WIDE R72, R164, 0x2, R72 ;  /* 0x00000002a4487825 */ /* 0x004fc800078e0248 */
[C---:B---3--:R-:W-:Y:S01]  /*11600*/  IMAD.WIDE R74, R164.reuse, 0x2, R74 ;  /* 0x00000002a44a7825 */ /* 0x048fe200078e024a */
[----:B------:R-:W2:Y:S03]  /*11610*/  @!P0 LDG.E.U16 R63, desc[UR20][R72.64] ;  /* 0x00000014483f8981 */ /* 0x000ea6000c1e1500 */
[----:B----4-:R-:W-:Y:S01]  /*11620*/  IMAD.WIDE R70, R164, 0x2, R70 ;  /* 0x00000002a4467825 */ /* 0x010fe200078e0246 */
[----:B------:R-:W3:Y:S04]  /*11630*/  @!P4 LDG.E.U16 R98, desc[UR20][R74.64] ;  /* 0x000000144a62c981 */ /* 0x000ee8000c1e1500 */
[----:B------:R0:W4:Y:S01]  /*11640*/  @!P5 LDG.E.U16 R106, desc[UR20][R70.64] ;  /* 0x00000014466ad981 */ /* 0x000122000c1e1500 */
[----:B------:R-:W-:Y:S06]  /*11650*/  BAR.SYNC.DEFER_BLOCKING 0x0 ;  /* 0x0000000000007b1d */ /* 0x000fec0000010000 */
[----:B------:R-:W-:Y:S04]  /*11660*/  STL.64 [R1+0x1a8], R74 ;  /* 0x0001a84a01007387 */ /* 0x000fe80000100a00 */
[----:B------:R-:W-:Y:S04]  /*11670*/  STL.64 [R1+0x1b0], R72 ;  /* 0x0001b04801007387 */ /* 0x000fe80000100a00 */
[----:B------:R1:W-:Y:S04]  /*11680*/  STL.64 [R1+0x1b8], R70 ;  /* 0x0001b84601007387 */ /* 0x0003e80000100a00 */
[----:B------:R-:W2:Y:S01]  /*11690*/  LDL.LU.64 R110, [R1+0x78] ;  /* 0x00007800016e7983 */ /* 0x000ea20000300a00 */
[----:B------:R-:W-:-:S03]  /*116a0*/  ISETP.GE.AND P0, PT, R78, UR32, PT ;  /* 0x000000204e007c0c */ /* 0x000fc6000bf06270 */
[----:B------:R-:W-:Y:S04]  /*116b0*/  STS.U16 [R3+UR9+0x12000], R4 ;  /* 0x0120000403007988 */ /* 0x000fe80008000409 */
[----:B-1----:R-:W0:Y:S04]  /*116c0*/  LDL.LU.64 R70, [R1+0x98] ;  /* 0x0000980001467983 */ /* 0x002e280000300a00 */
[----:B------:R-:W3:Y:S04]  /*116d0*/  LDL.LU.64 R72, [R1+0xb8] ;  /* 0x0000b80001487983 */ /* 0x000ee80000300a00 */
[----:B------:R-:W4:Y:S04]  /*116e0*/  LDL.LU.64 R74, [R1+0xd8] ;  /* 0x0000d800014a7983 */ /* 0x000f280000300a00 */
[----:B------:R-:W4:Y:S04]  /*116f0*/  LDL.LU.64 R76, [R1+0xf8] ;  /* 0x0000f800014c7983 */ /* 0x000f280000300a00 */
[----:B------:R1:W-:Y:S04]  /*11700*/  STS.U16 [R3+UR9+0x12400], R5 ;  /* 0x0124000503007988 */ /* 0x0003e80008000409 */
[----:B------:R1:W-:Y:S04]  /*11710*/  STS.U16 [R3+UR9+0x12800], R87 ;  /* 0x0128005703007988 */ /* 0x0003e80008000409 */
[----:B-1----:R-:W4:Y:S04]  /*11720*/  LDL.LU.64 R4, [R1+0x178] ;  /* 0x0001780001047983 */ /* 0x002f280000300a00 */
[----:B------:R-:W4:Y:S04]  /*11730*/  LDL.LU.64 R86, [R1+0x158] ;  /* 0x0001580001567983 */ /* 0x000f280000300a00 */
[----:B------:R-:W4:Y:S04]  /*11740*/  LDL.LU.64 R82, [R1+0x138] ;  /* 0x0001380001527983 */ /* 0x000f280000300a00 */
[----:B------:R-:W4:Y:S01]  /*11750*/  LDL.LU.64 R78, [R1+0x118] ;  /* 0x00011800014e7983 */ /* 0x000f220000300a00 */
[----:B------:R-:W-:-:S02]  /*11760*/  PRMT R61, RZ, 0x7610, R61 ;  /* 0x00007610ff3d7816 */ /* 0x000fc4000000003d */
[----:B------:R-:W-:Y:S02]  /*11770*/  PRMT R60, RZ, 0x7610, R60 ;  /* 0x00007610ff3c7816 */ /* 0x000fe4000000003c */
[----:B------:R-:W-:Y:S02]  /*11780*/  PRMT R59, RZ, 0x7610, R59 ;  /* 0x00007610ff3b7816 */ /* 0x000fe4000000003b */
[----:B------:R-:W-:Y:S02]  /*11790*/  PRMT R58, RZ, 0x7610, R58 ;  /* 0x00007610ff3a7816 */ /* 0x000fe4000000003a */
[----:B------:R-:W-:Y:S02]  /*117a0*/  PRMT R57, RZ, 0x7610, R57 ;  /* 0x00007610ff397816 */ /* 0x000fe40000000039 */
[----:B------:R-:W-:Y:S02]  /*117b0*/  PRMT R56, RZ, 0x7610, R56 ;  /* 0x00007610ff387816 */ /* 0x000fe40000000038 */
[----:B------:R-:W-:-:S02]  /*117c0*/  PRMT R47, RZ, 0x7610, R47 ;  /* 0x00007610ff2f7816 */ /* 0x000fc4000000002f */
[----:B------:R-:W-:Y:S02]  /*117d0*/  PRMT R46, RZ, 0x7610, R46 ;  /* 0x00007610ff2e7816 */ /* 0x000fe4000000002e */
[----:B------:R-:W-:Y:S02]  /*117e0*/  PRMT R43, RZ, 0x7610, R43 ;  /* 0x00007610ff2b7816 */ /* 0x000fe4000000002b */
[----:B------:R-:W-:Y:S01]  /*117f0*/  PRMT R42, RZ, 0x7610, R42 ;  /* 0x00007610ff2a7816 */ /* 0x000fe2000000002a */
[----:B------:R-:W-:-:S05]  /*11800*/  IMAD.WIDE R68, R165, 0x2, R68 ;  /* 0x00000002a5447825 */ /* 0x000fca00078e0244 */
[----:B------:R-:W4:Y:S01]  /*11810*/  @!P0 LDG.E.U16 R42, desc[UR20][R68.64] ;  /* 0x00000014442a8981 */ /* 0x000f22000c1e1500 */
[----:B--2---:R-:W-:-:S05]  /*11820*/  IMAD.WIDE R110, R165, 0x2, R110 ;  /* 0x00000002a56e7825 */ /* 0x004fca00078e026e */
[----:B------:R-:W2:Y:S01]  /*11830*/  @!P0 LDG.E.U16 R43, desc[UR20][R110.64] ;  /* 0x000000146e2b8981 */ /* 0x000ea2000c1e1500 */
[----:B0-----:R-:W-:-:S04]  /*11840*/  IMAD.WIDE R70, R165, 0x2, R70 ;  /* 0x00000002a5467825 */ /* 0x001fc800078e0246 */
[C---:B---3--:R-:W-:Y:S01]  /*11850*/  IMAD.WIDE R72, R165.reuse, 0x2, R72 ;  /* 0x00000002a5487825 */ /* 0x048fe200078e0248 */
[----:B------:R-:W3:Y:S03]  /*11860*/  @!P0 LDG.E.U16 R46, desc[UR20][R70.64] ;  /* 0x00000014462e8981 */ /* 0x000ee6000c1e1500 */
[C---:B----4-:R-:W-:Y:S01]  /*11870*/  IMAD.WIDE R74, R165.reuse, 0x2, R74 ;  /* 0x00000002a54a7825 */ /* 0x050fe200078e024a */
[----:B------:R-:W4:Y:S03]  /*11880*/  @!P0 LDG.E.U16 R47, desc[UR20][R72.64] ;  /* 0x00000014482f8981 */ /* 0x000f26000c1e1500 */
[C---:B------:R-:W-:Y:S01]  /*11890*/  IMAD.WIDE R76, R165.reuse, 0x2, R76 ;  /* 0x00000002a54c7825 */ /* 0x040fe200078e024c */
[----:B------:R-:W4:Y:S04]  /*118a0*/  @!P0 LDG.E.U16 R56, desc[UR20][R74.64] ;  /* 0x000000144a388981 */ /* 0x000f28000c1e1500 */
[----:B------:R-:W4:Y:S01]  /*118b0*/  @!P0 LDG.E.U16 R57, desc[UR20][R76.64] ;  /* 0x000000144c398981 */ /* 0x000f22000c1e1500 */
[----:B------:R-:W-:-:S04]  /*118c0*/  IMAD.WIDE R4, R165, 0x2, R4 ;  /* 0x00000002a5047825 */ /* 0x000fc800078e0204 */
[C---:B------:R-:W-:Y:S01]  /*118d0*/  IMAD.WIDE R86, R165.reuse, 0x2, R86 ;  /* 0x00000002a5567825 */ /* 0x040fe200078e0256 */
[----:B------:R-:W4:Y:S03]  /*118e0*/  @!P0 LDG.E.U16 R61, desc[UR20][R4.64] ;  /* 0x00000014043d8981 */ /* 0x000f26000c1e1500 */
[C---:B------:R-:W-:Y:S01]  /*118f0*/  IMAD.WIDE R82, R165.reuse, 0x2, R82 ;  /* 0x00000002a5527825 */ /* 0x040fe200078e0252 */
[----:B------:R-:W4:Y:S03]  /*11900*/  @!P0 LDG.E.U16 R60, desc[UR20][R86.64] ;  /* 0x00000014563c8981 */ /* 0x000f26000c1e1500 */
[C---:B------:R-:W-:Y:S01]  /*11910*/  IMAD.WIDE R78, R165.reuse, 0x2, R78 ;  /* 0x00000002a54e7825 */ /* 0x040fe200078e024e */
[----:B------:R-:W4:Y:S04]  /*11920*/  @!P0 LDG.E.U16 R59, desc[UR20][R82.64] ;  /* 0x00000014523b8981 */ /* 0x000f28000c1e1500 */
[----:B------:R-:W4:Y:S01]  /*11930*/  @!P0 LDG.E.U16 R58, desc[UR20][R78.64] ;  /* 0x000000144e3a8981 */ /* 0x000f22000c1e1500 */
[----:B------:R-:W-:-:S03]  /*11940*/  IMAD.WIDE R108, R165, 0x2, R108 ;  /* 0x00000002a56c7825 */ /* 0x000fc600078e026c */
[----:B------:R0:W-:Y:S04]  /*11950*/  STS.U16 [R3+UR9+0x13000], R88 ;  /* 0x0130005803007988 */ /* 0x0001e80008000409 */
[----:B------:R-:W-:Y:S04]  /*11960*/  STL.64 [R1+0x38], R108 ;  /* 0x0000386c01007387 */ /* 0x000fe80000100a00 */
[----:B------:R-:W-:Y:S01]  /*11970*/  STL.64 [R1+0x58], R68 ;  /* 0x0000584401007387 */ /* 0x000fe20000100a00 */
[----:B0-----:R-:W-:-:S03]  /*11980*/  LOP3.LUT R88, R3, 0x20, RZ, 0x3c, !PT ;  /* 0x0000002003587812 */ /* 0x001fc600078e3cff */
[----:B------:R-:W-:Y:S04]  /*11990*/  STL.64 [R1+0x78], R110 ;  /* 0x0000786e01007387 */ /* 0x000fe80000100a00 */
[----:B------:R-:W-:Y:S04]  /*119a0*/  STL.64 [R1+0x98], R70 ;  /* 0x0000984601007387 */ /* 0x000fe80000100a00 */
[----:B------:R0:W-:Y:S04]  /*119b0*/  STS.U16 [R3+UR9+0x12c00], R2 ;  /* 0x012c000203007988 */ /* 0x0001e80008000409 */
[----:B------:R-:W-:Y:S04]  /*119c0*/  STL.64 [R1+0xb8], R72 ;  /* 0x0000b84801007387 */ /* 0x000fe80000100a00 */
[----:B------:R-:W-:Y:S04]  /*119d0*/  STS.U16 [R3+UR9+0x13400], R66 ;  /* 0x0134004203007988 */ /* 0x000fe80008000409 */
[----:B------:R-:W-:Y:S04]  /*119e0*/  STS.U16 [R3+UR9+0x13800], R67 ;  /* 0x0138004303007988 */ /* 0x000fe80008000409 */
[----:B------:R-:W-:Y:S04]  /*119f0*/  STS.U16 [R3+UR9+0x13c00], R106 ;  /* 0x013c006a03007988 */ /* 0x000fe80008000409 */
[----:B------:R-:W-:Y:S04]  /*11a00*/  STL.64 [R1+0xd8], R74 ;  /* 0x0000d84a01007387 */ /* 0x000fe80000100a00 */
[----:B------:R-:W-:Y:S04]  /*11a10*/  STS.U16 [R88+UR9+0x12100], R107 ;  /* 0x0121006b58007988 */ /* 0x000fe80008000409 */
[----:B------:R-:W-:Y:S04]  /*11a20*/  STL.64 [R1+0xf8], R76 ;  /* 0x0000f84c01007387 */ /* 0x000fe80000100a00 */
[----:B------:R-:W-:Y:S04]  /*11a30*/  STS.U16 [R88+UR9+0x12500], R64 ;  /* 0x0125004058007988 */ /* 0x000fe80008000409 */
[----:B------:R-:W-:Y:S04]  /*11a40*/  STL.64 [R1+0x138], R82 ;  /* 0x0001385201007387 */ /* 0x000fe80000100a00 */
[----:B------:R-:W-:Y:S04]  /*11a50*/  STS.U16 [R88+UR9+0x12900], R65 ;  /* 0x0129004158007988 */ /* 0x000fe80008000409 */
[----:B------:R-:W-:Y:S04]  /*11a60*/  STL.64 [R1+0x158], R86 ;  /* 0x0001585601007387 */ /* 0x000fe80000100a00 */
[----:B------:R-:W-:Y:S04]  /*11a70*/  STS.U16 [R88+UR9+0x12d00], R104 ;  /* 0x012d006858007988 */ /* 0x000fe80008000409 */
[----:B------:R1:W-:Y:S04]  /*11a80*/  STL.64 [R1+0x178], R4 ;  /* 0x0001780401007387 */ /* 0x0003e80000100a00 */
[----:B------:R1:W-:Y:S01]  /*11a90*/  STS.U16 [R88+UR9+0x13100], R99 ;  /* 0x0131006358007988 */ /* 0x0003e20008000409 */
[----:B0-----:R-:W-:-:S03]  /*11aa0*/  PRMT R2, RZ, 0x7610, R2 ;  /* 0x00007610ff027816 */ /* 0x001fc60000000002 */
[----:B------:R-:W-:Y:S04]  /*11ab0*/  STS.U16 [R88+UR9+0x13500], R105 ;  /* 0x0135006958007988 */ /* 0x000fe80008000409 */
[----:B-1----:R-:W4:Y:S01]  /*11ac0*/  LDL.LU.64 R4, [R1+0x7b0] ;  /* 0x0007b00001047983 */ /* 0x002f220000300a00 */
[----:B------:R-:W-:-:S03]  /*11ad0*/  LOP3.LUT R99, R3, 0x40, RZ, 0x3c, !PT ;  /* 0x0000004003637812 */ /* 0x000fc600078e3cff */
[----:B------:R-:W4:Y:S04]  /*11ae0*/  LDL.LU.64 R86, [R1+0x7a8] ;  /* 0x0007a80001567983 */ /* 0x000f280000300a00 */
[----:B------:R-:W4:Y:S04]  /*11af0*/  LDL.LU.64 R82, [R1+0x7a0] ;  /* 0x0007a00001527983 */ /* 0x000f280000300a00 */
[----:B------:R0:W-:Y:S04]  /*11b00*/  STL.64 [R1+0x118], R78 ;  /* 0x0001184e01007387 */ /* 0x0001e80000100a00 */
[----:B------:R-:W-:Y:S04]  /*11b10*/  STS.U16 [R88+UR9+0x13900], R62 ;  /* 0x0139003e58007988 */ /* 0x000fe80008000409 */
[----:B------:R-:W-:Y:S04]  /*11b20*/  STS.U16 [R88+UR9+0x13d00], R63 ;  /* 0x013d003f58007988 */ /* 0x000fe80008000409 */
[----:B0-----:R-:W4:Y:S04]  /*11b30*/  LDL.LU.64 R78, [R1+0x798] ;  /* 0x00079800014e7983 */ /* 0x001f280000300a00 */
[----:B------:R-:W4:Y:S04]  /*11b40*/  LDL.LU.64 R76, [R1+0x790] ;  /* 0x00079000014c7983 */ /* 0x000f280000300a00 */
[----:B------:R-:W-:Y:S04]  /*11b50*/  STS.U16 [R99+UR9+0x12200], R125 ;  /* 0x0122007d63007988 */ /* 0x000fe80008000409 */
[----:B------:R-:W4:Y:S04]  /*11b60*/  LDL.LU.64 R74, [R1+0x788] ;  /* 0x00078800014a7983 */ /* 0x000f280000300a00 */
[----:B------:R-:W-:Y:S04]  /*11b70*/  STS.U16 [R99+UR9+0x12600], R124 ;  /* 0x0126007c63007988 */ /* 0x000fe80008000409 */
[----:B------:R-:W4:Y:S04]  /*11b80*/  LDL.LU.64 R72, [R1+0x780] ;  /* 0x0007800001487983 */ /* 0x000f280000300a00 */
[----:B------:R-:W-:Y:S04]  /*11b90*/  STS.U16 [R99+UR9+0x12a00], R103 ;  /* 0x012a006763007988 */ /* 0x000fe80008000409 */
[----:B------:R-:W4:Y:S04]  /*11ba0*/  LDL.LU.64 R70, [R1+0x778] ;  /* 0x0007780001467983 */ /* 0x000f280000300a00 */
[----:B------:R-:W-:Y:S04]  /*11bb0*/  STS.U16 [R99+UR9+0x12e00], R102 ;  /* 0x012e006663007988 */ /* 0x000fe80008000409 */
[----:B------:R-:W4:Y:S04]  /*11bc0*/  LDL.LU.64 R110, [R1+0x770] ;  /* 0x00077000016e7983 */ /* 0x000f280000300a00 */
[----:B------:R0:W-:Y:S04]  /*11bd0*/  STS.U16 [R99+UR9+0x13200], R0 ;  /* 0x0132000063007988 */ /* 0x0001e80008000409 */
[----:B------:R-:W4:Y:S04]  /*11be0*/  LDL.LU.64 R68, [R1+0x768] ;  /* 0x0007680001447983 */ /* 0x000f280000300a00 */
[----:B------:R-:W4:Y:S01]  /*11bf0*/  @!P0 LDG.E.U16 R2, desc[UR20][R108.64] ;  /* 0x000000146c028981 */ /* 0x000f22000c1e1500 */
[----:B0-----:R-:W-:-:S03]  /*11c00*/  LOP3.LUT R0, R3, 0x60, RZ, 0x3c, !PT ;  /* 0x0000006003007812 */ /* 0x001fc600078e3cff */
[----:B------:R-:W-:Y:S04]  /*11c10*/  STS.U16 [R99+UR9+0x13600], R101 ;  /* 0x0136006563007988 */ /* 0x000fe80008000409 */
[----:B------:R-:W-:Y:S04]  /*11c20*/  STS.U16 [R99+UR9+0x13a00], R100 ;  /* 0x013a006463007988 */ /* 0x000fe80008000409 */
[----:B------:R-:W4:Y:S04]  /*11c30*/  LDL.LU.64 R108, [R1+0x760] ;  /* 0x00076000016c7983 */ /* 0x000f280000300a00 */
[----:B------:R-:W4:Y:S04]  /*11c40*/  LDL.LU R66, [R1+0x75c] ;  /* 0x00075c0001427983 */ /* 0x000f280000300800 */
[----:B------:R-:W4:Y:S04]  /*11c50*/  LDL.LU R67, [R1+0x758] ;  /* 0x0007580001437983 */ /* 0x000f280000300800 */
[----:B------:R-:W4:Y:S04]  /*11c60*/  LDL.LU R106, [R1+0x754] ;  /* 0x00075400016a7983 */ /* 0x000f280000300800 */
[----:B------:R-:W-:Y:S04]  /*11c70*/  STS.U16 [R99+UR9+0x13e00], R98 ;  /* 0x013e006263007988 */ /* 0x000fe80008000409 */
        /* <DEDUP_REMOVED lines=14> */
[----:B------:R-:W-:Y:S04]  /*11d60*/  STS.U16 [R0+UR9+0x13f00], R90 ;  /* 0x013f005a00007988 */ /* 0x000fe80008000409 */
[----:B------:R-:W-:Y:S04]  /*11d70*/  STL [R1+0x57c], R0 ;  /* 0x00057c0001007387 */ /* 0x000fe80000100800 */
[----:B------:R-:W4:Y:S04]  /*11d80*/  LDL.LU.64 R102, [R1+0x18] ;  /* 0x0000180001667983 */ /* 0x000f280000300a00 */
[----:B--2---:R-:W-:Y:S04]  /*11d90*/  STS.U16 [R3+UR9+0xa000], R43 ;  /* 0x00a0002b03007988 */ /* 0x004fe80008000409 */
[----:B---3--:R-:W-:Y:S04]  /*11da0*/  STS.U16 [R3+UR9+0x9c00], R46 ;  /* 0x009c002e03007988 */ /* 0x008fe80008000409 */
[----:B----4-:R-:W-:Y:S04]  /*11db0*/  STS.U16 [R3+UR9+0x9400], R56 ;  /* 0x0094003803007988 */ /* 0x010fe80008000409 */
[----:B------:R-:W-:Y:S04]  /*11dc0*/  STS.U16 [R3+UR9+0x9000], R57 ;  /* 0x0090003903007988 */ /* 0x000fe80008000409 */
[----:B------:R-:W-:Y:S04]  /*11dd0*/  STS.U16 [R3+UR9+0x9800], R47 ;  /* 0x0098002f03007988 */ /* 0x000fe80008000409 */
[----:B------:R-:W-:Y:S04]  /*11de0*/  STS.U16 [R3+UR9+0x8000], R61 ;  /* 0x0080003d03007988 */ /* 0x000fe80008000409 */
[----:B------:R0:W-:Y:S04]  /*11df0*/  STS.U16 [R3+UR9+0x8400], R60 ;  /* 0x0084003c03007988 */ /* 0x0001e80008000409 */
[----:B------:R-:W-:Y:S04]  /*11e00*/  STS.U16 [R3+UR9+0x8800], R59 ;  /* 0x0088003b03007988 */ /* 0x000fe80008000409 */
[----:B------:R1:W-:Y:S04]  /*11e10*/  STS.U16 [R3+UR9+0x8c00], R58 ;  /* 0x008c003a03007988 */ /* 0x0003e80008000409 */
[----:B0-----:R-:W2:Y:S04]  /*11e20*/  LDL.LU.64 R60, [R1+0x170] ;  /* 0x00017000013c7983 */ /* 0x001ea80000300a00 */
[----:B------:R-:W3:Y:S04]  /*11e30*/  LDL.LU.64 R100, [R1+0x150] ;  /* 0x0001500001647983 */ /* 0x000ee80000300a00 */
[----:B-1----:R-:W4:Y:S04]  /*11e40*/  LDL.LU.64 R58, [R1+0x130] ;  /* 0x00013000013a7983 */ /* 0x002f280000300a00 */
[----:B------:R-:W4:Y:S04]  /*11e50*/  LDL.LU.64 R98, [R1+0x110] ;  /* 0x0001100001627983 */ /* 0x000f280000300a00 */
[----:B------:R-:W4:Y:S04]  /*11e60*/  LDL.LU.64 R56, [R1+0xf0] ;  /* 0x0000f00001387983 */ /* 0x000f280000300a00 */
[----:B------:R-:W4:Y:S04]  /*11e70*/  LDL.LU.64 R96, [R1+0xd0] ;  /* 0x0000d00001607983 */ /* 0x000f280000300a00 */
[----:B------:R-:W4:Y:S04]  /*11e80*/  LDL.LU.64 R94, [R1+0xb0] ;  /* 0x0000b000015e7983 */ /* 0x000f280000300a00 */
[----:B------:R-:W4:Y:S04]  /*11e90*/  LDL.LU.64 R92, [R1+0x90] ;  /* 0x00009000015c7983 */ /* 0x000f280000300a00 */
[----:B------:R-:W4:Y:S04]  /*11ea0*/  LDL.LU.64 R90, [R1+0x70] ;  /* 0x00007000015a7983 */ /* 0x000f280000300a00 */
[----:B------:R0:W-:Y:S04]  /*11eb0*/  STS.U16 [R3+UR9+0xa400], R42 ;  /* 0x00a4002a03007988 */ /* 0x0001e80008000409 */
[----:B------:R-:W4:Y:S04]  /*11ec0*/  LDL.LU.64 R46, [R1+0x50] ;  /* 0x00005000012e7983 */ /* 0x000f280000300a00 */
[----:B0-----:R-:W4:Y:S04]  /*11ed0*/  LDL.LU.64 R42, [R1+0x30] ;  /* 0x00003000012a7983 */ /* 0x001f280000300a00 */
[----:B------:R-:W4:Y:S01]  /*11ee0*/  LDL.LU.64 R124, [R1+0x10] ;  /* 0x00001000017c7983 */ /* 0x000f220000300a00 */
[----:B------:R-:W-:Y:S01]  /*11ef0*/  PRMT R162, RZ, 0x7610, R162 ;  /* 0x00007610ffa27816 */ /* 0x000fe200000000a2 */
[----:B------:R-:W-:Y:S01]  /*11f00*/  IMAD.WIDE R84, R165, 0x2, R84 ;  /* 0x00000002a5547825 */ /* 0x000fe200078e0254 */
[----:B------:R-:W-:-:S02]  /*11f10*/  PRMT R163, RZ, 0x7610, R163 ;  /* 0x00007610ffa37816 */ /* 0x000fc400000000a3 */
[----:B------:R-:W-:Y:S01]  /*11f20*/  PRMT R122, RZ, 0x7610, R122 ;  /* 0x00007610ff7a7816 */ /* 0x000fe2000000007a */
[C---:B------:R-:W-:Y:S01]  /*11f30*/  IMAD.WIDE R80, R165.reuse, 0x2, R80 ;  /* 0x00000002a5507825 */ /* 0x040fe200078e0250 */
[----:B------:R-:W-:Y:S02]  /*11f40*/  PRMT R123, RZ, 0x7610, R123 ;  /* 0x00007610ff7b7816 */ /* 0x000fe4000000007b */
[----:B------:R-:W-:Y:S01]  /*11f50*/  PRMT R160, RZ, 0x7610, R160 ;  /* 0x00007610ffa07816 */ /* 0x000fe200000000a0 */
[C---:B------:R-:W-:Y:S01]  /*11f60*/  IMAD.WIDE R38, R165.reuse, 0x2, R38 ;  /* 0x00000002a5267825 */ /* 0x040fe200078e0226 */
[----:B------:R-:W-:Y:S02]  /*11f70*/  PRMT R161, RZ, 0x7610, R161 ;  /* 0x00007610ffa17816 */ /* 0x000fe400000000a1 */
        /* <DEDUP_REMOVED lines=17> */
[----:B------:R-:W-:Y:S01]  /*12090*/  PRMT R152, RZ, 0x7610, R152 ;  /* 0x00007610ff987816 */ /* 0x000fe20000000098 */
[----:B------:R-:W4:Y:S01]  /*120a0*/  @!P0 LDG.E.U16 R157, desc[UR20][R28.64] ;  /* 0x000000141c9d8981 */ /* 0x000f22000c1e1500 */
[----:B------:R-:W-:Y:S01]  /*120b0*/  PRMT R151, RZ, 0x7610, R151 ;  /* 0x00007610ff977816 */ /* 0x000fe20000000097 */
[C---:B------:R-:W-:Y:S01]  /*120c0*/  IMAD.WIDE R24, R165.reuse, 0x2, R24 ;  /* 0x00000002a5187825 */ /* 0x040fe200078e0218 */
[----:B------:R-:W-:Y:S01]  /*120d0*/  PRMT R150, RZ, 0x7610, R150 ;  /* 0x00007610ff967816 */ /* 0x000fe20000000096 */
[----:B------:R-:W4:Y:S01]  /*120e0*/  @!P0 LDG.E.U16 R156, desc[UR20][R26.64] ;  /* 0x000000141a9c8981 */ /* 0x000f22000c1e1500 */
[----:B------:R-:W-:Y:S01]  /*120f0*/  PRMT R149, RZ, 0x7610, R149 ;  /* 0x00007610ff957816 */ /* 0x000fe20000000095 */
[C---:B------:R-:W-:Y:S01]  /*12100*/  IMAD.WIDE R22, R165.reuse, 0x2, R22 ;  /* 0x00000002a5167825 */ /* 0x040fe200078e0216 */
[----:B------:R-:W-:Y:S01]  /*12110*/  PRMT R148, RZ, 0x7610, R148 ;  /* 0x00007610ff947816 */ /* 0x000fe20000000094 */
[----:B------:R-:W4:Y:S02]  /*12120*/  @!P0 LDG.E.U16 R119, desc[UR20][R24.64] ;  /* 0x0000001418778981 */ /* 0x000f24000c1e1500 */
        /* <DEDUP_REMOVED lines=15> */
[----:B------:R-:W-:-:S02]  /*12220*/  IMAD.WIDE R10, R165, 0x2, R10 ;  /* 0x00000002a50a7825 */ /* 0x000fc400078e020a */
[----:B------:R-:W4:Y:S02]  /*12230*/  @!P0 LDG.E.U16 R161, desc[UR20][R12.64] ;  /* 0x000000140ca18981 */ /* 0x000f24000c1e1500 */
[C---:B------:R-:W-:Y:S02]  /*12240*/  IMAD.WIDE R8, R165.reuse, 0x2, R8 ;  /* 0x00000002a5087825 */ /* 0x040fe400078e0208 */
[----:B------:R-:W4:Y:S02]  /*12250*/  @!P0 LDG.E.U16 R160, desc[UR20][R10.64] ;  /* 0x000000140aa08981 */ /* 0x000f24000c1e1500 */
[C---:B------:R-:W-:Y:S02]  /*12260*/  IMAD.WIDE R6, R165.reuse, 0x2, R6 ;  /* 0x00000002a5067825 */ /* 0x040fe400078e0206 */
[----:B------:R-:W4:Y:S02]  /*12270*/  @!P0 LDG.E.U16 R123, desc[UR20][R8.64] ;  /* 0x00000014087b8981 */ /* 0x000f24000c1e1500 */
[----:B------:R-:W-:-:S02]  /*12280*/  IMAD.WIDE R4, R165, 0x2, R4 ;  /* 0x00000002a5047825 */ /* 0x000fc400078e0204 */
[----:B------:R-:W4:Y:S01]  /*12290*/  @!P0 LDG.E.U16 R122, desc[UR20][R6.64] ;  /* 0x00000014067a8981 */ /* 0x000f22000c1e1500 */
[----:B------:R-:W-:-:S03]  /*122a0*/  PRMT R142, RZ, 0x7610, R142 ;  /* 0x00007610ff8e7816 */ /* 0x000fc6000000008e */
[----:B------:R-:W4:Y:S01]  /*122b0*/  @!P0 LDG.E.U16 R163, desc[UR20][R4.64] ;  /* 0x0000001404a38981 */ /* 0x000f22000c1e1500 */
[----:B------:R-:W-:-:S03]  /*122c0*/  PRMT R141, RZ, 0x7610, R141 ;  /* 0x00007610ff8d7816 */ /* 0x000fc6000000008d */
[----:B------:R-:W4:Y:S04]  /*122d0*/  @!P0 LDG.E.U16 R155, desc[UR20][R30.64] ;  /* 0x000000141e9b8981 */ /* 0x000f28000c1e1500 */
[----:B------:R-:W4:Y:S04]  /*122e0*/  @!P0 LDG.E.U16 R154, desc[UR20][R32.64] ;  /* 0x00000014209a8981 */ /* 0x000f28000c1e1500 */
[----:B------:R-:W4:Y:S04]  /*122f0*/  @!P0 LDG.E.U16 R153, desc[UR20][R34.64] ;  /* 0x0000001422998981 */ /* 0x000f28000c1e1500 */
[----:B------:R-:W4:Y:S04]  /*12300*/  @!P0 LDG.E.U16 R152, desc[UR20][R36.64] ;  /* 0x0000001424988981 */ /* 0x000f28000c1e1500 */
[----:B------:R-:W4:Y:S04]  /*12310*/  @!P0 LDG.E.U16 R151, desc[UR20][R38.64] ;  /* 0x0000001426978981 */ /* 0x000f28000c1e1500 */
[----:B------:R0:W-:Y:S04]  /*12320*/  STS.U16 [R3+UR9+0xa800], R2 ;  /* 0x00a8000203007988 */ /* 0x0001e80008000409 */
[----:B------:R-:W4:Y:S01]  /*12330*/  @!P0 LDG.E.U16 R150, desc[UR20][R80.64] ;  /* 0x0000001450968981 */ /* 0x000f22000c1e1500 */
[----:B0-----:R-:W-:-:S02]  /*12340*/  PRMT R2, RZ, 0x7610, R2 ;  /* 0x00007610ff027816 */ /* 0x001fc40000000002 */
[----:B------:R-:W-:-:S04]  /*12350*/  PRMT R140, RZ, 0x7610, R140 ;  /* 0x00007610ff8c7816 */ /* 0x000fc8000000008c */
[----:B------:R-:W4:Y:S01]  /*12360*/  @!P0 LDG.E.U16 R2, desc[UR20][R84.64] ;  /* 0x0000001454028981 */ /* 0x000f22000c1e1500 */
[----:B------:R-:W-:Y:S02]  /*12370*/  PRMT R139, RZ, 0x7610, R139 ;  /* 0x00007610ff8b7816 */ /* 0x000fe4000000008b */
[----:B------:R-:W-:Y:S01]  /*12380*/  PRMT R138, RZ, 0x7610, R138 ;  /* 0x00007610ff8a7816 */ /* 0x000fe2000000008a */
[C---:B------:R-:W-:Y:S01]  /*12390*/  IMAD.WIDE R40, R165.reuse, 0x2, R40 ;  /* 0x00000002a5287825 */ /* 0x040fe200078e0228 */
[----:B------:R-:W-:Y:S02]  /*123a0*/  PRMT R117, RZ, 0x7610, R117 ;  /* 0x00007610ff757816 */ /* 0x000fe40000000075 */
        /* <DEDUP_REMOVED lines=8> */
[----:B------:R-:W-:-:S02]  /*12430*/  IMAD.WIDE R50, R165, 0x2, R50 ;  /* 0x00000002a5327825 */ /* 0x000fc400078e0232 */
[----:B------:R-:W4:Y:S02]  /*12440*/  @!P0 LDG.E.U16 R116, desc[UR20][R44.64] ;  /* 0x000000142c748981 */ /* 0x000f24000c1e1500 */
[C---:B------:R-:W-:Y:S02]  /*12450*/  IMAD.WIDE R52, R165.reuse, 0x2, R52 ;  /* 0x00000002a5347825 */ /* 0x040fe400078e0234 */
[----:B------:R-:W4:Y:S02]  /*12460*/  @!P0 LDG.E.U16 R115, desc[UR20][R48.64] ;  /* 0x0000001430738981 */ /* 0x000f24000c1e1500 */
[C---:B------:R-:W-:Y:S02]  /*12470*/  IMAD.WIDE R54, R165.reuse, 0x2, R54 ;  /* 0x00000002a5367825 */ /* 0x040fe400078e0236 */
[----:B------:R-:W4:Y:S04]  /*12480*/  @!P0 LDG.E.U16 R114, desc[UR20][R50.64] ;  /* 0x0000001432728981 */ /* 0x000f28000c1e1500 */
[----:B------:R-:W4:Y:S04]  /*12490*/  @!P0 LDG.E.U16 R113, desc[UR20][R52.64] ;  /* 0x0000001434718981 */ /* 0x000f28000c1e1500 */
[----:B------:R-:W4:Y:S01]  /*124a0*/  @!P0 LDG.E.U16 R112, desc[UR20][R54.64] ;  /* 0x0000001436708981 */ /* 0x000f22000c1e1500 */
[----:B------:R-:W-:-:S05]  /*124b0*/  IMAD.WIDE R102, R165, 0x2, R102 ;  /* 0x00000002a5667825 */ /* 0x000fca00078e0266 */
[----:B------:R-:W4:Y:S01]  /*124c0*/  @!P0 LDG.E.U16 R162, desc[UR20][R102.64] ;  /* 0x0000001466a28981 */ /* 0x000f22000c1e1500 */
[----:B--2---:R-:W-:-:S04]  /*124d0*/  IMAD.WIDE R60, R165, 0x2, R60 ;  /* 0x00000002a53c7825 */ /* 0x004fc800078e023c */
[C---:B---3--:R-:W-:Y:S01]  /*124e0*/  IMAD.WIDE R100, R165.reuse, 0x2, R100 ;  /* 0x00000002a5647825 */ /* 0x048fe200078e0264 */
[----:B------:R-:W2:Y:S03]  /*124f0*/  @!P0 LDG.E.U16 R149, desc[UR20][R60.64] ;  /* 0x000000143c958981 */ /* 0x000ea6000c1e1500 */
[C---:B----4-:R-:W-:Y:S01]  /*12500*/  IMAD.WIDE R58, R165.reuse, 0x2, R58 ;  /* 0x00000002a53a7825 */ /* 0x050fe200078e023a */
[----:B------:R-:W3:Y:S03]  /*12510*/  @!P0 LDG.E.U16 R148, desc[UR20][R100.64] ;  /* 0x0000001464948981 */ /* 0x000ee6000c1e1500 */
[C---:B------:R-:W-:Y:S01]  /*12520*/  IMAD.WIDE R98, R165.reuse, 0x2, R98 ;  /* 0x00000002a5627825 */ /* 0x040fe200078e0262 */
[----:B------:R-:W4:Y:S03]  /*12530*/  @!P0 LDG.E.U16 R147, desc[UR20][R58.64] ;  /* 0x000000143a938981 */ /* 0x000f26000c1e1500 */
[C---:B------:R-:W-:Y:S01]  /*12540*/  IMAD.WIDE R56, R165.reuse, 0x2, R56 ;  /* 0x00000002a5387825 */ /* 0x040fe200078e0238 */
[----:B------:R-:W2:Y:S03]  /*12550*/  @!P0 LDG.E.U16 R146, desc[UR20][R98.64] ;  /* 0x0000001462928981 */ /* 0x000ea6000c1e1500 */
[C---:B------:R-:W-:Y:S01]  /*12560*/  IMAD.WIDE R96, R165.reuse, 0x2, R96 ;  /* 0x00000002a5607825 */ /* 0x040fe200078e0260 */
[----:B------:R-:W2:Y:S03]  /*12570*/  @!P0 LDG.E.U16 R145, desc[UR20][R56.64] ;  /* 0x0000001438918981 */ /* 0x000ea6000c1e1500 */
[C---:B------:R-:W-:Y:S01]  /*12580*/  IMAD.WIDE R94, R165.reuse, 0x2, R94 ;  /* 0x00000002a55e7825 */ /* 0x040fe200078e025e */
[----:B------:R-:W2:Y:S03]  /*12590*/  @!P0 LDG.E.U16 R144, desc[UR20][R96.64] ;  /* 0x0000001460908981 */ /* 0x000ea6000c1e1500 */
[C---:B------:R-:W-:Y:S01]  /*125a0*/  IMAD.WIDE R92, R165.reuse, 0x2, R92 ;  /* 0x00000002a55c7825 */ /* 0x040fe200078e025c */
[----:B------:R-:W2:Y:S03]  /*125b0*/  @!P0 LDG.E.U16 R143, desc[UR20][R94.64] ;  /* 0x000000145e8f8981 */ /* 0x000ea6000c1e1500 */
[C---:B------:R-:W-:Y:S01]  /*125c0*/  IMAD.WIDE R90, R165.reuse, 0x2, R90 ;  /* 0x00000002a55a7825 */ /* 0x040fe200078e025a */
[----:B------:R-:W2:Y:S04]  /*125d0*/  @!P0 LDG.E.U16 R142, desc[UR20][R92.64] ;  /* 0x000000145c8e8981 */ /* 0x000ea8000c1e1500 */
[----:B------:R-:W2:Y:S01]  /*125e0*/  @!P0 LDG.E.U16 R141, desc[UR20][R90.64] ;  /* 0x000000145a8d8981 */ /* 0x000ea2000c1e1500 */
[----:B------:R-:W-:-:S05]  /*125f0*/  IMAD.WIDE R46, R165, 0x2, R46 ;  /* 0x00000002a52e7825 */ /* 0x000fca00078e022e */
[----:B------:R-:W2:Y:S01]  /*12600*/  @!P0 LDG.E.U16 R140, desc[UR20][R46.64] ;  /* 0x000000142e8c8981 */ /* 0x000ea2000c1e1500 */
[----:B------:R-:W-:-:S04]  /*12610*/  IMAD.WIDE R42, R165, 0x2, R42 ;  /* 0x00000002a52a7825 */ /* 0x000fc800078e022a */
[C---:B------:R-:W-:Y:S01]  /*12620*/  IMAD.WIDE R124, R165.reuse, 0x2, R124 ;  /* 0x00000002a57c7825 */ /* 0x040fe200078e027c */
[----:B------:R-:W2:Y:S04]  /*12630*/  @!P0 LDG.E.U16 R139, desc[UR20][R42.64] ;  /* 0x000000142a8b8981 */ /* 0x000ea8000c1e1500 */
[----:B------:R-:W2:Y:S04]  /*12640*/  @!P0 LDG.E.U16 R138, desc[UR20][R124.64] ;  /* 0x000000147c8a8981 */ /* 0x000ea8000c1e1500 */
[----:B------:R-:W-:Y:S04]  /*12650*/  STL.64 [R1+0x10], R124 ;  /* 0x0000107c01007387 */ /* 0x000fe80000100a00 */
[----:B------:R0:W-:Y:S04]  /*12660*/  STL.64 [R1+0x18], R102 ;  /* 0x0000186601007387 */ /* 0x0001e80000100a00 */
        /* <DEDUP_REMOVED lines=61> */
[----:B-1----:R-:W4:Y:S04]  /*12a40*/  LDL.LU.64 R60, [R1+0x728] ;  /* 0x00072800013c7983 */ /* 0x002f280000300a00 */
[----:B------:R-:W4:Y:S04]  /*12a50*/  LDL.LU.64 R100, [R1+0x720] ;  /* 0x0007200001647983 */ /* 0x000f280000300a00 */
        /* <DEDUP_REMOVED lines=10> */
[----:B------:R0:W-:Y:S04]  /*12b00*/  STS.U16 [R3+UR9+0xac00], R162 ;  /* 0x00ac00a203007988 */ /* 0x0001e80008000409 */
        /* <DEDUP_REMOVED lines=13> */
[----:B------:R-:W-:Y:S04]  /*12be0*/  STS.U16 [R3+UR9+0xe400], R155 ;  /* 0x00e4009b03007988 */ /* 0x000fe80008000409 */
[----:B------:R-:W-:Y:S04]  /*12bf0*/  STS.U16 [R3+UR9+0xe800], R154 ;  /* 0x00e8009a03007988 */ /* 0x000fe80008000409 */
[----:B------:R-:W-:Y:S04]  /*12c00*/  STS.U16 [R3+UR9+0xec00], R153 ;  /* 0x00ec009903007988 */ /* 0x000fe80008000409 */
[----:B------:R-:W-:Y:S04]  /*12c10*/  STS.U16 [R3+UR9+0xf000], R152 ;  /* 0x00f0009803007988 */ /* 0x000fe80008000409 */
[----:B------:R-:W-:Y:S04]  /*12c20*/  STS.U16 [R3+UR9+0xf400], R151 ;  /* 0x00f4009703007988 */ /* 0x000fe80008000409 */
[----:B------:R-:W-:Y:S04]  /*12c30*/  STS.U16 [R3+UR9+0xf800], R150 ;  /* 0x00f8009603007988 */ /* 0x000fe80008000409 */
[----:B------:R-:W-:Y:S04]  /*12c40*/  STS.U16 [R3+UR9+0xfc00], R2 ;  /* 0x00fc000203007988 */ /* 0x000fe80008000409 */
[----:B0-----:R-:W4:Y:S04]  /*12c50*/  LDL.LU R162, [R1+0x6cc] ;  /* 0x0006cc0001a27983 */ /* 0x001f280000300800 */
[----:B--2---:R-:W-:Y:S04]  /*12c60*/  STS.U16 [R88+UR9+0x8100], R149 ;  /* 0x0081009558007988 */ /* 0x004fe80008000409 */
[----:B-1----:R-:W2:Y:S04]  /*12c70*/  LDL.LU R163, [R1+0x6c8] ;  /* 0x0006c80001a37983 */ /* 0x002ea80000300800 */
[----:B---3--:R-:W-:Y:S04]  /*12c80*/  STS.U16 [R88+UR9+0x8500], R148 ;  /* 0x0085009458007988 */ /* 0x008fe80008000409 */
[----:B------:R-:W3:Y:S04]  /*12c90*/  LDL.LU R122, [R1+0x6c4] ;  /* 0x0006c400017a7983 */ /* 0x000ee80000300800 */
[----:B----4-:R-:W-:Y:S04]  /*12ca0*/  STS.U16 [R88+UR9+0x8900], R147 ;  /* 0x0089009358007988 */ /* 0x010fe80008000409 */
[----:B------:R-:W3:Y:S04]  /*12cb0*/  LDL.LU R123, [R1+0x6c0] ;  /* 0x0006c000017b7983 */ /* 0x000ee80000300800 */
[----:B------:R-:W-:Y:S04]  /*12cc0*/  STS.U16 [R88+UR9+0x8d00], R146 ;  /* 0x008d009258007988 */ /* 0x000fe80008000409 */
[----:B------:R-:W4:Y:S04]  /*12cd0*/  LDL.LU R160, [R1+0x6bc] ;  /* 0x0006bc0001a07983 */ /* 0x000f280000300800 */
[----:B------:R-:W-:Y:S04]  /*12ce0*/  STS.U16 [R88+UR9+0x9100], R145 ;  /* 0x0091009158007988 */ /* 0x000fe80008000409 */
[----:B------:R-:W4:Y:S04]  /*12cf0*/  LDL.LU R161, [R1+0x6b8] ;  /* 0x0006b80001a17983 */ /* 0x000f280000300800 */
[----:B------:R-:W-:Y:S04]  /*12d00*/  STS.U16 [R88+UR9+0x9500], R144 ;  /* 0x0095009058007988 */ /* 0x000fe80008000409 */
[----:B------:R-:W2:Y:S04]  /*12d10*/  LDL.LU R120, [R1+0x6b4] ;  /* 0x0006b40001787983 */ /* 0x000ea80000300800 */
        /* <DEDUP_REMOVED lines=14> */
[----:B------:R0:W-:Y:S04]  /*12e00*/  STS.U16 [R88+UR9+0xb500], R116 ;  /* 0x00b5007458007988 */ /* 0x0001e80008000409 */
[----:B------:R-:W-:Y:S04]  /*12e10*/  STS.U16 [R88+UR9+0xb900], R115 ;  /* 0x00b9007358007988 */ /* 0x000fe80008000409 */
[----:B------:R1:W-:Y:S04]  /*12e20*/  STS.U16 [R88+UR9+0xbd00], R114 ;  /* 0x00bd007258007988 */ /* 0x0003e80008000409 */
[----:B0-----:R-:W2:Y:S04]  /*12e30*/  LDL.LU.64 R116, [R1+0x168] ;  /* 0x0001680001747983 */ /* 0x001ea80000300a00 */
[----:B------:R-:W3:Y:S04]  /*12e40*/  LDL.LU.64 R154, [R1+0x148] ;  /* 0x00014800019a7983 */ /* 0x000ee80000300a00 */
[----:B------:R-:W-:Y:S04]  /*12e50*/  STS.U16 [R88+UR9+0xc100], R113 ;  /* 0x00c1007158007988 */ /* 0x000fe80008000409 */
[----:B-1----:R-:W4:Y:S04]  /*12e60*/  LDL.LU.64 R114, [R1+0x128] ;  /* 0x0001280001727983 */ /* 0x002f280000300a00 */
[----:B------:R0:W-:Y:S04]  /*12e70*/  STS.U16 [R88+UR9+0xc500], R112 ;  /* 0x00c5007058007988 */ /* 0x0001e80008000409 */
[----:B------:R-:W4:Y:S04]  /*12e80*/  LDL.LU.64 R152, [R1+0x108] ;  /* 0x0001080001987983 */ /* 0x000f280000300a00 */
[----:B0-----:R-:W4:Y:S04]  /*12e90*/  LDL.LU.64 R112, [R1+0xe8] ;  /* 0x0000e80001707983 */ /* 0x001f280000300a00 */
[----:B------:R-:W4:Y:S04]  /*12ea0*/  LDL.LU.64 R150, [R1+0xc8] ;  /* 0x0000c80001967983 */ /* 0x000f280000300a00 */
[----:B------:R-:W4:Y:S04]  /*12eb0*/  LDL.LU.64 R148, [R1+0xa8] ;  /* 0x0000a80001947983 */ /* 0x000f280000300a00 */
[----:B------:R-:W4:Y:S04]  /*12ec0*/  LDL.LU.64 R146, [R1+0x88] ;  /* 0x0000880001927983 */ /* 0x000f280000300a00 */
[----:B------:R-:W4:Y:S04]  /*12ed0*/  LDL.LU.64 R144, [R1+0x68] ;  /* 0x0000680001907983 */ /* 0x000f280000300a00 */
[----:B------:R-:W4:Y:S04]  /*12ee0*/  LDL.LU.64 R142, [R1+0x48] ;  /* 0x00004800018e7983 */ /* 0x000f280000300a00 */
[----:B------:R-:W4:Y:S04]  /*12ef0*/  LDL.LU.64 R140, [R1+0x28] ;  /* 0x00002800018c7983 */ /* 0x000f280000300a00 */
        /* <DEDUP_REMOVED lines=41> */
[----:B------:R-:W-:Y:S01]  /*13190*/  IMAD.WIDE R86, R165, 0x2, R86 ;  /* 0x00000002a5567825 */ /* 0x000fe200078e0256 */
[----:B------:R-:W-:Y:S01]  /*131a0*/  PRMT R26, RZ, 0x7610, R26 ;  /* 0x00007610ff1a7816 */ /* 0x000fe2000000001a */
[----:B------:R-:W4:Y:S01]  /*131b0*/  @!P0 LDG.E.U16 R126, desc[UR20][R78.64] ;  /* 0x000000144e7e8981 */ /* 0x000f22000c1e1500 */
[----:B------:R-:W-:-:S02]  /*131c0*/  PRMT R25, RZ, 0x7610, R25 ;  /* 0x00007610ff197816 */ /* 0x000fc40000000019 */
[----:B------:R-:W-:Y:S01]  /*131d0*/  PRMT R24, RZ, 0x7610, R24 ;  /* 0x00007610ff187816 */ /* 0x000fe20000000018 */
[----:B------:R-:W4:Y:S01]  /*131e0*/  @!P0 LDG.E.U16 R127, desc[UR20][R82.64] ;  /* 0x00000014527f8981 */ /* 0x000f22000c1e1500 */
[----:B------:R-:W-:Y:S02]  /*131f0*/  PRMT R23, RZ, 0x7610, R23 ;  /* 0x00007610ff177816 */ /* 0x000fe40000000017 */
[----:B------:R-:W-:Y:S01]  /*13200*/  PRMT R22, RZ, 0x7610, R22 ;  /* 0x00007610ff167816 */ /* 0x000fe20000000016 */
[----:B------:R-:W4:Y:S01]  /*13210*/  @!P0 LDG.E.U16 R2, desc[UR20][R86.64] ;  /* 0x0000001456028981 */ /* 0x000f22000c1e1500 */
[----:B------:R-:W-:Y:S02]  /*13220*/  PRMT R21, RZ, 0x7610, R21 ;  /* 0x00007610ff157816 */ /* 0x000fe40000000015 */
[----:B------:R-:W-:Y:S02]  /*13230*/  PRMT R20, RZ, 0x7610, R20 ;  /* 0x00007610ff147816 */ /* 0x000fe40000000014 */
[----:B------:R-:W-:-:S02]  /*13240*/  PRMT R19, RZ, 0x7610, R19 ;  /* 0x00007610ff137816 */ /* 0x000fc40000000013 */
        /* <DEDUP_REMOVED lines=41> */
[----:B--2---:R-:W-:-:S04]  /*134e0*/  IMAD.WIDE R116, R165, 0x2, R116 ;  /* 0x00000002a5747825 */ /* 0x004fc800078e0274 */
[C---:B---3--:R-:W-:Y:S01]  /*134f0*/  IMAD.WIDE R154, R165.reuse, 0x2, R154 ;  /* 0x00000002a59a7825 */ /* 0x048fe200078e029a */
[----:B------:R-:W2:Y:S04]  /*13500*/  @!P0 LDG.E.U16 R89, desc[UR20][R116.64] ;  /* 0x0000001474598981 */ /* 0x000ea8000c1e1500 */
[----:B------:R-:W3:Y:S01]  /*13510*/  @!P0 LDG.E.U16 R27, desc[UR20][R154.64] ;  /* 0x000000149a1b8981 */ /* 0x000ee2000c1e1500 */
[----:B----4-:R-:W-:-:S05]  /*13520*/  IMAD.WIDE R114, R165, 0x2, R114 ;  /* 0x00000002a5727825 */ /* 0x010fca00078e0272 */
[----:B------:R-:W4:Y:S01]  /*13530*/  @!P0 LDG.E.U16 R26, desc[UR20][R114.64] ;  /* 0x00000014721a8981 */ /* 0x000f22000c1e1500 */
[----:B------:R-:W-:-:S05]  /*13540*/  IMAD.WIDE R152, R165, 0x2, R152 ;  /* 0x00000002a5987825 */ /* 0x000fca00078e0298 */
[----:B------:R-:W4:Y:S01]  /*13550*/  @!P0 LDG.E.U16 R25, desc[UR20][R152.64] ;  /* 0x0000001498198981 */ /* 0x000f22000c1e1500 */
[----:B------:R-:W-:-:S04]  /*13560*/  IMAD.WIDE R112, R165, 0x2, R112 ;  /* 0x00000002a5707825 */ /* 0x000fc800078e0270 */
[C---:B------:R-:W-:Y:S01]  /*13570*/  IMAD.WIDE R150, R165.reuse, 0x2, R150 ;  /* 0x00000002a5967825 */ /* 0x040fe200078e0296 */
[----:B------:R-:W4:Y:S03]  /*13580*/  @!P0 LDG.E.U16 R24, desc[UR20][R112.64] ;  /* 0x0000001470188981 */ /* 0x000f26000c1e1500 */
        /* <DEDUP_REMOVED lines=10> */
[----:B------:R-:W-:Y:S01]  /*13630*/  IMAD.WIDE R138, R165, 0x2, R138 ;  /* 0x00000002a58a7825 */ /* 0x000fe200078e028a */
[----:B------:R-:W4:Y:S04]  /*13640*/  @!P0 LDG.E.U16 R18, desc[UR20][R140.64] ;  /* 0x000000148c128981 */ /* 0x000f28000c1e1500 */
[----:B------:R-:W4:Y:S04]  /*13650*/  @!P0 LDG.E.U16 R17, desc[UR20][R138.64] ;  /* 0x000000148a118981 */ /* 0x000f28000c1e1500 */
        /* <DEDUP_REMOVED lines=9> */
[----:B------:R-:W-:Y:S04]  /*136f0*/  STS.U16 [R88+UR9+0xc900], R136 ;  /* 0x00c9008858007988 */ /* 0x000fe80008000409 */
[----:B------:R-:W-:Y:S04]  /*13700*/  STL.64 [R1+0x128], R114 ;  /* 0x0001287201007387 */ /* 0x000fe80000100a00 */
[----:B------:R-:W-:Y:S04]  /*13710*/  STS.U16 [R88+UR9+0xcd00], R137 ;  /* 0x00cd008958007988 */ /* 0x000fe80008000409 */
[----:B------:R-:W-:Y:S04]  /*13720*/  STL.64 [R1+0x148], R154 ;  /* 0x0001489a01007387 */ /* 0x000fe80000100a00 */
[----:B------:R-:W-:Y:S04]  /*13730*/  STS.U16 [R88+UR9+0xd100], R134 ;  /* 0x00d1008658007988 */ /* 0x000fe80008000409 */
        /* <DEDUP_REMOVED lines=17> */
[----:B------:R-:W4:Y:S01]  /*13850*/  LDL.LU.64 R144, [R1+0x650] ;  /* 0x0006500001907983 */ /* 0x000f220000300a00 */
[----:B0-----:R-:W-:-:S03]  /*13860*/  LOP3.LUT R35, R3, 0x40, RZ, 0x3c, !PT ;  /* 0x0000004003237812 */ /* 0x001fc600078e3cff */
[----:B------:R-:W4:Y:S04]  /*13870*/  LDL.LU.64 R142, [R1+0x648] ;  /* 0x00064800018e7983 */ /* 0x000f280000300a00 */
[----:B------:R0:W-:Y:S04]  /*13880*/  STS.U16 [R88+UR9+0xf500], R126 ;  /* 0x00f5007e58007988 */ /* 0x0001e80008000409 */
[----:B------:R-:W4:Y:S04]  /*13890*/  LDL.LU.64 R140, [R1+0x640] ;  /* 0x00064000018c7983 */ /* 0x000f280000300a00 */
[----:B------:R1:W-:Y:S04]  /*138a0*/  STS.U16 [R88+UR9+0xf900], R127 ;  /* 0x00f9007f58007988 */ /* 0x0003e80008000409 */
[----:B------:R-:W4:Y:S04]  /*138b0*/  LDL.LU.64 R138, [R1+0x638] ;  /* 0x00063800018a7983 */ /* 0x000f280000300a00 */
[----:B------:R0:W-:Y:S04]  /*138c0*/  STS.U16 [R88+UR9+0xfd00], R2 ;  /* 0x00fd000258007988 */ /* 0x0001e80008000409 */
        /* <DEDUP_REMOVED lines=10> */
[----:B0-----:R-:W4:Y:S04]  /*13970*/  LDL.LU R126, [R1+0x60c] ;  /* 0x00060c00017e7983 */ /* 0x001f280000300800 */
[----:B-1----:R-:W4:Y:S04]  /*13980*/  LDL.LU R127, [R1+0x608] ;  /* 0x00060800017f7983 */ /* 0x002f280000300800 */
[----:B------:R-:W4:Y:S04]  /*13990*/  LDL.LU R88, [R1+0x604] ;  /* 0x0006040001587983 */ /* 0x000f280000300800 */
[----:B--2---:R0:W-:Y:S04]  /*139a0*/  STS.U16 [R35+UR9+0x8200], R89 ;  /* 0x0082005923007988 */ /* 0x0041e80008000409 */
[----:B---3--:R-:W-:Y:S04]  /*139b0*/  STS.U16 [R35+UR9+0x8600], R27 ;  /* 0x0086001b23007988 */ /* 0x008fe80008000409 */
[----:B0-----:R-:W2:Y:S04]  /*139c0*/  LDL.LU R89, [R1+0x600] ;  /* 0x0006000001597983 */ /* 0x001ea80000300800 */
[----:B----4-:R0:W-:Y:S04]  /*139d0*/  STS.U16 [R35+UR9+0x8a00], R26 ;  /* 0x008a001a23007988 */ /* 0x0101e80008000409 */
[----:B------:R-:W-:Y:S04]  /*139e0*/  STS.U16 [R35+UR9+0x8e00], R25 ;  /* 0x008e001923007988 */ /* 0x000fe80008000409 */
[----:B0-----:R-:W3:Y:S04]  /*139f0*/  LDL.LU.64 R26, [R1+0x160] ;  /* 0x00016000011a7983 */ /* 0x001ee80000300a00 */
[----:B------:R0:W-:Y:S04]  /*13a00*/  STS.U16 [R35+UR9+0x9200], R24 ;  /* 0x0092001823007988 */ /* 0x0001e80008000409 */
[----:B------:R-:W-:Y:S04]  /*13a10*/  STS.U16 [R35+UR9+0x9600], R23 ;  /* 0x0096001723007988 */ /* 0x000fe80008000409 */
        /* <DEDUP_REMOVED lines=10> */
[----:B0-----:R-:W2:Y:S04]  /*13ac0*/  LDL.LU.64 R24, [R1+0x140] ;  /* 0x0001400001187983 */ /* 0x001ea80000300a00 */
[----:B------:R0:W-:Y:S04]  /*13ad0*/  STS.U16 [R35+UR9+0xc200], R12 ;  /* 0x00c2000c23007988 */ /* 0x0001e80008000409 */
[----:B-1----:R-:W2:Y:S04]  /*13ae0*/  LDL.LU.64 R22, [R1+0x120] ;  /* 0x0001200001167983 */ /* 0x002ea80000300a00 */
[----:B------:R-:W-:Y:S04]  /*13af0*/  STS.U16 [R35+UR9+0xc600], R11 ;  /* 0x00c6000b23007988 */ /* 0x000fe80008000409 */
[----:B----4-:R-:W4:Y:S04]  /*13b00*/  LDL.LU.64 R20, [R1+0x100] ;  /* 0x0001000001147983 */ /* 0x010f280000300a00 */
[----:B------:R1:W-:Y:S04]  /*13b10*/  STS.U16 [R35+UR9+0xca00], R10 ;  /* 0x00ca000a23007988 */ /* 0x0003e80008000409 */
[----:B------:R-:W4:Y:S04]  /*13b20*/  LDL.LU.64 R18, [R1+0xe0] ;  /* 0x0000e00001127983 */ /* 0x000f280000300a00 */
[----:B------:R-:W-:Y:S04]  /*13b30*/  STS.U16 [R35+UR9+0xce00], R9 ;  /* 0x00ce000923007988 */ /* 0x000fe80008000409 */
[----:B------:R-:W4:Y:S04]  /*13b40*/  LDL.LU.64 R16, [R1+0xc0] ;  /* 0x0000c00001107983 */ /* 0x000f280000300a00 */
[----:B------:R0:W-:Y:S04]  /*13b50*/  STS.U16 [R35+UR9+0xd200], R8 ;  /* 0x00d2000823007988 */ /* 0x0001e80008000409 */
[----:B------:R-:W4:Y:S04]  /*13b60*/  LDL.LU.64 R14, [R1+0xa0] ;  /* 0x0000a000010e7983 */ /* 0x000f280000300a00 */
[----:B------:R-:W-:Y:S04]  /*13b70*/  STS.U16 [R35+UR9+0xd600], R7 ;  /* 0x00d6000723007988 */ /* 0x000fe80008000409 */
[----:B0-----:R-:W4:Y:S04]  /*13b80*/  LDL.LU.64 R12, [R1+0x80] ;  /* 0x00008000010c7983 */ /* 0x001f280000300a00 */
[----:B------:R0:W-:Y:S04]  /*13b90*/  STS.U16 [R35+UR9+0xda00], R6 ;  /* 0x00da000623007988 */ /* 0x0001e80008000409 */
[----:B-1----:R-:W4:Y:S04]  /*13ba0*/  LDL.LU.64 R10, [R1+0x60] ;  /* 0x00006000010a7983 */ /* 0x002f280000300a00 */
[----:B------:R-:W-:Y:S04]  /*13bb0*/  STS.U16 [R35+UR9+0xde00], R5 ;  /* 0x00de000523007988 */ /* 0x000fe80008000409 */
[----:B------:R-:W4:Y:S04]  /*13bc0*/  LDL.LU.64 R8, [R1+0x40] ;  /* 0x0000400001087983 */ /* 0x000f280000300a00 */
[----:B------:R1:W-:Y:S04]  /*13bd0*/  STS.U16 [R35+UR9+0xe200], R4 ;  /* 0x00e2000423007988 */ /* 0x0003e80008000409 */
[----:B0-----:R-:W4:Y:S04]  /*13be0*/  LDL.LU.64 R6, [R1+0x20] ;  /* 0x0000200001067983 */ /* 0x001f280000300a00 */
[----:B-1----:R-:W4:Y:S01]  /*13bf0*/  LDL.LU.64 R4, [R1] ;  /* 0x0000000001047983 */ /* 0x002f220000300a00 */
[----:B------:R-:W-:-:S02]  /*13c00*/  PRMT R32, RZ, 0x7610, R32 ;  /* 0x00007610ff207816 */ /* 0x000fc40000000020 */
[----:B------:R-:W-:Y:S02]  /*13c10*/  PRMT R33, RZ, 0x7610, R33 ;  /* 0x00007610ff217816 */ /* 0x000fe40000000021 */
[----:B------:R-:W-:Y:S01]  /*13c20*/  PRMT R30, RZ, 0x7610, R30 ;  /* 0x00007610ff1e7816 */ /* 0x000fe2000000001e */
[----:B---3--:R-:W-:-:S05]  /*13c30*/  IMAD.WIDE R26, R165, 0x2, R26 ;  /* 0x00000002a51a7825 */ /* 0x008fca00078e021a */
[----:B------:R0:W3:Y:S01]  /*13c40*/  @!P0 LDG.E.U16 R32, desc[UR20][R26.64] ;  /* 0x000000141a208981 */ /* 0x0000e2000c1e1500 */
[----:B--2---:R-:W-:-:S05]  /*13c50*/  IMAD.WIDE R24, R165, 0x2, R24 ;  /* 0x00000002a5187825 */ /* 0x004fca00078e0218 */
[----:B------:R1:W2:Y:S01]  /*13c60*/  @!P0 LDG.E.U16 R33, desc[UR20][R24.64] ;  /* 0x0000001418218981 */ /* 0x0002a2000c1e1500 */
[----:B------:R-:W-:-:S05]  /*13c70*/  IMAD.WIDE R22, R165, 0x2, R22 ;  /* 0x00000002a5167825 */ /* 0x000fca00078e0216 */
[----:B------:R0:W2:Y:S01]  /*13c80*/  @!P0 LDG.E.U16 R30, desc[UR20][R22.64] ;  /* 0x00000014161e8981 */ /* 0x0000a2000c1e1500 */
[----:B----4-:R-:W-:-:S04]  /*13c90*/  IMAD.WIDE R20, R165, 0x2, R20 ;  /* 0x00000002a5147825 */ /* 0x010fc800078e0214 */
[----:B------:R-:W-:-:S04]  /*13ca0*/  IMAD.WIDE R18, R165, 0x2, R18 ;  /* 0x00000002a5127825 */ /* 0x000fc800078e0212 */
[----:B------:R-:W-:-:S04]  /*13cb0*/  IMAD.WIDE R16, R165, 0x2, R16 ;  /* 0x00000002a5107825 */ /* 0x000fc800078e0210 */
[----:B------:R-:W-:-:S04]  /*13cc0*/  IMAD.WIDE R14, R165, 0x2, R14 ;  /* 0x00000002a50e7825 */ /* 0x000fc800078e020e */
[----:B------:R-:W-:-:S04]  /*13cd0*/  IMAD.WIDE R12, R165, 0x2, R12 ;  /* 0x00000002a50c7825 */ /* 0x000fc800078e020c */
[----:B------:R-:W-:-:S04]  /*13ce0*/  IMAD.WIDE R10, R165, 0x2, R10 ;  /* 0x00000002a50a7825 */ /* 0x000fc800078e020a */
[----:B------:R-:W-:-:S04]  /*13cf0*/  IMAD.WIDE R8, R165, 0x2, R8 ;  /* 0x00000002a5087825 */ /* 0x000fc800078e0208 */
[----:B------:R-:W-:-:S04]  /*13d00*/  IMAD.WIDE R6, R165, 0x2, R6 ;  /* 0x00000002a5067825 */ /* 0x000fc800078e0206 */
[----:B------:R-:W-:-:S05]  /*13d10*/  IMAD.WIDE R4, R165, 0x2, R4 ;  /* 0x00000002a5047825 */ /* 0x000fca00078e0204 */
[----:B------:R-:W-:Y:S04]  /*13d20*/  STL.64 [R1], R4 ;  /* 0x0000000401007387 */ /* 0x000fe80000100a00 */
        /* <DEDUP_REMOVED lines=11> */
[----:B----4-:R-:W0:Y:S04]  /*13de0*/  LDL.LU.64 R26, [R1+0x5f8] ;  /* 0x0005f800011a7983 */ /* 0x010e280000300a00 */
[----:B------:R-:W1:Y:S04]  /*13df0*/  LDL.LU.64 R24, [R1+0x5f0] ;  /* 0x0005f00001187983 */ /* 0x000e680000300a00 */
[----:B------:R-:W4:Y:S01]  /*13e00*/  LDL.LU.64 R22, [R1+0x5e8] ;  /* 0x0005e80001167983 */ /* 0x000f220000300a00 */
[----:B------:R-:W-:Y:S01]  /*13e10*/  PRMT R81, RZ, 0x7610, R81 ;  /* 0x00007610ff517816 */ /* 0x000fe20000000051 */
[----:B------:R-:W-:Y:S01]  /*13e20*/  IMAD.WIDE R112, R165, 0x2, R112 ;  /* 0x00000002a5707825 */ /* 0x000fe200078e0270 */
[----:B------:R-:W-:-:S02]  /*13e30*/  PRMT R38, RZ, 0x7610, R38 ;  /* 0x00007610ff267816 */ /* 0x000fc40000000026 */
[----:B------:R-:W-:Y:S01]  /*13e40*/  PRMT R39, RZ, 0x7610, R39 ;  /* 0x00007610ff277816 */ /* 0x000fe20000000027 */
[C---:B------:R-:W-:Y:S01]  /*13e50*/  IMAD.WIDE R114, R165.reuse, 0x2, R114 ;  /* 0x00000002a5727825 */ /* 0x040fe200078e0272 */
[----:B------:R-:W-:Y:S01]  /*13e60*/  PRMT R36, RZ, 0x7610, R36 ;  /* 0x00007610ff247816 */ /* 0x000fe20000000024 */
[----:B------:R-:W2:Y:S01]  /*13e70*/  @!P0 LDG.E.U16 R81, desc[UR20][R112.64] ;  /* 0x0000001470518981 */ /* 0x000ea2000c1e1500 */
[----:B------:R-:W-:Y:S01]  /*13e80*/  PRMT R37, RZ, 0x7610, R37 ;  /* 0x00007610ff257816 */ /* 0x000fe20000000025 */
[C---:B------:R-:W-:Y:S01]  /*13e90*/  IMAD.WIDE R116, R165.reuse, 0x2, R116 ;  /* 0x00000002a5747825 */ /* 0x040fe200078e0274 */
[----:B------:R-:W-:Y:S01]  /*13ea0*/  PRMT R34, RZ, 0x7610, R34 ;  /* 0x00007610ff227816 */ /* 0x000fe20000000022 */
[----:B------:R-:W2:Y:S02]  /*13eb0*/  @!P0 LDG.E.U16 R38, desc[UR20][R114.64] ;  /* 0x0000001472268981 */ /* 0x000ea4000c1e1500 */
[C---:B------:R-:W-:Y:S01]  /*13ec0*/  IMAD.WIDE R118, R165.reuse, 0x2, R118 ;  /* 0x00000002a5767825 */ /* 0x040fe200078e0276 */
[----:B------:R-:W-:Y:S01]  /*13ed0*/  PRMT R0, RZ, 0x7610, R0 ;  /* 0x00007610ff007816 */ /* 0x000fe20000000000 */
[----:B------:R-:W2:Y:S02]  /*13ee0*/  @!P0 LDG.E.U16 R39, desc[UR20][R116.64] ;  /* 0x0000001474278981 */ /* 0x000ea4000c1e1500 */
[----:B------:R-:W-:-:S02]  /*13ef0*/  IMAD.WIDE R120, R165, 0x2, R120 ;  /* 0x00000002a5787825 */ /* 0x000fc400078e0278 */
[----:B------:R-:W2:Y:S02]  /*13f00*/  @!P0 LDG.E.U16 R36, desc[UR20][R118.64] ;  /* 0x0000001476248981 */ /* 0x000ea4000c1e1500 */
[C---:B------:R-:W-:Y:S02]  /*13f10*/  IMAD.WIDE R122, R165.reuse, 0x2, R122 ;  /* 0x00000002a57a7825 */ /* 0x040fe400078e027a */
[----:B------:R-:W2:Y:S02]  /*13f20*/  @!P0 LDG.E.U16 R37, desc[UR20][R120.64] ;  /* 0x0000001478258981 */ /* 0x000ea4000c1e1500 */
[----:B------:R-:W-:Y:S02]  /*13f30*/  IMAD.WIDE R124, R165, 0x2, R124 ;  /* 0x00000002a57c7825 */ /* 0x000fe400078e027c */
[----:B------:R-:W2:Y:S01]  /*13f40*/  @!P0 LDG.E.U16 R34, desc[UR20][R122.64] ;  /* 0x000000147a228981 */ /* 0x000ea2000c1e1500 */
[----:B------:R-:W-:-:S03]  /*13f50*/  PRMT R31, RZ, 0x7610, R31 ;  /* 0x00007610ff1f7816 */ /* 0x000fc6000000001f */
[----:B------:R-:W2:Y:S01]  /*13f60*/  @!P0 LDG.E.U16 R0, desc[UR20][R124.64] ;  /* 0x000000147c008981 */ /* 0x000ea2000c1e1500 */
[----:B------:R-:W-:Y:S02]  /*13f70*/  PRMT R28, RZ, 0x7610, R28 ;  /* 0x00007610ff1c7816 */ /* 0x000fe4000000001c */
[----:B------:R-:W-:Y:S01]  /*13f80*/  PRMT R29, RZ, 0x7610, R29 ;  /* 0x00007610ff1d7816 */ /* 0x000fe2000000001d */
[----:B------:R0:W2:Y:S04]  /*13f90*/  @!P0 LDG.E.U16 R31, desc[UR20][R20.64] ;  /* 0x00000014141f8981 */ /* 0x0000a8000c1e1500 */
[----:B------:R0:W2:Y:S04]  /*13fa0*/  @!P0 LDG.E.U16 R28, desc[UR20][R18.64] ;  /* 0x00000014121c8981 */ /* 0x0000a8000c1e1500 */
[----:B------:R0:W2:Y:S04]  /*13fb0*/  @!P0 LDG.E.U16 R29, desc[UR20][R16.64] ;  /* 0x00000014101d8981 */ /* 0x0000a8000c1e1500 */
[----:B------:R-:W3:Y:S04]  /*13fc0*/  LDL.LU.64 R20, [R1+0x5e0] ;  /* 0x0005e00001147983 */ /* 0x000ee80000300a00 */
[----:B------:R-:W3:Y:S04]  /*13fd0*/  LDL.LU.64 R18, [R1+0x5d8] ;  /* 0x0005d80001127983 */ /* 0x000ee80000300a00 */
[----:B------:R-:W3:Y:S01]  /*13fe0*/  LDL.LU.64 R16, [R1+0x5d0] ;  /* 0x0005d00001107983 */ /* 0x000ee20000300a00 */
[----:B0-----:R-:W-:-:S02]  /*13ff0*/  PRMT R26, RZ, 0x7610, R26 ;  /* 0x00007610ff1a7816 */ /* 0x001fc4000000001a */
[----:B------:R-:W-:Y:S02]  /*14000*/  PRMT R27, RZ, 0x7610, R27 ;  /* 0x00007610ff1b7816 */ /* 0x000fe4000000001b */
[----:B-1----:R-:W-:Y:S02]  /*14010*/  PRMT R24, RZ, 0x7610, R24 ;  /* 0x00007610ff187816 */ /* 0x002fe40000000018 */
[----:B------:R0:W3:Y:S01]  /*14020*/  @!P0 LDG.E.U16 R26, desc[UR20][R14.64] ;  /* 0x000000140e1a8981 */ /* 0x0000e2000c1e1500 */
[----:B------:R-:W-:Y:S02]  /*14030*/  PRMT R25, RZ, 0x7610, R25 ;  /* 0x00007610ff197816 */ /* 0x000fe40000000019 */
[----:B----4-:R-:W-:Y:S01]  /*14040*/  PRMT R22, RZ, 0x7610, R22 ;  /* 0x00007610ff167816 */ /* 0x010fe20000000016 */
[----:B------:R1:W4:Y:S01]  /*14050*/  @!P0 LDG.E.U16 R27, desc[UR20][R12.64] ;  /* 0x000000140c1b8981 */ /* 0x000322000c1e1500 */
[----:B------:R-:W-:-:S03]  /*14060*/  PRMT R23, RZ, 0x7610, R23 ;  /* 0x00007610ff177816 */ /* 0x000fc60000000017 */
[----:B------:R0:W4:Y:S04]  /*14070*/  @!P0 LDG.E.U16 R24, desc[UR20][R10.64] ;  /* 0x000000140a188981 */ /* 0x000128000c1e1500 */
[----:B------:R-:W0:Y:S04]  /*14080*/  LDL.LU.64 R14, [R1+0x5c8] ;  /* 0x0005c800010e7983 */ /* 0x000e280000300a00 */
[----:B------:R-:W1:Y:S04]  /*14090*/  LDL.LU.64 R12, [R1+0x5c0] ;  /* 0x0005c000010c7983 */ /* 0x000e680000300a00 */
[----:B------:R-:W4:Y:S04]  /*140a0*/  LDL.LU.64 R10, [R1+0x5b8] ;  /* 0x0005b800010a7983 */ /* 0x000f280000300a00 */
[----:B------:R0:W4:Y:S04]  /*140b0*/  @!P0 LDG.E.U16 R25, desc[UR20][R8.64] ;  /* 0x0000001408198981 */ /* 0x000128000c1e1500 */
[----:B------:R0:W4:Y:S04]  /*140c0*/  @!P0 LDG.E.U16 R22, desc[UR20][R6.64] ;  /* 0x0000001406168981 */ /* 0x000128000c1e1500 */
[----:B------:R0:W4:Y:S04]  /*140d0*/  @!P0 LDG.E.U16 R23, desc[UR20][R4.64] ;  /* 0x0000001404178981 */ /* 0x000128000c1e1500 */
[----:B------:R-:W4:Y:S04]  /*140e0*/  LDL.LU.64 R8, [R1+0x5b0] ;  /* 0x0005b00001087983 */ /* 0x000f280000300a00 */
[----:B------:R-:W4:Y:S04]  /*140f0*/  LDL.LU.64 R6, [R1+0x5a8] ;  /* 0x0005a80001067983 */ /* 0x000f280000300a00 */
[----:B------:R-:W4:Y:S04]  /*14100*/  LDL.LU.64 R4, [R1+0x5a0] ;  /* 0x0005a00001047983 */ /* 0x000f280000300a00 */
[----:B--2---:R2:W-:Y:S04]  /*14110*/  STS.U16 [R35+UR9+0xe600], R81 ;  /* 0x00e6005123007988 */ /* 0x0045e80008000409 */
[----:B------:R2:W-:Y:S04]  /*14120*/  STS.U16 [R35+UR9+0xea00], R38 ;  /* 0x00ea002623007988 */ /* 0x0005e80008000409 */
[----:B------:R2:W-:Y:S04]  /*14130*/  STS.U16 [R35+UR9+0xee00], R39 ;  /* 0x00ee002723007988 */ /* 0x0005e80008000409 */
[----:B--2---:R2:W5:Y:S04]  /*14140*/  LDL.LU R81, [R1+0x598] ;  /* 0x0005980001517983 */ /* 0x0045680000300800 */
[----:B------:R2:W5:Y:S04]  /*14150*/  LDL.LU R38, [R1+0x594] ;  /* 0x0005940001267983 */ /* 0x0005680000300800 */
[----:B------:R2:W5:Y:S04]  /*14160*/  LDL.LU R39, [R1+0x590] ;  /* 0x0005900001277983 */ /* 0x0005680000300800 */
[----:B------:R2:W-:Y:S04]  /*14170*/  STS.U16 [R35+UR9+0xf200], R36 ;  /* 0x00f2002423007988 */ /* 0x0005e80008000409 */
[----:B------:R2:W-:Y:S04]  /*14180*/  STS.U16 [R35+UR9+0xf600], R37 ;  /* 0x00f6002523007988 */ /* 0x0005e80008000409 */
[----:B------:R2:W-:Y:S04]  /*14190*/  STS.U16 [R35+UR9+0xfa00], R34 ;  /* 0x00fa002223007988 */ /* 0x0005e80008000409 */
[----:B--2---:R2:W5:Y:S04]  /*141a0*/  LDL.LU R36, [R1+0x58c] ;  /* 0x00058c0001247983 */ /* 0x0045680000300800 */
[----:B------:R2:W5:Y:S04]  /*141b0*/  LDL.LU R37, [R1+0x588] ;  /* 0x0005880001257983 */ /* 0x0005680000300800 */
[----:B------:R2:W5:Y:S04]  /*141c0*/  LDL.LU R34, [R1+0x584] ;  /* 0x0005840001227983 */ /* 0x0005680000300800 */
[----:B------:R2:W-:Y:S01]  /*141d0*/  STS.U16 [R35+UR9+0xfe00], R0 ;  /* 0x00fe000023007988 */ /* 0x0005e20008000409 */
[----:B---3--:R-:W-:Y:S01]  /*141e0*/  PRMT R20, RZ, 0x7610, R20 ;  /* 0x00007610ff147816 */ /* 0x008fe20000000014 */
[----:B------:R-:W-:Y:S01]  /*141f0*/  IMAD.WIDE R126, R165, 0x2, R126 ;  /* 0x00000002a57e7825 */ /* 0x000fe200078e027e */
[----:B------:R-:W-:-:S02]  /*14200*/  PRMT R21, RZ, 0x7610, R21 ;  /* 0x00007610ff157816 */ /* 0x000fc40000000015 */
[----:B------:R-:W-:Y:S01]  /*14210*/  PRMT R18, RZ, 0x7610, R18 ;  /* 0x00007610ff127816 */ /* 0x000fe20000000012 */
[C---:B------:R-:W-:Y:S01]  /*14220*/  IMAD.WIDE R128, R165.reuse, 0x2, R128 ;  /* 0x00000002a5807825 */ /* 0x040fe200078e0280 */
[----:B------:R-:W-:Y:S01]  /*14230*/  PRMT R19, RZ, 0x7610, R19 ;  /* 0x00007610ff137816 */ /* 0x000fe20000000013 */
[----:B------:R-:W3:Y:S04]  /*14240*/  @!P0 LDG.E.U16 R20, desc[UR20][R126.64] ;  /* 0x000000147e148981 */ /* 0x000ee8000c1e1500 */
[----:B--2---:R2:W5:Y:S04]  /*14250*/  LDL.LU R35, [R1+0x580] ;  /* 0x0005800001237983 */ /* 0x0045680000300800 */
[----:B------:R-:W2:Y:S01]  /*14260*/  LDL.LU R0, [R1+0x57c] ;  /* 0x00057c0001007983 */ /* 0x000ea20000300800 */
[----:B------:R-:W-:Y:S01]  /*14270*/  IMAD.WIDE R130, R165, 0x2, R130 ;  /* 0x00000002a5827825 */ /* 0x000fe200078e0282 */
[----:B------:R-:W-:-:S02]  /*14280*/  PRMT R16, RZ, 0x7610, R16 ;  /* 0x00007610ff107816 */ /* 0x000fc40000000010 */
[----:B------:R-:W-:Y:S01]  /*14290*/  PRMT R17, RZ, 0x7610, R17 ;  /* 0x00007610ff117816 */ /* 0x000fe20000000011 */
[C---:B------:R-:W-:Y:S01]  /*142a0*/  IMAD.WIDE R132, R165.reuse, 0x2, R132 ;  /* 0x00000002a5847825 */ /* 0x040fe200078e0284 */
[----:B------:R-:W3:Y:S03]  /*142b0*/  @!P0 LDG.E.U16 R21, desc[UR20][R128.64] ;  /* 0x0000001480158981 */ /* 0x000ee6000c1e1500 */
        /* <DEDUP_REMOVED lines=8> */
[----:B------:R-:W-:-:S04]  /*14340*/  IMAD.WIDE R142, R165, 0x2, R142 ;  /* 0x00000002a58e7825 */ /* 0x000fc800078e028e */
[----:B------:R-:W-:-:S04]  /*14350*/  IMAD.WIDE R144, R165, 0x2, R144 ;  /* 0x00000002a5907825 */ /* 0x000fc800078e0290 */
[----:B------:R-:W-:-:S04]  /*14360*/  IMAD.WIDE R146, R165, 0x2, R146 ;  /* 0x00000002a5927825 */ /* 0x000fc800078e0292 */
[----:B------:R-:W-:-:S04]  /*14370*/  IMAD.WIDE R148, R165, 0x2, R148 ;  /* 0x00000002a5947825 */ /* 0x000fc800078e0294 */
[----:B------:R-:W-:-:S04]  /*14380*/  IMAD.WIDE R150, R165, 0x2, R150 ;  /* 0x00000002a5967825 */ /* 0x000fc800078e0296 */
[----:B------:R-:W-:Y:S01]  /*14390*/  IMAD.WIDE R152, R165, 0x2, R152 ;  /* 0x00000002a5987825 */ /* 0x000fe200078e0298 */
[----:B------:R-:W-:-:S03]  /*143a0*/  PRMT R164, RZ, 0x7610, R164 ;  /* 0x00007610ffa47816 */ /* 0x000fc600000000a4 */
[----:B------:R-:W-:Y:S01]  /*143b0*/  IMAD.WIDE R154, R165, 0x2, R154 ;  /* 0x00000002a59a7825 */ /* 0x000fe200078e029a */
[----:B------:R-:W-:-:S03]  /*143c0*/  PRMT R2, RZ, 0x7610, R2 ;  /* 0x00007610ff027816 */ /* 0x000fc60000000002 */
[----:B------:R-:W-:-:S04]  /*143d0*/  IMAD.WIDE R156, R165, 0x2, R156 ;  /* 0x00000002a59c7825 */ /* 0x000fc800078e029c */
[----:B------:R-:W-:-:S04]  /*143e0*/  IMAD.WIDE R158, R165, 0x2, R158 ;  /* 0x00000002a59e7825 */ /* 0x000fc800078e029e */
[----:B------:R-:W-:-:S04]  /*143f0*/  IMAD.WIDE R160, R165, 0x2, R160 ;  /* 0x00000002a5a07825 */ /* 0x000fc800078e02a0 */
[----:B------:R-:W-:-:S04]  /*14400*/  IMAD.WIDE R162, R165, 0x2, R162 ;  /* 0x00000002a5a27825 */ /* 0x000fc800078e02a2 */
[----:B------:R-:W-:Y:S01]  /*14410*/  IMAD.WIDE R88, R165, 0x2, R88 ;  /* 0x00000002a5587825 */ /* 0x000fe200078e0258 */
[----:B------:R-:W3:Y:S04]  /*14420*/  @!P0 LDG.E.U16 R164, desc[UR20][R162.64] ;  /* 0x00000014a2a48981 */ /* 0x000ee8000c1e1500 */
[----:B------:R-:W3:Y:S01]  /*14430*/  @!P0 LDG.E.U16 R2, desc[UR20][R88.64] ;  /* 0x0000001458028981 */ /* 0x000ee2000c1e1500 */
[----:B0-----:R-:W-:Y:S02]  /*14440*/  PRMT R14, RZ, 0x7610, R14 ;  /* 0x00007610ff0e7816 */ /* 0x001fe4000000000e */
[----:B------:R-:W-:Y:S02]  /*14450*/  PRMT R15, RZ, 0x7610, R15 ;  /* 0x00007610ff0f7816 */ /* 0x000fe4000000000f */
[----:B-1----:R-:W-:-:S02]  /*14460*/  PRMT R12, RZ, 0x7610, R12 ;  /* 0x00007610ff0c7816 */ /* 0x002fc4000000000c */
[----:B------:R-:W-:Y:S01]  /*14470*/  PRMT R13, RZ, 0x7610, R13 ;  /* 0x00007610ff0d7816 */ /* 0x000fe2000000000d */
[----:B------:R-:W3:Y:S01]  /*14480*/  @!P0 LDG.E.U16 R14, desc[UR20][R138.64] ;  /* 0x000000148a0e8981 */ /* 0x000ee2000c1e1500 */
[----:B----4-:R-:W-:Y:S02]  /*14490*/  PRMT R10, RZ, 0x7610, R10 ;  /* 0x00007610ff0a7816 */ /* 0x010fe4000000000a */
[----:B------:R-:W-:Y:S01]  /*144a0*/  PRMT R11, RZ, 0x7610, R11 ;  /* 0x00007610ff0b7816 */ /* 0x000fe2000000000b */
[----:B------:R-:W4:Y:S04]  /*144b0*/  @!P0 LDG.E.U16 R15, desc[UR20][R140.64] ;  /* 0x000000148c0f8981 */ /* 0x000f28000c1e1500 */
[----:B------:R-:W4:Y:S04]  /*144c0*/  @!P0 LDG.E.U16 R12, desc[UR20][R142.64] ;  /* 0x000000148e0c8981 */ /* 0x000f28000c1e1500 */
[----:B------:R-:W4:Y:S04]  /*144d0*/  @!P0 LDG.E.U16 R13, desc[UR20][R144.64] ;  /* 0x00000014900d8981 */ /* 0x000f28000c1e1500 */
        /* <DEDUP_REMOVED lines=8> */
[----:B------:R-:W-:Y:S01]  /*14560*/  PRMT R5, RZ, 0x7610, R5 ;  /* 0x00007610ff057816 */ /* 0x000fe20000000005 */
[----:B------:R-:W4:Y:S04]  /*14570*/  @!P0 LDG.E.U16 R9, desc[UR20][R152.64] ;  /* 0x0000001498098981 */ /* 0x000f28000c1e1500 */
[----:B------:R-:W4:Y:S04]  /*14580*/  @!P0 LDG.E.U16 R6, desc[UR20][R154.64] ;  /* 0x000000149a068981 */ /* 0x000f28000c1e1500 */
[----:B------:R-:W4:Y:S04]  /*14590*/  @!P0 LDG.E.U16 R7, desc[UR20][R156.64] ;  /* 0x000000149c078981 */ /* 0x000f28000c1e1500 */
[----:B------:R-:W4:Y:S04]  /*145a0*/  @!P0 LDG.E.U16 R4, desc[UR20][R158.64] ;  /* 0x000000149e048981 */ /* 0x000f28000c1e1500 */
[----:B------:R-:W4:Y:S04]  /*145b0*/  @!P0 LDG.E.U16 R5, desc[UR20][R160.64] ;  /* 0x00000014a0058981 */ /* 0x000f28000c1e1500 */
[----:B--2---:R0:W-:Y:S04]  /*145c0*/  STS.U16 [R0+UR9+0x8300], R32 ;  /* 0x0083002000007988 */ /* 0x0041e80008000409 */
[----:B------:R1:W-:Y:S04]  /*145d0*/  STS.U16 [R0+UR9+0x8700], R33 ;  /* 0x0087002100007988 */ /* 0x0003e80008000409 */
[----:B------:R2:W-:Y:S04]  /*145e0*/  STS.U16 [R0+UR9+0x8b00], R30 ;  /* 0x008b001e00007988 */ /* 0x0005e80008000409 */
[----:B0-----:R0:W5:Y:S04]  /*145f0*/  LDL.LU R32, [R1+0x578] ;  /* 0x0005780001207983 */ /* 0x0011680000300800 */
[----:B-1----:R0:W5:Y:S04]  /*14600*/  LDL.LU R33, [R1+0x574] ;  /* 0x0005740001217983 */ /* 0x0021680000300800 */
[----:B--2---:R0:W5:Y:S04]  /*14610*/  LDL.LU R30, [R1+0x570] ;  /* 0x00057000011e7983 */ /* 0x0041680000300800 */
[----:B------:R1:W-:Y:S04]  /*14620*/  STS.U16 [R0+UR9+0x8f00], R31 ;  /* 0x008f001f00007988 */ /* 0x0003e80008000409 */
[----:B------:R2:W-:Y:S04]  /*14630*/  STS.U16 [R0+UR9+0x9300], R28 ;  /* 0x0093001c00007988 */ /* 0x0005e80008000409 */
[----:B------:R0:W-:Y:S04]  /*14640*/  STS.U16 [R0+UR9+0x9700], R29 ;  /* 0x0097001d00007988 */ /* 0x0001e80008000409 */
[----:B-1----:R1:W5:Y:S04]  /*14650*/  LDL.LU R31, [R1+0x56c] ;  /* 0x00056c00011f7983 */ /* 0x0023680000300800 */
[----:B--2---:R1:W5:Y:S04]  /*14660*/  LDL.LU R28, [R1+0x568] ;  /* 0x00056800011c7983 */ /* 0x0043680000300800 */
[----:B0-----:R1:W5:Y:S04]  /*14670*/  LDL.LU R29, [R1+0x564] ;  /* 0x00056400011d7983 */ /* 0x0013680000300800 */
[----:B------:R0:W-:Y:S04]  /*14680*/  STS.U16 [R0+UR9+0x9b00], R26 ;  /* 0x009b001a00007988 */ /* 0x0001e80008000409 */
[----:B------:R2:W-:Y:S04]  /*14690*/  STS.U16 [R0+UR9+0x9f00], R27 ;  /* 0x009f001b00007988 */ /* 0x0005e80008000409 */
[----:B------:R1:W-:Y:S04]  /*146a0*/  STS.U16 [R0+UR9+0xa300], R24 ;  /* 0x00a3001800007988 */ /* 0x0003e80008000409 */
[----:B0-----:R0:W5:Y:S04]  /*146b0*/  LDL.LU R26, [R1+0x560] ;  /* 0x00056000011a7983 */ /* 0x0011680000300800 */
[----:B--2---:R0:W5:Y:S04]  /*146c0*/  LDL.LU R27, [R1+0x55c] ;  /* 0x00055c00011b7983 */ /* 0x0041680000300800 */
[----:B-1----:R0:W5:Y:S04]  /*146d0*/  LDL.LU R24, [R1+0x558] ;  /* 0x0005580001187983 */ /* 0x0021680000300800 */
[----:B------:R1:W-:Y:S04]  /*146e0*/  STS.U16 [R0+UR9+0xa700], R25 ;  /* 0x00a7001900007988 */ /* 0x0003e80008000409 */
[----:B------:R2:W-:Y:S04]  /*146f0*/  STS.U16 [R0+UR9+0xab00], R22 ;  /* 0x00ab001600007988 */ /* 0x0005e80008000409 */
[----:B------:R0:W-:Y:S04]  /*14700*/  STS.U16 [R0+UR9+0xaf00], R23 ;  /* 0x00af001700007988 */ /* 0x0001e80008000409 */
[----:B-1----:R1:W5:Y:S04]  /*14710*/  LDL.LU R25, [R1+0x554] ;  /* 0x0005540001197983 */ /* 0x0023680000300800 */
[----:B--2---:R1:W5:Y:S04]  /*14720*/  LDL.LU R22, [R1+0x550] ;  /* 0x0005500001167983 */ /* 0x0043680000300800 */
[----:B0-----:R1:W5:Y:S04]  /*14730*/  LDL.LU R23, [R1+0x54c] ;  /* 0x00054c0001177983 */ /* 0x0013680000300800 */
[----:B---3--:R0:W-:Y:S04]  /*14740*/  STS.U16 [R0+UR9+0xb300], R20 ;  /* 0x00b3001400007988 */ /* 0x0081e80008000409 */
[----:B------:R2:W-:Y:S04]  /*14750*/  STS.U16 [R0+UR9+0xb700], R21 ;  /* 0x00b7001500007988 */ /* 0x0005e80008000409 */
[----:B------:R3:W-:Y:S04]  /*14760*/  STS.U16 [R0+UR9+0xbb00], R18 ;  /* 0x00bb001200007988 */ /* 0x0007e80008000409 */
[----:B0-----:R1:W5:Y:S04]  /*14770*/  LDL.LU R20, [R1+0x548] ;  /* 0x0005480001147983 */ /* 0x0013680000300800 */
[----:B--2---:R1:W5:Y:S04]  /*14780*/  LDL.LU R21, [R1+0x544] ;  /* 0x0005440001157983 */ /* 0x0043680000300800 */
[----:B---3--:R1:W5:Y:S04]  /*14790*/  LDL.LU R18, [R1+0x540] ;  /* 0x0005400001127983 */ /* 0x0083680000300800 */
[----:B------:R0:W-:Y:S04]  /*147a0*/  STS.U16 [R0+UR9+0xbf00], R19 ;  /* 0x00bf001300007988 */ /* 0x0001e80008000409 */
[----:B------:R2:W-:Y:S04]  /*147b0*/  STS.U16 [R0+UR9+0xc300], R16 ;  /* 0x00c3001000007988 */ /* 0x0005e80008000409 */
[----:B------:R3:W-:Y:S04]  /*147c0*/  STS.U16 [R0+UR9+0xc700], R17 ;  /* 0x00c7001100007988 */ /* 0x0007e80008000409 */
[----:B0-----:R1:W5:Y:S04]  /*147d0*/  LDL.LU R19, [R1+0x53c] ;  /* 0x00053c0001137983 */ /* 0x0013680000300800 */
[----:B--2---:R1:W5:Y:S04]  /*147e0*/  LDL.LU R16, [R1+0x538] ;  /* 0x0005380001107983 */ /* 0x0043680000300800 */
[----:B---3--:R1:W5:Y:S04]  /*147f0*/  LDL.LU R17, [R1+0x534] ;  /* 0x0005340001117983 */ /* 0x0083680000300800 */
[----:B------:R0:W-:Y:S04]  /*14800*/  STS.U16 [R0+UR9+0xcb00], R14 ;  /* 0x00cb000e00007988 */ /* 0x0001e80008000409 */
[----:B----4-:R2:W-:Y:S04]  /*14810*/  STS.U16 [R0+UR9+0xcf00], R15 ;  /* 0x00cf000f00007988 */ /* 0x0105e80008000409 */
        /* <DEDUP_REMOVED lines=23> */
[----:B------:R2:W-:Y:S01]  /*14990*/  STS.U16 [R0+UR9+0xff00], R2 ;  /* 0x00ff000200007988 */ /* 0x0005e20008000409 */
[----:B------:R3:W-:Y:S06]  /*149a0*/  MEMBAR.ALL.CTA ;  /* 0x0000000000007992 */ /* 0x0007ec0000008000 */
[----:B---3--:R-:W3:Y:S04]  /*149b0*/  FENCE.VIEW.ASYNC.S ;  /* 0x00000000000073c6 */ /* 0x008ee80000000000 */
[----:B0-----:R1:W5:Y:S04]  /*149c0*/  LDL.LU R164, [R1+0x500] ;  /* 0x0005000001a47983 */ /* 0x0013680000300800 */
[----:B--2---:R1:W5:Y:S01]  /*149d0*/  LDL.LU R0, [R1+0x4fc] ;  /* 0x0004fc0001007983 */ /* 0x0043620000300800 */
[----:B------:R-:W-:-:S04]  /*149e0*/  ULEA UR11, UR5, UR9, 0x3 ;  /* 0x00000009050b7291 */ /* 0x000fc8000f8e18ff */
[----:B------:R-:W-:Y:S01]  /*149f0*/  UIADD3 UR11, UPT, UPT, UR11, 0x14000, URZ ;  /* 0x000140000b0b7890 */ /* 0x000fe2000fffe0ff */
[----:B---3--:R-:W-:Y:S06]  /*14a00*/  BAR.SYNC.DEFER_BLOCKING 0x0 ;  /* 0x0000000000007b1d */ /* 0x008fec0000010000 */
[----:B------:R-:W-:Y:S05]  /*14a10*/  @P2 BRA `(.L_x_9) ;  /* 0x00000000004c2947 */ /* 0x000fea0003800000 */
[----:B------:R-:W-:Y:S01]  /*14a20*/  UMOV UR15, 0x40004040 ;  /* 0x40004040000f7882 */ /* 0x000fe20000000000 */
        /* <DEDUP_REMOVED lines=9> */
[----:B------:R0:W-:Y:S01]  /*14ac0*/  UTCHMMA gdesc[UR14], gdesc[UR12], tmem[UR8], tmem[UR16], idesc[UR17], UPT ;  /* 0x00ff100c0e0075ea */ /* 0x0001e2000b800008 */
        /* <DEDUP_REMOVED lines=8> */
.L_x_9:
[----:B------:R-:W2:Y:S01]  /*14b50*/  LDL.LU R2, [R1+0x2f0] ;  /* 0x0002f00001027983 */ /* 0x000ea20000300800 */
[----:B------:R-:W-:Y:S02]  /*14b60*/  UIADD3 UR5, UPT, UPT, UR5, 0x1, URZ ;  /* 0x0000000105057890 */ /* 0x000fe4000fffe0ff */
[----:B------:R-:W-:Y:S02]  /*14b70*/  UIADD3 UR32, UPT, UPT, UR32, -0x40, URZ ;  /* 0xffffffc020207890 */ /* 0x000fe4000fffe0ff */
[----:B------:R-:W-:-:S04]  /*14b80*/  UISETP.GT.AND UP1, UPT, UR5, 0x1, UPT ;  /* 0x000000010500788c */ /* 0x000fc8000bf24270 */
[----:B0-----:R-:W-:Y:S02]  /*14b90*/  USEL UR6, URZ, 0x1, !UP1 ;  /* 0x00000001ff067887 */ /* 0x001fe4000c800000 */
[----:B------:R-:W-:Y:S02]  /*14ba0*/  USEL UR5, UR5, URZ, !UP1 ;  /* 0x000000ff05057287 */ /* 0x000fe4000c800000 */
[----:B------:R-:W-:-:S03]  /*14bb0*/  ULOP3.LUT UR7, UR4, UR6, URZ, 0x3c, !UPT ;  /* 0x0000000604077292 */ /* 0x000fc6000f8e3cff */
[----:B------:R-:W-:-:S04]  /*14bc0*/  UMOV UR6, UR4 ;  /* 0x0000000400067c82 */ /* 0x000fc80008000000 */
[----:B------:R-:W-:Y:S01]  /*14bd0*/  UMOV UR4, UR7 ;  /* 0x0000000700047c82 */ /* 0x000fe20008000000 */
[----:B--2---:R-:W-:-:S05]  /*14be0*/  VIADD R2, R2, 0xffffffff ;  /* 0xffffffff02027836 */ /* 0x004fca0000000000 */
[----:B------:R2:W-:Y:S01]  /*14bf0*/  STL [R1+0x2f0], R2 ;  /* 0x0002f00201007387 */ /* 0x0005e20000100800 */
[----:B------:R-:W-:-:S13]  /*14c00*/  ISETP.NE.U32.AND P0, PT, R2, RZ, PT ;  /* 0x000000ff0200720c */ /* 0x000fda0003f05070 */
[----:B--2---:R-:W-:Y:S05]  /*14c10*/  @P0 BRA `(.L_x_10) ;  /* 0xffffffac00a40947 */ /* 0x004fea000383ffff */
.L_x_7:
[----:B------:R-:W2:Y:S01]  /*14c20*/  LDL.LU R154, [R1+0x2fc] ;  /* 0x0002fc00019a7983 */ /* 0x000ea20000300800 */
[----:B0-----:R-:W2:Y:S01]  /*14c30*/  LDCU UR4, c[0x0][0x3b4] ;  /* 0x00007680ff0477ac */ /* 0x001ea20008000800 */
[----:B-----5:R-:W0:Y:S02]  /*14c40*/  LDC R6, c[0x0][0x3b8] ;  /* 0x0000ee00ff067b82 */ /* 0x020e240000000800 */
[----:B------:R-:W3:Y:S01]  /*14c50*/  LDL.LU R155, [R1+0x2f4] ;  /* 0x0002f400019b7983 */ /* 0x000ee20000300800 */
[----:B------:R-:W4:Y:S03]  /*14c60*/  LDCU.128 UR12, c[0x0][0x390] ;  /* 0x00007200ff0c77ac */ /* 0x000f260008000c00 */
[----:B------:R-:W3:Y:S01]  /*14c70*/  LDL.LU R156, [R1+0x3c0] ;  /* 0x0003c000019c7983 */ /* 0x000ee20000300800 */
[----:B------:R-:W1:Y:S03]  /*14c80*/  LDCU UR5, c[0x0][0x39c] ;  /* 0x00007380ff0577ac */ /* 0x000e660008000800 */
[----:B------:R-:W3:Y:S04]  /*14c90*/  LDL.LU R157, [R1+0x300] ;  /* 0x00030000019d7983 */ /* 0x000ee80000300800 */
[----:B------:R-:W3:Y:S04]  /*14ca0*/  LDL.LU R158, [R1+0x304] ;  /* 0x00030400019e7983 */ /* 0x000ee80000300800 */
[----:B------:R-:W3:Y:S04]  /*14cb0*/  LDL R159, [R1+0x2f8] ;  /* 0x0002f800019f7983 */ /* 0x000ee80000100800 */
[----:B------:R-:W3:Y:S04]  /*14cc0*/  LDL R160, [R1+0x310] ;  /* 0x0003100001a07983 */ /* 0x000ee80000100800 */
[----:B------:R-:W3:Y:S04]  /*14cd0*/  LDL R161, [R1+0x37c] ;  /* 0x00037c0001a17983 */ /* 0x000ee80000100800 */
[----:B------:R-:W3:Y:S04]  /*14ce0*/  LDL R162, [R1+0x378] ;  /* 0x0003780001a27983 */ /* 0x000ee80000100800 */
[----:B------:R-:W3:Y:S04]  /*14cf0*/  LDL R163, [R1+0x324] ;  /* 0x0003240001a37983 */ /* 0x000ee80000100800 */
[----:B------:R-:W3:Y:S04]  /*14d00*/  LDL R165, [R1+0x374] ;  /* 0x0003740001a57983 */ /* 0x000ee80000100800 */
[----:B------:R-:W3:Y:S01]  /*14d10*/  LDL R164, [R1+0x370] ;  /* 0x0003700001a47983 */ /* 0x000ee20000100800 */
[----:B0-----:R-:W-:Y:S01]  /*14d20*/  IMAD R5, R0, R6, RZ ;  /* 0x0000000600057224 */ /* 0x001fe200078e02ff */
[----:B------:R-:W0:Y:S02]  /*14d30*/  S2R R153, SR_TID.X ;  /* 0x0000000000997919 */ /* 0x000e240000002100 */
[----:B0-----:R-:W-:-:S02]  /*14d40*/  IMAD.SHL.U32 R2, R153, 0x80, RZ ;  /* 0x0000008099027824 */ /* 0x001fc400078e00ff */
[----:B------:R-:W-:-:S03]  /*14d50*/  IMAD.SHL.U32 R3, R153, 0x10, RZ ;  /* 0x0000001099037824 */ /* 0x000fc600078e00ff */
[----:B------:R-:W-:Y:S02]  /*14d60*/  LOP3.LUT R2, R2, 0x800, RZ, 0xc0, !PT ;  /* 0x0000080002027812 */ /* 0x000fe400078ec0ff */
[----:B------:R-:W-:-:S04]  /*14d70*/  LOP3.LUT R3, R3, 0xf0, RZ, 0xc0, !PT ;  /* 0x000000f003037812 */ /* 0x000fc800078ec0ff */
[----:B------:R-:W-:Y:S01]  /*14d80*/  IADD3 R3, PT, PT, R3, UR9, R2 ;  /* 0x0000000903037c10 */ /* 0x000fe2000fffe002 */
[C---:B--2---:R-:W-:Y:S01]  /*14d90*/  IMAD R4, R154.reuse, UR4, RZ ;  /* 0x000000049a047c24 */ /* 0x044fe2000f8e02ff */
[----:B----4-:R-:W-:Y:S02]  /*14da0*/  ISETP.GE.AND P0, PT, R154, UR14, PT ;  /* 0x0000000e9a007c0c */ /* 0x010fe4000bf06270 */
[----:B---3--:R-:W-:Y:S02]  /*14db0*/  ISETP.GE.AND P6, PT, R155, 0x40, PT ;  /* 0x000000409b00780c */ /* 0x008fe40003fc6270 */
[----:B------:R-:W-:Y:S02]  /*14dc0*/  LEA R2, P4, R4, UR12, 0x1 ;  /* 0x0000000c04027c11 */ /* 0x000fe4000f8808ff */
[----:B------:R-:W-:Y:S02]  /*14dd0*/  ISETP.LT.AND P5, PT, R0, UR15, !P0 ;  /* 0x0000000f00007c0c */ /* 0x000fe4000c7a1270 */
[----:B------:R-:W-:-:S02]  /*14de0*/  LEA.HI.X.SX32 R0, R4, UR13, 0x1, P4 ;  /* 0x0000000d04007c11 */ /* 0x000fc4000a0f0eff */
[----:B-1----:R-:W-:Y:S01]  /*14df0*/  ISETP.LT.AND P2, PT, R156, UR5, !P0 ;  /* 0x000000059c007c0c */ /* 0x002fe2000c741270 */
[CC--:B------:R-:W-:Y:S01]  /*14e00*/  IMAD R7, R157.reuse, R6.reuse, RZ ;  /* 0x000000069d077224 */ /* 0x0c0fe200078e02ff */
[----:B------:R-:W-:Y:S02]  /*14e10*/  ISETP.LT.AND P3, PT, R157, UR15, !P0 ;  /* 0x0000000f9d007c0c */ /* 0x000fe4000c761270 */
[C---:B------:R-:W-:Y:S01]  /*14e20*/  ISETP.LT.AND P4, PT, R158.reuse, UR15, !P0 ;  /* 0x0000000f9e007c0c */ /* 0x040fe2000c781270 */
[-C--:B------:R-:W-:Y:S02]  /*14e30*/  IMAD R11, R158, R6.reuse, RZ ;  /* 0x000000069e0b7224 */ /* 0x080fe400078e02ff */
[-C--:B------:R-:W-:Y:S02]  /*14e40*/  IMAD R13, R159, R6.reuse, RZ ;  /* 0x000000069f0d7224 */ /* 0x080fe400078e02ff */
[-C--:B------:R-:W-:Y:S02]  /*14e50*/  IMAD R17, R160, R6.reuse, RZ ;  /* 0x00000006a0117224 */ /* 0x080fe400078e02ff */
[----:B------:R-:W-:-:S02]  /*14e60*/  IMAD R19, R161, R6, RZ ;  /* 0x00000006a1137224 */ /* 0x000fc400078e02ff */
[-C--:B------:R-:W-:Y:S02]  /*14e70*/  IMAD R21, R162, R6.reuse, RZ ;  /* 0x00000006a2157224 */ /* 0x080fe400078e02ff */
[-C--:B------:R-:W-:Y:S02]  /*14e80*/  IMAD R23, R163, R6.reuse, RZ ;  /* 0x00000006a3177224 */ /* 0x080fe400078e02ff */
[-C--:B------:R-:W-:Y:S02]  /*14e90*/  IMAD R25, R165, R6.reuse, RZ ;  /* 0x00000006a5197224 */ /* 0x080fe400078e02ff */
[----:B------:R-:W-:Y:S01]  /*14ea0*/  IMAD R15, R164, R6, RZ ;  /* 0x00000006a40f7224 */ /* 0x000fe200078e02ff */
[----:B------:R-:W-:Y:S06]  /*14eb0*/  @!P6 BRA `(.L_x_11) ;  /* 0x000000000010e947 */ /* 0x000fec0003800000 */
[----:B------:R-:W-:-:S06]  /*14ec0*/  USHF.L.U32 UR6, UR6, 0x1f, URZ ;  /* 0x0000001f06067899 */ /* 0x000fcc00080006ff */
[----:B------:R-:W-:-:S04]  /*14ed0*/  IMAD.U32 R4, RZ, RZ, UR6 ;  /* 0x00000006ff047e24 */ /* 0x000fc8000f8e00ff */
[----:B------:R-:W0:Y:S02]  /*14ee0*/  SYNCS.PHASECHK.TRANS64.TRYWAIT P6, [UR11], R4 ;  /* 0x00000004ff0075a7 */ /* 0x000e2400080c110b */
[----:B0-----:R-:W-:Y:S05]  /*14ef0*/  @!P6 BRA `(.L_x_12) ;  /* 0x000000440044e947 */ /* 0x001fea0003800000 */
.L_x_11:
[----:B------:R-:W2:Y:S01]  /*14f00*/  LDL R6, [R1+0x334] ;  /* 0x0003340001067983 */ /* 0x000ea20000100800 */
[----:B------:R-:W2:Y:S03]  /*14f10*/  LDC R12, c[0x0][0x3b8] ;  /* 0x0000ee00ff0c7b82 */ /* 0x000ea60000000800 */
[----:B------:R-:W3:Y:S04]  /*14f20*/  LDL R10, [R1+0x328] ;  /* 0x00032800010a7983 */ /* 0x000ee80000100800 */
[----:B------:R-:W4:Y:S04]  /*14f30*/  LDL R18, [R1+0x308] ;  /* 0x0003080001127983 */ /* 0x000f280000100800 */
[----:B------:R-:W5:Y:S04]  /*14f40*/  LDL R16, [R1+0x330] ;  /* 0x0003300001107983 */ /* 0x000f680000100800 */
[----:B------:R-:W4:Y:S01]  /*14f50*/  LDL R14, [R1+0x32c] ;  /* 0x00032c00010e7983 */ /* 0x000f220000100800 */
[----:B------:R-:W-:Y:S01]  /*14f60*/  BAR.SYNC.DEFER_BLOCKING 0x0 ;  /* 0x0000000000007b1d */ /* 0x000fe20000010000 */
[----:B------:R-:W-:-:S05]  /*14f70*/  LEA R164, P6, R5, R2, 0x1 ;  /* 0x0000000205a47211 */ /* 0x000fca00078c08ff */
[----:B------:R-:W0:Y:S01]  /*14f80*/  LDCU UR4, c[0x0][0x39c] ;  /* 0x00007380ff0477ac */ /* 0x000e220008000800 */
[----:B------:R-:W4:Y:S01]  /*14f90*/  LDL.LU R8, [R1+0x2f8] ;  /* 0x0002f80001087983 */ /* 0x000f220000300800 */
[----:B------:R-:W1:Y:S01]  /*14fa0*/  LDCU UR5, c[0x0][0x39c] ;  /* 0x00007380ff0577ac */ /* 0x000e620008000800 */
[----:B------:R-:W0:Y:S01]  /*14fb0*/  LDCU UR6, c[0x0][0x39c] ;  /* 0x00007380ff0677ac */ /* 0x000e220008000800 */
[----:B------:R-:W0:Y:S01]  /*14fc0*/  LDCU UR7, c[0x0][0x39c] ;  /* 0x00007380ff0777ac */ /* 0x000e220008000800 */
[----:B------:R-:W0:Y:S02]  /*14fd0*/  @!P1 SYNCS.CCTL.IV [UR9+0x14000] ;  /* 0x01400000ff0099b1 */ /* 0x000e240008000009 */
[----:B0-----:R-:W-:Y:S01]  /*14fe0*/  BAR.SYNC.DEFER_BLOCKING 0x0 ;  /* 0x0000000000007b1d */ /* 0x001fe20000010000 */
[----:B--2---:R-:W-:-:S05]  /*14ff0*/  IMAD R9, R6, R12, RZ ;  /* 0x0000000c06097224 */ /* 0x004fca00078e02ff */
[----:B------:R-:W0:Y:S01]  /*15000*/  @!P1 SYNCS.CCTL.IV [UR9+0x14008] ;  /* 0x01400800ff0099b1 */ /* 0x000e220008000009 */
[----:B------:R-:W2:Y:S01]  /*15010*/  LDL.LU R6, [R1+0x310] ;  /* 0x0003100001067983 */ /* 0x000ea20000300800 */
[----:B------:R-:W-:-:S04]  /*15020*/  LEA R162, P1, R7, R2, 0x1 ;  /* 0x0000000207a27211 */ /* 0x000fc800078208ff */
[----:B------:R-:W-:Y:S01]  /*15030*/  LEA.HI.X.SX32 R163, R7, R0, 0x1, P1 ;  /* 0x0000000007a37211 */ /* 0x000fe200008f0eff */
[----:B---3--:R-:W-:Y:S02]  /*15040*/  IMAD R7, R10, R12, RZ ;  /* 0x0000000c0a077224 */ /* 0x008fe400078e02ff */
[----:B------:R-:W3:Y:S01]  /*15050*/  S2R R10, SR_TID.X ;  /* 0x00000000000a7919 */ /* 0x000ee20000002100 */
[----:B------:R-:W-:Y:S02]  /*15060*/  LEA.HI.X.SX32 R165, R5, R0, 0x1, P6 ;  /* 0x0000000005a57211 */ /* 0x000fe400030f0eff */
[-C--:B------:R-:W-:Y:S02]  /*15070*/  LEA R160, P6, R11, R2.reuse, 0x1 ;  /* 0x000000020ba07211 */ /* 0x080fe400078c08ff */
[----:B------:R-:W-:Y:S02]  /*15080*/  LEA R158, P1, R13, R2, 0x1 ;  /* 0x000000020d9e7211 */ /* 0x000fe400078208ff */
[----:B------:R-:W-:-:S02]  /*15090*/  LEA.HI.X.SX32 R161, R11, R0, 0x1, P6 ;  /* 0x000000000ba17211 */ /* 0x000fc400030f0eff */
[----:B------:R-:W-:Y:S02]  /*150a0*/  LEA R156, P6, R17, R2, 0x1 ;  /* 0x00000002119c7211 */ /* 0x000fe400078c08ff */
[-C--:B------:R-:W-:Y:S02]  /*150b0*/  LEA.HI.X.SX32 R159, R13, R0.reuse, 0x1, P1 ;  /* 0x000000000d9f7211 */ /* 0x080fe400008f0eff */
[----:B------:R-:W-:Y:S02]  /*150c0*/  LEA.HI.X.SX32 R157, R17, R0, 0x1, P6 ;  /* 0x00000000119d7211 */ /* 0x000fe400030f0eff */
[-C--:B------:R-:W-:Y:S02]  /*150d0*/  LEA R154, P1, R19, R2.reuse, 0x1 ;  /* 0x00000002139a7211 */ /* 0x080fe400078208ff */
[----:B------:R-:W-:Y:S02]  /*150e0*/  LEA R152, P6, R21, R2, 0x1 ;  /* 0x0000000215987211 */ /* 0x000fe400078c08ff */
[----:B------:R-:W-:-:S02]  /*150f0*/  LEA.HI.X.SX32 R155, R19, R0, 0x1, P1 ;  /* 0x00000000139b7211 */ /* 0x000fc400008f0eff */
[----:B------:R-:W-:Y:S02]  /*15100*/  LEA.HI.X.SX32 R153, R21, R0, 0x1, P6 ;  /* 0x0000000015997211 */ /* 0x000fe400030f0eff */
[-C--:B------:R-:W-:Y:S02]  /*15110*/  LEA R136, P1, R23, R2.reuse, 0x1 ;  /* 0x0000000217887211 */ /* 0x080fe400078208ff */
[----:B------:R-:W-:Y:S01]  /*15120*/  LEA R138, P6, R25, R2, 0x1 ;  /* 0x00000002198a7211 */ /* 0x000fe200078c08ff */
[----:B----4-:R-:W-:Y:S01]  /*15130*/  IMAD R11, R18, R12, RZ ;  /* 0x0000000c120b7224 */ /* 0x010fe200078e02ff */
[----:B------:R-:W-:Y:S01]  /*15140*/  LEA.HI.X.SX32 R137, R23, R0, 0x1, P1 ;  /* 0x0000000017897211 */ /* 0x000fe200008f0eff */
[----:B-----5:R-:W-:Y:S01]  /*15150*/  IMAD R13, R16, R12, RZ ;  /* 0x0000000c100d7224 */ /* 0x020fe200078e02ff */
[----:B------:R-:W-:Y:S02]  /*15160*/  LEA.HI.X.SX32 R139, R25, R0, 0x1, P6 ;  /* 0x00000000198b7211 */ /* 0x000fe400030f0eff */
[----:B------:R-:W-:-:S02]  /*15170*/  LEA R140, P1, R15, R2, 0x1 ;  /* 0x000000020f8c7211 */ /* 0x000fc400078208ff */
[----:B------:R-:W-:Y:S01]  /*15180*/  LEA R148, P6, R9, R2, 0x1 ;  /* 0x0000000209947211 */ /* 0x000fe200078c08ff */
[----:B------:R-:W-:Y:S01]  /*15190*/  IMAD R5, R14, R12, RZ ;  /* 0x0000000c0e057224 */ /* 0x000fe200078e02ff */
[-C--:B------:R-:W-:Y:S01]  /*151a0*/  LEA.HI.X.SX32 R141, R15, R0.reuse, 0x1, P1 ;  /* 0x000000000f8d7211 */ /* 0x080fe200008f0eff */
[----:B---3--:R-:W-:Y:S01]  /*151b0*/  IMAD.SHL.U32 R4, R10, 0x8, RZ ;  /* 0x000000080a047824 */ /* 0x008fe200078e00ff */
[----:B------:R-:W-:Y:S02]  /*151c0*/  LEA.HI.X.SX32 R149, R9, R0, 0x1, P6 ;  /* 0x0000000009957211 */ /* 0x000fe400030f0eff */
[-C--:B------:R-:W-:Y:S02]  /*151d0*/  LEA R134, P1, R11, R2.reuse, 0x1 ;  /* 0x000000020b867211 */ /* 0x080fe400078208ff */
[----:B------:R-:W-:Y:S02]  /*151e0*/  LEA R150, P6, R13, R2, 0x1 ;  /* 0x000000020d967211 */ /* 0x000fe400078c08ff */
[----:B------:R-:W-:-:S02]  /*151f0*/  LEA.HI.X.SX32 R135, R11, R0, 0x1, P1 ;  /* 0x000000000b877211 */ /* 0x000fc400008f0eff */
[----:B------:R-:W-:Y:S02]  /*15200*/  LEA.HI.X.SX32 R151, R13, R0, 0x1, P6 ;  /* 0x000000000d977211 */ /* 0x000fe400030f0eff */
[-C--:B------:R-:W-:Y:S02]  /*15210*/  LEA R132, P1, R5, R2.reuse, 0x1 ;  /* 0x0000000205847211 */ /* 0x080fe400078208ff */
[----:B------:R-:W-:Y:S02]  /*15220*/  LEA R142, P6, R7, R2, 0x1 ;  /* 0x00000002078e7211 */ /* 0x000fe400078c08ff */
[----:B------:R-:W-:Y:S02]  /*15230*/  LOP3.LUT R4, R4, 0x300, RZ, 0xc0, !PT ;  /* 0x0000030004047812 */ /* 0x000fe400078ec0ff */
[-C--:B------:R-:W-:Y:S02]  /*15240*/  LEA.HI.X.SX32 R133, R5, R0.reuse, 0x1, P1 ;  /* 0x0000000005857211 */ /* 0x080fe400008f0eff */
[----:B------:R-:W-:Y:S01]  /*15250*/  LEA.HI.X.SX32 R143, R7, R0, 0x1, P6 ;  /* 0x00000000078f7211 */ /* 0x000fe200030f0eff */
[----:B------:R-:W-:Y:S01]  /*15260*/  IMAD.IADD R3, R4, 0x1, R3 ;  /* 0x0000000104037824 */ /* 0x000fe200078e0203 */
[----:B------:R-:W-:-:S02]  /*15270*/  ISETP.LT.AND P1, PT, R8, UR15, !P0 ;  /* 0x0000000f08007c0c */ /* 0x000fc4000c721270 */
[----:B--2---:R-:W-:Y:S02]  /*15280*/  ISETP.LT.AND P6, PT, R6, UR15, !P0 ;  /* 0x0000000f06007c0c */ /* 0x004fe4000c7c1270 */
[----:B------:R-:W-:Y:S01]  /*15290*/  LDTM.16dp32bit_t0_t15.x128 R4, tmem[UR10] ;  /* 0x0000000a000479ee */ /* 0x000fe20008b80000 */
[----:B------:R-:W2:Y:S01]  /*152a0*/  LDTM.16dp32bit_t16_t31.x128 R4, tmem[UR10+0x80] ;  /* 0x0000800a000479ee */ /* 0x000ea20008ba0000 */
[----:B------:R-:W-:Y:S01]  /*152b0*/  NOP ;  /* 0x0000000000007918 */ /* 0x000fe20000000000 */
[----:B------:R-:W3:Y:S01]  /*152c0*/  LDCU UR10, c[0x0][0x39c] ;  /* 0x00007380ff0a77ac */ /* 0x000ee20008000800 */
[----:B--2---:R-:W-:Y:S02]  /*152d0*/  F2FP.BF16.F32.PACK_AB R4, R6, R4 ;  /* 0x000000040604723e */ /* 0x004fe400000010ff */
[----:B------:R-:W-:Y:S02]  /*152e0*/  F2FP.BF16.F32.PACK_AB R6, R14, R12 ;  /* 0x0000000c0e06723e */ /* 0x000fe400000010ff */
[----:B------:R-:W-:-:S02]  /*152f0*/  F2FP.BF16.F32.PACK_AB R12, R39, R37 ;  /* 0x00000025270c723e */ /* 0x000fc400000010ff */
[----:B------:R-:W-:Y:S02]  /*15300*/  F2FP.BF16.F32.PACK_AB R37, R42, R40 ;  /* 0x000000282a25723e */ /* 0x000fe400000010ff */
[----:B------:R-:W2:Y:S01]  /*15310*/  S2R R42, SR_TID.X ;  /* 0x00000000002a7919 */ /* 0x000ea20000002100 */
[----:B------:R-:W-:Y:S02]  /*15320*/  F2FP.BF16.F32.PACK_AB R144, R7, R5 ;  /* 0x000000050790723e */ /* 0x000fe400000010ff */
[----:B------:R-:W-:Y:S02]  /*15330*/  F2FP.BF16.F32.PACK_AB R5, R10, R8 ;  /* 0x000000080a05723e */ /* 0x000fe400000010ff */
[----:B------:R-:W-:Y:S02]  /*15340*/  F2FP.BF16.F32.PACK_AB R145, R11, R9 ;  /* 0x000000090b91723e */ /* 0x000fe400000010ff */
[----:B------:R-:W-:Y:S02]  /*15350*/  F2FP.BF16.F32.PACK_AB R146, R15, R13 ;  /* 0x0000000d0f92723e */ /* 0x000fe400000010ff */
[----:B------:R-:W-:-:S02]  /*15360*/  F2FP.BF16.F32.PACK_AB R7, R18, R16 ;  /* 0x000000101207723e */ /* 0x000fc400000010ff */
[----:B------:R-:W-:-:S03]  /*15370*/  F2FP.BF16.F32.PACK_AB R147, R19, R17 ;  /* 0x000000111393723e */ /* 0x000fc600000010ff */
[----:B0-----:R-:W-:Y:S04]  /*15380*/  STS.128 [R3], R4 ;  /* 0x0000000403007388 */ /* 0x001fe80000000c00 */
[----:B------:R-:W-:Y:S01]  /*15390*/  STS.128 [R3+0x400], R144 ;  /* 0x0004009003007388 */ /* 0x000fe20000000c00 */
[----:B------:R-:W-:Y:S02]  /*153a0*/  F2FP.BF16.F32.PACK_AB R36, R38, R36 ;  /* 0x000000242624723e */ /* 0x000fe400000010ff */
[----:B------:R-:W-:Y:S02]  /*153b0*/  F2FP.BF16.F32.PACK_AB R38, R46, R44 ;  /* 0x0000002c2e26723e */ /* 0x000fe400000010ff */
[----:B------:R-:W-:Y:S02]  /*153c0*/  F2FP.BF16.F32.PACK_AB R16, R55, R53 ;  /* 0x000000353710723e */ /* 0x000fe400000010ff */
[----:B------:R-:W-:Y:S01]  /*153d0*/  F2FP.BF16.F32.PACK_AB R55, R66, R64 ;  /* 0x000000404237723e */ /* 0x000fe200000010ff */
[----:B--2---:R-:W-:Y:S01]  /*153e0*/  IMAD.SHL.U32 R46, R42, 0x10, RZ ;  /* 0x000000102a2e7824 */ /* 0x004fe200078e00ff */
[----:B------:R-:W-:-:S04]  /*153f0*/  F2FP.BF16.F32.PACK_AB R14, R47, R45 ;  /* 0x0000002d2f0e723e */ /* 0x000fc800000010ff */
[----:B------:R-:W-:Y:S01]  /*15400*/  LOP3.LUT R64, R46, 0x7f0, RZ, 0xc0, !PT ;  /* 0x000007f02e407812 */ /* 0x000fe200078ec0ff */
[----:B------:R-:W-:Y:S01]  /*15410*/  BAR.SYNC.DEFER_BLOCKING 0x0 ;  /* 0x0000000000007b1d */ /* 0x000fe20000010000 */
[----:B------:R-:W-:Y:S02]  /*15420*/  F2FP.BF16.F32.PACK_AB R20, R22, R20 ;  /* 0x000000141614723e */ /* 0x000fe400000010ff */
[----:B------:R-:W-:-:S03]  /*15430*/  F2FP.BF16.F32.PACK_AB R8, R23, R21 ;  /* 0x000000151708723e */ /* 0x000fc600000010ff */
[----:B------:R-:W0:Y:S04]  /*15440*/  LDS.128 R44, [R64+UR9] ;  /* 0x00000009402c7984 */ /* 0x000e280008000c00 */
[----:B------:R-:W-:Y:S01]  /*15450*/  LDS.128 R4, [R64+UR9+0x800] ;  /* 0x0008000940047984 */ /* 0x000fe20008000c00 */
[----:B------:R-:W-:Y:S02]  /*15460*/  F2FP.BF16.F32.PACK_AB R21, R26, R24 ;  /* 0x000000181a15723e */ /* 0x000fe400000010ff */
[----:B------:R-:W-:Y:S02]  /*15470*/  F2FP.BF16.F32.PACK_AB R9, R27, R25 ;  /* 0x000000191b09723e */ /* 0x000fe400000010ff */
[----:B------:R-:W-:Y:S02]  /*15480*/  F2FP.BF16.F32.PACK_AB R22, R30, R28 ;  /* 0x0000001c1e16723e */ /* 0x000fe400000010ff */
[----:B------:R-:W-:-:S02]  /*15490*/  F2FP.BF16.F32.PACK_AB R10, R31, R29 ;  /* 0x0000001d1f0a723e */ /* 0x000fc400000010ff */
[----:B------:R-:W-:Y:S01]  /*154a0*/  F2FP.BF16.F32.PACK_AB R23, R34, R32 ;  /* 0x000000202217723e */ /* 0x000fe200000010ff */
[----:B------:R-:W-:Y:S01]  /*154b0*/  BAR.SYNC.DEFER_BLOCKING 0x0 ;  /* 0x0000000000007b1d */ /* 0x000fe20000010000 */
[----:B------:R-:W-:-:S05]  /*154c0*/  F2FP.BF16.F32.PACK_AB R11, R35, R33 ;  /* 0x00000021230b723e */ /* 0x000fca00000010ff */
[----:B------:R-:W-:Y:S04]  /*154d0*/  STS.128 [R3], R20 ;  /* 0x0000001403007388 */ /* 0x000fe80000000c00 */
[----:B------:R-:W-:Y:S01]  /*154e0*/  STS.128 [R3+0x400], R8 ;  /* 0x0004000803007388 */ /* 0x000fe20000000c00 */
[----:B------:R-:W-:Y:S01]  /*154f0*/  BAR.SYNC.DEFER_BLOCKING 0x0 ;  /* 0x0000000000007b1d */ /* 0x000fe20000010000 */
[----:B------:R-:W-:Y:S02]  /*15500*/  F2FP.BF16.F32.PACK_AB R13, R43, R41 ;  /* 0x000000292b0d723e */ /* 0x000fe400000010ff */
[----:B------:R-:W-:-:S03]  /*15510*/  F2FP.BF16.F32.PACK_AB R39, R50, R48 ;  /* 0x000000303227723e */ /* 0x000fc600000010ff */
[----:B------:R-:W2:Y:S04]  /*15520*/  LDS.128 R20, [R64+UR9] ;  /* 0x0000000940147984 */ /* 0x000ea80008000c00 */
[----:B------:R-:W-:Y:S01]  /*15530*/  LDS.128 R8, [R64+UR9+0x800] ;  /* 0x0008000940087984 */ /* 0x000fe20008000c00 */
[----:B------:R-:W-:Y:S01]  /*15540*/  BAR.SYNC.DEFER_BLOCKING 0x0 ;  /* 0x0000000000007b1d */ /* 0x000fe20000010000 */
[----:B------:R-:W-:-:S05]  /*15550*/  F2FP.BF16.F32.PACK_AB R15, R51, R49 ;  /* 0x00000031330f723e */ /* 0x000fca00000010ff */
[----:B------:R-:W-:Y:S04]  /*15560*/  STS.128 [R3], R36 ;  /* 0x0000002403007388 */ /* 0x000fe80000000c00 */
[----:B------:R-:W-:Y:S01]  /*15570*/  STS.128 [R3+0x400], R12 ;  /* 0x0004000c03007388 */ /* 0x000fe20000000c00 */
[----:B------:R-:W-:Y:S01]  /*15580*/  BAR.SYNC.DEFER_BLOCKING 0x0 ;  /* 0x0000000000007b1d */ /* 0x000fe20000010000 */
[----:B------:R-:W-:Y:S02]  /*15590*/  F2FP.BF16.F32.PACK_AB R52, R54, R52 ;  /* 0x000000343634723e */ /* 0x000fe400000010ff */
[----:B------:R-:W-:-:S03]  /*155a0*/  F2FP.BF16.F32.PACK_AB R53, R58, R56 ;  /* 0x000000383a35723e */ /* 0x000fc600000010ff */
[----:B------:R-:W4:Y:S04]  /*155b0*/  LDS.128 R36, [R64+UR9] ;  /* 0x0000000940247984 */ /* 0x000f280008000c00 */
[----:B------:R-:W-:Y:S01]  /*155c0*/  LDS.128 R12, [R64+UR9+0x800] ;  /* 0x00080009400c7984 */ /* 0x000fe20008000c00 */
[----:B------:R-:W-:Y:S01]  /*155d0*/  F2FP.BF16.F32.PACK_AB R17, R59, R57 ;  /* 0x000000393b11723e */ /* 0x000fe200000010ff */
[----:B------:R-:W-:Y:S01]  /*155e0*/  BAR.SYNC.DEFER_BLOCKING 0x0 ;  /* 0x0000000000007b1d */ /* 0x000fe20000010000 */
[----:B------:R-:W-:Y:S02]  /*155f0*/  F2FP.BF16.F32.PACK_AB R54, R62, R60 ;  /* 0x0000003c3e36723e */ /* 0x000fe400000010ff */
[----:B------:R-:W-:Y:S02]  /*15600*/  F2FP.BF16.F32.PACK_AB R18, R63, R61 ;  /* 0x0000003d3f12723e */ /* 0x000fe400000010ff */
[----:B------:R-:W-:Y:S01]  /*15610*/  F2FP.BF16.F32.PACK_AB R19, R67, R65 ;  /* 0x000000414313723e */ /* 0x000fe200000010ff */
[----:B------:R-:W-:Y:S04]  /*15620*/  STS.128 [R3], R52 ;  /* 0x0000003403007388 */ /* 0x000fe80000000c00 */
[----:B------:R-:W-:Y:S01]  /*15630*/  STS.128 [R3+0x400], R16 ;  /* 0x0004001003007388 */ /* 0x000fe20000000c00 */
[----:B------:R-:W-:Y:S01]  /*15640*/  BAR.SYNC.DEFER_BLOCKING 0x0 ;  /* 0x0000000000007b1d */ /* 0x000fe20000010000 */
[----:B------:R-:W-:-:S02]  /*15650*/  F2FP.BF16.F32.PACK_AB R68, R70, R68 ;  /* 0x000000444644723e */ /* 0x000fc400000010ff */
[----:B------:R-:W-:-:S03]  /*15660*/  F2FP.BF16.F32.PACK_AB R24, R71, R69 ;  /* 0x000000454718723e */ /* 0x000fc600000010ff */
[----:B------:R-:W5:Y:S04]  /*15670*/  LDS.128 R48, [R64+UR9] ;  /* 0x0000000940307984 */ /* 0x000f680008000c00 */
[----:B------:R-:W-:Y:S01]  /*15680*/  LDS.128 R16, [R64+UR9+0x800] ;  /* 0x0008000940107984 */ /* 0x000fe20008000c00 */
[----:B------:R-:W-:Y:S02]  /*15690*/  F2FP.BF16.F32.PACK_AB R69, R74, R72 ;  /* 0x000000484a45723e */ /* 0x000fe400000010ff */
[----:B------:R-:W-:Y:S02]  /*156a0*/  F2FP.BF16.F32.PACK_AB R25, R75, R73 ;  /* 0x000000494b19723e */ /* 0x000fe400000010ff */
[----:B------:R-:W-:Y:S02]  /*156b0*/  F2FP.BF16.F32.PACK_AB R70, R78, R76 ;  /* 0x0000004c4e46723e */ /* 0x000fe400000010ff */
[----:B------:R-:W-:Y:S01]  /*156c0*/  F2FP.BF16.F32.PACK_AB R26, R79, R77 ;  /* 0x0000004d4f1a723e */ /* 0x000fe200000010ff */
[----:B------:R-:W2:Y:S01]  /*156d0*/  LDL.LU R78, [R1+0x37c] ;  /* 0x00037c00014e7983 */ /* 0x000ea20000300800 */
[----:B------:R-:W-:Y:S01]  /*156e0*/  F2FP.BF16.F32.PACK_AB R71, R82, R80 ;  /* 0x000000505247723e */ /* 0x000fe200000010ff */
[----:B------:R-:W-:Y:S01]  /*156f0*/  BAR.SYNC.DEFER_BLOCKING 0x0 ;  /* 0x0000000000007b1d */ /* 0x000fe20000010000 */
[----:B------:R-:W-:-:S02]  /*15700*/  F2FP.BF16.F32.PACK_AB R27, R83, R81 ;  /* 0x00000051531b723e */ /* 0x000fc400000010ff */
[----:B------:R-:W-:Y:S02]  /*15710*/  F2FP.BF16.F32.PACK_AB R84, R86, R84 ;  /* 0x000000545654723e */ /* 0x000fe400000010ff */
[----:B------:R-:W-:Y:S02]  /*15720*/  F2FP.BF16.F32.PACK_AB R28, R87, R85 ;  /* 0x00000055571c723e */ /* 0x000fe400000010ff */
[----:B------:R-:W-:Y:S01]  /*15730*/  F2FP.BF16.F32.PACK_AB R29, R91, R89 ;  /* 0x000000595b1d723e */ /* 0x000fe200000010ff */
[----:B------:R-:W3:Y:S04]  /*15740*/  LDL.LU R77, [R1+0x378] ;  /* 0x00037800014d7983 */ /* 0x000ee80000300800 */
[----:B------:R-:W-:Y:S04]  /*15750*/  STS.128 [R3], R68 ;  /* 0x0000004403007388 */ /* 0x000fe80000000c00 */
[----:B------:R-:W-:Y:S01]  /*15760*/  STS.128 [R3+0x400], R24 ;  /* 0x0004001803007388 */ /* 0x000fe20000000c00 */
[----:B------:R-:W-:Y:S01]  /*15770*/  BAR.SYNC.DEFER_BLOCKING 0x0 ;  /* 0x0000000000007b1d */ /* 0x000fe20000010000 */
[----:B------:R-:W-:-:S02]  /*15780*/  F2FP.BF16.F32.PACK_AB R85, R90, R88 ;  /* 0x000000585a55723e */ /* 0x000fc400000010ff */
[----:B------:R-:W-:Y:S02]  /*15790*/  F2FP.BF16.F32.PACK_AB R86, R94, R92 ;  /* 0x0000005c5e56723e */ /* 0x000fe400000010ff */
[----:B------:R-:W-:Y:S02]  /*157a0*/  F2FP.BF16.F32.PACK_AB R30, R95, R93 ;  /* 0x0000005d5f1e723e */ /* 0x000fe400000010ff */
[----:B------:R-:W-:Y:S01]  /*157b0*/  F2FP.BF16.F32.PACK_AB R87, R98, R96 ;  /* 0x000000606257723e */ /* 0x000fe200000010ff */
[----:B------:R-:W4:Y:S01]  /*157c0*/  LDL.LU R76, [R1+0x324] ;  /* 0x00032400014c7983 */ /* 0x000f220000300800 */
[----:B------:R-:W-:Y:S02]  /*157d0*/  F2FP.BF16.F32.PACK_AB R31, R99, R97 ;  /* 0x00000061631f723e */ /* 0x000fe400000010ff */
[----:B------:R-:W-:Y:S01]  /*157e0*/  F2FP.BF16.F32.PACK_AB R100, R102, R100 ;  /* 0x000000646664723e */ /* 0x000fe200000010ff */
[----:B------:R-:W4:Y:S04]  /*157f0*/  LDL.LU R75, [R1+0x374] ;  /* 0x00037400014b7983 */ /* 0x000f280000300800 */
[----:B------:R-:W0:Y:S04]  /*15800*/  LDS.128 R52, [R64+UR9] ;  /* 0x0000000940347984 */ /* 0x000e280008000c00 */
[----:B------:R-:W-:Y:S01]  /*15810*/  LDS.128 R24, [R64+UR9+0x800] ;  /* 0x0008000940187984 */ /* 0x000fe20008000c00 */
[----:B------:R-:W-:Y:S01]  /*15820*/  BAR.SYNC.DEFER_BLOCKING 0x0 ;  /* 0x0000000000007b1d */ /* 0x000fe20000010000 */
[----:B------:R-:W-:-:S02]  /*15830*/  F2FP.BF16.F32.PACK_AB R32, R103, R101 ;  /* 0x000000656720723e */ /* 0x000fc400000010ff */
[----:B------:R-:W-:Y:S02]  /*15840*/  F2FP.BF16.F32.PACK_AB R33, R107, R105 ;  /* 0x000000696b21723e */ /* 0x000fe400000010ff */
[----:B------:R-:W-:Y:S02]  /*15850*/  F2FP.BF16.F32.PACK_AB R102, R110, R108 ;  /* 0x0000006c6e66723e */ /* 0x000fe400000010ff */
[----:B------:R-:W-:Y:S01]  /*15860*/  F2FP.BF16.F32.PACK_AB R34, R111, R109 ;  /* 0x0000006d6f22723e */ /* 0x000fe200000010ff */
[----:B------:R-:W5:Y:S04]  /*15870*/  LDL.LU R73, [R1+0x370] ;  /* 0x0003700001497983 */ /* 0x000f680000300800 */
[----:B------:R-:W-:Y:S04]  /*15880*/  STS.128 [R3], R84 ;  /* 0x0000005403007388 */ /* 0x000fe80000000c00 */
[----:B------:R-:W-:Y:S01]  /*15890*/  STS.128 [R3+0x400], R28 ;  /* 0x0004001c03007388 */ /* 0x000fe20000000c00 */
[----:B------:R-:W-:Y:S01]  /*158a0*/  BAR.SYNC.DEFER_BLOCKING 0x0 ;  /* 0x0000000000007b1d */ /* 0x000fe20000010000 */
[----:B------:R-:W-:-:S02]  /*158b0*/  F2FP.BF16.F32.PACK_AB R101, R106, R104 ;  /* 0x000000686a65723e */ /* 0x000fc400000010ff */
[----:B------:R-:W-:Y:S02]  /*158c0*/  F2FP.BF16.F32.PACK_AB R103, R114, R112 ;  /* 0x000000707267723e */ /* 0x000fe400000010ff */
[----:B------:R-:W-:Y:S02]  /*158d0*/  F2FP.BF16.F32.PACK_AB R35, R115, R113 ;  /* 0x000000717323723e */ /* 0x000fe400000010ff */
[----:B------:R-:W-:Y:S01]  /*158e0*/  F2FP.BF16.F32.PACK_AB R116, R118, R116 ;  /* 0x000000747674723e */ /* 0x000fe200000010ff */
[----:B------:R-:W5:Y:S04]  /*158f0*/  LDL.LU R72, [R1+0x334] ;  /* 0x0003340001487983 */ /* 0x000f680000300800 */
        /* <DEDUP_REMOVED lines=13> */
[----:B------:R-:W-:Y:S01]  /*159d0*/  F2FP.BF16.F32.PACK_AB R43, R131, R129 ;  /* 0x00000081832b723e */ /* 0x000fe200000010ff */
[----:B------:R-:W5:Y:S04]  /*159e0*/  LDL.LU R65, [R1+0x330] ;  /* 0x0003300001417983 */ /* 0x000f680000300800 */
[----:B------:R-:W5:Y:S04]  /*159f0*/  LDL.LU R67, [R1+0x32c] ;  /* 0x00032c0001437983 */ /* 0x000f680000300800 */
[----:B------:R-:W5:Y:S04]  /*15a00*/  LDL.LU R66, [R1+0x328] ;  /* 0x0003280001427983 */ /* 0x000f680000300800 */
[----:B------:R-:W1:Y:S04]  /*15a10*/  LDS.128 R32, [R64+UR9] ;  /* 0x0000000940207984 */ /* 0x000e680008000c00 */
[----:B------:R-:W-:Y:S01]  /*15a20*/  LDS.128 R60, [R64+UR9+0x800] ;  /* 0x00080009403c7984 */ /* 0x000fe20008000c00 */
[----:B------:R-:W-:Y:S06]  /*15a30*/  BAR.SYNC.DEFER_BLOCKING 0x0 ;  /* 0x0000000000007b1d */ /* 0x000fec0000010000 */
[----:B------:R-:W-:Y:S04]  /*15a40*/  STS.128 [R3], R116 ;  /* 0x0000007403007388 */ /* 0x000fe80000000c00 */
[----:B------:R0:W-:Y:S01]  /*15a50*/  STS.128 [R3+0x400], R40 ;  /* 0x0004002803007388 */ /* 0x0001e20000000c00 */
[----:B------:R-:W-:Y:S06]  /*15a60*/  BAR.SYNC.DEFER_BLOCKING 0x0 ;  /* 0x0000000000007b1d */ /* 0x000fec0000010000 */
[----:B0-----:R-:W5:Y:S04]  /*15a70*/  LDL.LU R3, [R1+0x320] ;  /* 0x0003200001037983 */ /* 0x001f680000300800 */
[----:B------:R0:W-:Y:S02]  /*15a80*/  @P5 STG.E.U16 desc[UR20][R164.64], R44 ;  /* 0x0000002ca4005986 */ /* 0x0001e4000c101514 */
[----:B0-----:R-:W-:-:S05]  /*15a90*/  PRMT R44, R44, 0x7632, R44 ;  /* 0x000076322c2c7816 */ /* 0x001fca000000002c */
[----:B------:R0:W-:Y:S04]  /*15aa0*/  @P3 STG.E.U16 desc[UR20][R162.64], R44 ;  /* 0x0000002ca2003986 */ /* 0x0001e8000c101514 */
[----:B0-----:R-:W5:Y:S04]  /*15ab0*/  LDL.LU R44, [R1+0x36c] ;  /* 0x00036c00012c7983 */ /* 0x001f680000300800 */
[----:B------:R-:W5:Y:S04]  /*15ac0*/  LDL.LU R43, [R1+0x368] ;  /* 0x00036800012b7983 */ /* 0x000f680000300800 */
[----:B------:R-:W5:Y:S04]  /*15ad0*/  LDL.LU R42, [R1+0x364] ;  /* 0x00036400012a7983 */ /* 0x000f680000300800 */
[----:B------:R0:W-:Y:S04]  /*15ae0*/  @P4 STG.E.U16 desc[UR20][R160.64], R45 ;  /* 0x0000002da0004986 */ /* 0x0001e8000c101514 */
[----:B------:R-:W1:Y:S01]  /*15af0*/  LDL.LU R41, [R1+0x31c] ;  /* 0x00031c0001297983 */ /* 0x000e620000300800 */
[----:B--2---:R-:W-:-:S02]  /*15b00*/  ISETP.LT.AND P5, PT, R78, UR15, !P0 ;  /* 0x0000000f4e007c0c */ /* 0x004fc4000c7a1270 */
[----:B0-----:R-:W-:Y:S02]  /*15b10*/  PRMT R45, R45, 0x7632, R45 ;  /* 0x000076322d2d7816 */ /* 0x001fe4000000002d */
[----:B---3--:R-:W-:-:S03]  /*15b20*/  ISETP.LT.AND P3, PT, R77, UR15, !P0 ;  /* 0x0000000f4d007c0c */ /* 0x008fc6000c761270 */
[----:B------:R0:W-:Y:S04]  /*15b30*/  @P1 STG.E.U16 desc[UR20][R158.64], R45 ;  /* 0x0000002d9e001986 */ /* 0x0001e8000c101514 */
[----:B------:R2:W-:Y:S04]  /*15b40*/  @P6 STG.E.U16 desc[UR20][R156.64], R46 ;  /* 0x0000002e9c006986 */ /* 0x0005e8000c101514 */
[----:B0-----:R-:W3:Y:S01]  /*15b50*/  LDL.LU R45, [R1+0x360] ;  /* 0x00036000012d7983 */ /* 0x001ee20000300800 */
[----:B--2---:R-:W-:-:S05]  /*15b60*/  PRMT R46, R46, 0x7632, R46 ;  /* 0x000076322e2e7816 */ /* 0x004fca000000002e */
[----:B------:R-:W-:Y:S04]  /*15b70*/  @P5 STG.E.U16 desc[UR20][R154.64], R46 ;  /* 0x0000002e9a005986 */ /* 0x000fe8000c101514 */
[----:B------:R0:W-:Y:S01]  /*15b80*/  @P3 STG.E.U16 desc[UR20][R152.64], R47 ;  /* 0x0000002f98003986 */ /* 0x0001e2000c101514 */
[----:B----4-:R-:W-:Y:S02]  /*15b90*/  ISETP.LT.AND P4, PT, R76, UR15, !P0 ;  /* 0x0000000f4c007c0c */ /* 0x010fe4000c781270 */
[----:B------:R-:W-:Y:S02]  /*15ba0*/  ISETP.LT.AND P1, PT, R75, UR15, !P0 ;  /* 0x0000000f4b007c0c */ /* 0x000fe4000c721270 */
[----:B0-----:R-:W-:-:S09]  /*15bb0*/  PRMT R47, R47, 0x7632, R47 ;  /* 0x000076322f2f7816 */ /* 0x001fd2000000002f */
[----:B------:R-:W-:Y:S04]  /*15bc0*/  @P4 STG.E.U16 desc[UR20][R136.64], R47 ;  /* 0x0000002f88004986 */ /* 0x000fe8000c101514 */
[----:B------:R0:W-:Y:S01]  /*15bd0*/  @P1 STG.E.U16 desc[UR20][R138.64], R20 ;  /* 0x000000148a001986 */ /* 0x0001e2000c101514 */
[----:B-----5:R-:W-:Y:S02]  /*15be0*/  ISETP.LT.AND P6, PT, R73, UR15, !P0 ;  /* 0x0000000f49007c0c */ /* 0x020fe4000c7c1270 */
[----:B0-----:R-:W-:-:S11]  /*15bf0*/  PRMT R20, R20, 0x7632, R20 ;  /* 0x0000763214147816 */ /* 0x001fd60000000014 */
[----:B------:R-:W-:Y:S01]  /*15c00*/  @P6 STG.E.U16 desc[UR20][R140.64], R20 ;  /* 0x000000148c006986 */ /* 0x000fe2000c101514 */
[----:B------:R-:W-:Y:S02]  /*15c10*/  ISETP.LT.AND P5, PT, R72, UR15, !P0 ;  /* 0x0000000f48007c0c */ /* 0x000fe4000c7a1270 */
[----:B------:R-:W-:Y:S02]  /*15c20*/  ISETP.LT.AND P3, PT, R74, UR15, !P0 ;  /* 0x0000000f4a007c0c */ /* 0x000fe4000c761270 */
[----:B------:R-:W0:Y:S09]  /*15c30*/  LDC R74, c[0x0][0x3b8] ;  /* 0x0000ee00ff4a7b82 */ /* 0x000e320000000800 */
[----:B------:R2:W-:Y:S02]  /*15c40*/  @P5 STG.E.U16 desc[UR20][R148.64], R21 ;  /* 0x0000001594005986 */ /* 0x0005e4000c101514 */
[----:B--2---:R-:W-:-:S05]  /*15c50*/  PRMT R21, R21, 0x7632, R21 ;  /* 0x0000763215157816 */ /* 0x004fca0000000015 */
[----:B------:R-:W-:Y:S01]  /*15c60*/  @P3 STG.E.U16 desc[UR20][R134.64], R21 ;  /* 0x0000001586003986 */ /* 0x000fe2000c101514 */
[----:B------:R-:W-:Y:S02]  /*15c70*/  ISETP.LT.AND P4, PT, R65, UR15, !P0 ;  /* 0x0000000f41007c0c */ /* 0x000fe4000c781270 */
[----:B------:R-:W-:Y:S02]  /*15c80*/  ISETP.LT.AND P1, PT, R67, UR15, !P0 ;  /* 0x0000000f43007c0c */ /* 0x000fe4000c721270 */
[----:B------:R-:W-:-:S09]  /*15c90*/  ISETP.LT.AND P6, PT, R66, UR15, !P0 ;  /* 0x0000000f42007c0c */ /* 0x000fd2000c7c1270 */
[----:B------:R2:W-:Y:S01]  /*15ca0*/  @P4 STG.E.U16 desc[UR20][R150.64], R22 ;  /* 0x0000001696004986 */ /* 0x0005e2000c101514 */
[----:B------:R-:W-:Y:S02]  /*15cb0*/  PRMT R40, R23, 0x7632, R40 ;  /* 0x0000763217287816 */ /* 0x000fe40000000028 */
[----:B--2---:R-:W-:-:S05]  /*15cc0*/  PRMT R22, R22, 0x7632, R22 ;  /* 0x0000763216167816 */ /* 0x004fca0000000016 */
[----:B------:R2:W-:Y:S04]  /*15cd0*/  @P1 STG.E.U16 desc[UR20][R132.64], R22 ;  /* 0x0000001684001986 */ /* 0x0005e8000c101514 */
[----:B------:R4:W-:Y:S01]  /*15ce0*/  @P6 STG.E.U16 desc[UR20][R142.64], R23 ;  /* 0x000000178e006986 */ /* 0x0009e2000c101514 */
[C---:B------:R-:W-:Y:S01]  /*15cf0*/  ISETP.LT.AND P5, PT, R3.reuse, UR15, !P0 ;  /* 0x0000000f03007c0c */ /* 0x040fe2000c7a1270 */
[----:B0-----:R-:W-:-:S05]  /*15d00*/  IMAD R3, R3, R74, RZ ;  /* 0x0000004a03037224 */ /* 0x001fca00078e02ff */
[----:B------:R-:W-:-:S04]  /*15d10*/  LEA R20, P3, R3, R2, 0x1 ;  /* 0x0000000203147211 */ /* 0x000fc800078608ff */
[----:B------:R-:W-:-:S05]  /*15d20*/  LEA.HI.X.SX32 R21, R3, R0, 0x1, P3 ;  /* 0x0000000003157211 */ /* 0x000fca00018f0eff */
[----:B------:R-:W-:Y:S01]  /*15d30*/  @P5 STG.E.U16 desc[UR20][R20.64], R40 ;  /* 0x0000002814005986 */ /* 0x000fe2000c101514 */
[C---:B------:R-:W-:Y:S01]  /*15d40*/  IMAD R3, R44.reuse, R74, RZ ;  /* 0x0000004a2c037224 */ /* 0x040fe200078e02ff */
[----:B------:R-:W-:Y:S02]  /*15d50*/  ISETP.LT.AND P4, PT, R44, UR15, !P0 ;  /* 0x0000000f2c007c0c */ /* 0x000fe4000c781270 */
[----:B------:R-:W5:Y:S02]  /*15d60*/  LDL.LU R44, [R1+0x35c] ;  /* 0x00035c00012c7983 */ /* 0x000f640000300800 */
[----:B--2---:R-:W-:-:S04]  /*15d70*/  LEA R22, P1, R3, R2, 0x1 ;  /* 0x0000000203167211 */ /* 0x004fc800078208ff */
[----:B----4-:R-:W-:Y:S01]  /*15d80*/  LEA.HI.X.SX32 R23, R3, R0, 0x1, P1 ;  /* 0x0000000003177211 */ /* 0x010fe200008f0eff */
[CC--:B------:R-:W-:Y:S01]  /*15d90*/  IMAD R3, R43.reuse, R74.reuse, RZ ;  /* 0x0000004a2b037224 */ /* 0x0c0fe200078e02ff */
[----:B------:R-:W-:Y:S02]  /*15da0*/  ISETP.LT.AND P3, PT, R43, UR15, !P0 ;  /* 0x0000000f2b007c0c */ /* 0x000fe4000c761270 */
[----:B------:R-:W2:Y:S04]  /*15db0*/  LDL.LU R43, [R1+0x358] ;  /* 0x00035800012b7983 */ /* 0x000ea80000300800 */
[----:B------:R0:W-:Y:S01]  /*15dc0*/  @P4 STG.E.U16 desc[UR20][R22.64], R36 ;  /* 0x0000002416004986 */ /* 0x0001e2000c101514 */
[C---:B------:R-:W-:Y:S01]  /*15dd0*/  ISETP.LT.AND P4, PT, R42.reuse, UR4, !P0 ;  /* 0x000000042a007c0c */ /* 0x040fe2000c781270 */
[----:B------:R-:W5:Y:S01]  /*15de0*/  LDCU UR4, c[0x0][0x39c] ;  /* 0x00007380ff0477ac */ /* 0x000f620008000800 */
[----:B0-----:R-:W-:-:S02]  /*15df0*/  IMAD R23, R42, R74, RZ ;  /* 0x0000004a2a177224 */ /* 0x001fc400078e02ff */
[----:B------:R-:W4:Y:S01]  /*15e00*/  LDL.LU R42, [R1+0x318] ;  /* 0x00031800012a7983 */ /* 0x000f220000300800 */
[----:B------:R-:W-:Y:S02]  /*15e10*/  LEA R20, P5, R3, R2, 0x1 ;  /* 0x0000000203147211 */ /* 0x000fe400078a08ff */
[C---:B-1----:R-:W-:Y:S01]  /*15e20*/  ISETP.LT.AND P1, PT, R41.reuse, UR5, !P0 ;  /* 0x0000000529007c0c */ /* 0x042fe2000c721270 */
[----:B------:R-:W-:Y:S01]  /*15e30*/  IMAD R41, R41, R74, RZ ;  /* 0x0000004a29297224 */ /* 0x000fe200078e02ff */
[----:B------:R-:W-:Y:S01]  /*15e40*/  LEA.HI.X.SX32 R21, R3, R0, 0x1, P5 ;  /* 0x0000000003157211 */ /* 0x000fe200028f0eff */
[----:B------:R-:W2:Y:S01]  /*15e50*/  LDL.LU R46, [R1+0x354] ;  /* 0x00035400012e7983 */ /* 0x000ea20000300800 */
[----:B------:R-:W-:Y:S01]  /*15e60*/  PRMT R36, R36, 0x7632, R36 ;  /* 0x0000763224247816 */ /* 0x000fe20000000024 */
[----:B------:R-:W2:Y:S01]  /*15e70*/  LDCU UR5, c[0x0][0x39c] ;  /* 0x00007380ff0577ac */ /* 0x000ea20008000800 */
[-C--:B------:R-:W-:Y:S02]  /*15e80*/  LEA R22, P6, R23, R2.reuse, 0x1 ;  /* 0x0000000217167211 */ /* 0x080fe400078c08ff */
[----:B------:R-:W-:Y:S01]  /*15e90*/  LEA R40, P5, R41, R2, 0x1 ;  /* 0x0000000229287211 */ /* 0x000fe200078a08ff */
[----:B------:R0:W-:Y:S01]  /*15ea0*/  @P3 STG.E.U16 desc[UR20][R20.64], R36 ;  /* 0x0000002414003986 */ /* 0x0001e2000c101514 */
[----:B------:R-:W-:Y:S01]  /*15eb0*/  LEA.HI.X.SX32 R23, R23, R0, 0x1, P6 ;  /* 0x0000000017177211 */ /* 0x000fe200030f0eff */
[C---:B---3--:R-:W-:Y:S01]  /*15ec0*/  IMAD R3, R45.reuse, R74, RZ ;  /* 0x0000004a2d037224 */ /* 0x048fe200078e02ff */
[----:B------:R-:W-:Y:S01]  /*15ed0*/  ISETP.LT.AND P3, PT, R45, UR6, !P0 ;  /* 0x000000062d007c0c */ /* 0x000fe2000c761270 */
[----:B------:R-:W4:Y:S01]  /*15ee0*/  LDCU UR6, c[0x0][0x39c] ;  /* 0x00007380ff0677ac */ /* 0x000f220008000800 */
[----:B------:R-:W3:Y:S01]  /*15ef0*/  LDL.LU R45, [R1+0x350] ;  /* 0x00035000012d7983 */ /* 0x000ee20000300800 */
[----:B------:R-:W-:-:S03]  /*15f00*/  LEA.HI.X.SX32 R41, R41, R0, 0x1, P5 ;  /* 0x0000000029297211 */ /* 0x000fc600028f0eff */
[----:B------:R-:W-:Y:S01]  /*15f10*/  @P4 STG.E.U16 desc[UR20][R22.64], R37 ;  /* 0x0000002516004986 */ /* 0x000fe2000c101514 */
[----:B0-----:R-:W-:Y:S02]  /*15f20*/  PRMT R21, R37, 0x7632, R21 ;  /* 0x0000763225157816 */ /* 0x001fe40000000015 */
[----:B------:R-:W-:-:S03]  /*15f30*/  LEA R20, P4, R3, R2, 0x1 ;  /* 0x0000000203147211 */ /* 0x000fc600078808ff */
[----:B------:R0:W-:Y:S02]  /*15f40*/  @P1 STG.E.U16 desc[UR20][R40.64], R21 ;  /* 0x0000001528001986 */ /* 0x0001e4000c101514 */
[----:B0-----:R-:W-:-:S05]  /*15f50*/  LEA.HI.X.SX32 R21, R3, R0, 0x1, P4 ;  /* 0x0000000003157211 */ /* 0x001fca00020f0eff */
[----:B------:R0:W-:Y:S01]  /*15f60*/  @P3 STG.E.U16 desc[UR20][R20.64], R38 ;  /* 0x0000002614003986 */ /* 0x0001e2000c101514 */
[C---:B-----5:R-:W-:Y:S01]  /*15f70*/  ISETP.LT.AND P4, PT, R44.reuse, UR4, !P0 ;  /* 0x000000042c007c0c */ /* 0x060fe2000c781270 */
[----:B------:R-:W-:Y:S01]  /*15f80*/  IMAD R3, R44, R74, RZ ;  /* 0x0000004a2c037224 */ /* 0x000fe200078e02ff */
[----:B------:R-:W1:Y:S01]  /*15f90*/  LDCU UR4, c[0x0][0x39c] ;  /* 0x00007380ff0477ac */ /* 0x000e620008000800 */
[----:B------:R-:W5:Y:S03]  /*15fa0*/  LDL.LU R44, [R1+0x348] ;  /* 0x00034800012c7983 */ /* 0x000f660000300800 */
[C---:B0-----:R-:W-:Y:S01]  /*15fb0*/  LEA R20, P3, R3.reuse, R2, 0x1 ;  /* 0x0000000203147211 */ /* 0x041fe200078608ff */
[----:B------:R-:W5:Y:S03]  /*15fc0*/  LDL.LU R47, [R1+0x450] ;  /* 0x00045000012f7983 */ /* 0x000f660000300800 */
[----:B------:R-:W-:-:S02]  /*15fd0*/  LEA.HI.X.SX32 R21, R3, R0, 0x1, P3 ;  /* 0x0000000003157211 */ /* 0x000fc400018f0eff */
[C---:B----4-:R-:W-:Y:S01]  /*15fe0*/  ISETP.LT.AND P5, PT, R42.reuse, UR6, !P0 ;  /* 0x000000062a007c0c */ /* 0x050fe2000c7a1270 */
[-C--:B------:R-:W-:Y:S01]  /*15ff0*/  IMAD R3, R42, R74.reuse, RZ ;  /* 0x0000004a2a037224 */ /* 0x080fe200078e02ff */
[----:B------:R-:W-:Y:S01]  /*16000*/  PRMT R36, R38, 0x7632, R36 ;  /* 0x0000763226247816 */ /* 0x000fe20000000024 */
[----:B------:R-:W4:Y:S01]  /*16010*/  LDL.LU R42, [R1+0x314] ;  /* 0x00031400012a7983 */ /* 0x000f220000300800 */
[C---:B--2---:R-:W-:Y:S01]  /*16020*/  ISETP.LT.AND P1, PT, R43.reuse, UR5, !P0 ;  /* 0x000000052b007c0c */ /* 0x044fe2000c721270 */
[----:B------:R-:W-:Y:S01]  /*16030*/  IMAD R43, R43, R74, RZ ;  /* 0x0000004a2b2b7224 */ /* 0x000fe200078e02ff */
[----:B------:R-:W0:Y:S01]  /*16040*/  LDCU UR5, c[0x0][0x39c] ;  /* 0x00007380ff0577ac */ /* 0x000e220008000800 */
[----:B------:R2:W-:Y:S03]  /*16050*/  @P4 STG.E.U16 desc[UR20][R20.64], R36 ;  /* 0x0000002414004986 */ /* 0x0005e6000c101514 */
[C---:B------:R-:W-:Y:S01]  /*16060*/  LEA R22, P6, R43.reuse, R2, 0x1 ;  /* 0x000000022b167211 */ /* 0x040fe200078c08ff */
[----:B------:R-:W4:Y:S03]  /*16070*/  LDCU UR6, c[0x0][0x39c] ;  /* 0x00007380ff0677ac */ /* 0x000f260008000800 */
[----:B------:R-:W-:-:S02]  /*16080*/  LEA.HI.X.SX32 R23, R43, R0, 0x1, P6 ;  /* 0x000000002b177211 */ /* 0x000fc400030f0eff */
[----:B--2---:R-:W-:Y:S01]  /*16090*/  LEA R20, P3, R3, R2, 0x1 ;  /* 0x0000000203147211 */ /* 0x004fe200078608ff */
[C---:B---3--:R-:W-:Y:S01]  /*160a0*/  IMAD R37, R45.reuse, R74, RZ ;  /* 0x0000004a2d257224 */ /* 0x048fe200078e02ff */
[----:B-1----:R-:W-:Y:S01]  /*160b0*/  ISETP.LT.AND P4, PT, R45, UR4, !P0 ;  /* 0x000000042d007c0c */ /* 0x002fe2000c781270 */
[----:B------:R1:W-:Y:S01]  /*160c0*/  @P1 STG.E.U16 desc[UR20][R22.64], R39 ;  /* 0x0000002716001986 */ /* 0x0003e2000c101514 */
[----:B------:R-:W-:Y:S01]  /*160d0*/  LEA.HI.X.SX32 R21, R3, R0, 0x1, P3 ;  /* 0x0000000003157211 */ /* 0x000fe200018f0eff */
[C---:B------:R-:W-:Y:S01]  /*160e0*/  IMAD R3, R46.reuse, R74, RZ ;  /* 0x0000004a2e037224 */ /* 0x040fe200078e02ff */
[----:B------:R-:W-:Y:S01]  /*160f0*/  ISETP.LT.AND P3, PT, R46, UR7, !P0 ;  /* 0x000000072e007c0c */ /* 0x000fe2000c761270 */
[----:B------:R-:W2:Y:S01]  /*16100*/  LDCU UR4, c[0x0][0x39c] ;  /* 0x00007380ff0477ac */ /* 0x000ea20008000800 */
[----:B------:R-:W3:Y:S01]  /*16110*/  LDL.LU R46, [R1+0x344] ;  /* 0x00034400012e7983 */ /* 0x000ee20000300800 */
[----:B------:R-:W-:Y:S01]  /*16120*/  PRMT R38, R39, 0x7632, R38 ;  /* 0x0000763227267816 */ /* 0x000fe20000000026 */
[----:B------:R-:W0:Y:S02]  /*16130*/  LDCU UR7, c[0x0][0x39c] ;  /* 0x00007380ff0777ac */ /* 0x000e240008000800 */
[----:B------:R-:W2:Y:S01]  /*16140*/  LDL.LU R45, [R1+0x340] ;  /* 0x00034000012d7983 */ /* 0x000ea20000300800 */
[----:B-1----:R-:W-:-:S04]  /*16150*/  LEA R22, P1, R3, R2, 0x1 ;  /* 0x0000000203167211 */ /* 0x002fc800078208ff */
[----:B------:R-:W-:Y:S01]  /*16160*/  LEA.HI.X.SX32 R23, R3, R0, 0x1, P1 ;  /* 0x0000000003177211 */ /* 0x000fe200008f0eff */
[----:B------:R1:W-:Y:S02]  /*16170*/  @P5 STG.E.U16 desc[UR20][R20.64], R38 ;  /* 0x0000002614005986 */ /* 0x0003e4000c101514 */
[----:B-1----:R-:W-:-:S04]  /*16180*/  LEA R20, P6, R37, R2, 0x1 ;  /* 0x0000000225147211 */ /* 0x002fc800078c08ff */
[----:B------:R-:W-:Y:S02]  /*16190*/  LEA.HI.X.SX32 R21, R37, R0, 0x1, P6 ;  /* 0x0000000025157211 */ /* 0x000fe400030f0eff */
[----:B------:R-:W-:Y:S01]  /*161a0*/  PRMT R39, R48, 0x7632, R39 ;  /* 0x0000763230277816 */ /* 0x000fe20000000027 */
[----:B------:R-:W-:Y:S04]  /*161b0*/  @P3 STG.E.U16 desc[UR20][R22.64], R48 ;  /* 0x0000003016003986 */ /* 0x000fe8000c101514 */
[----:B------:R1:W-:Y:S01]  /*161c0*/  @P4 STG.E.U16 desc[UR20][R20.64], R39 ;  /* 0x0000002714004986 */ /* 0x0003e2000c101514 */
[C---:B-----5:R-:W-:Y:S01]  /*161d0*/  IMAD R41, R44.reuse, R74, RZ ;  /* 0x0000004a2c297224 */ /* 0x060fe200078e02ff */
[----:B0-----:R-:W-:Y:S01]  /*161e0*/  ISETP.LT.AND P1, PT, R44, UR5, !P0 ;  /* 0x000000052c007c0c */ /* 0x001fe2000c721270 */
[----:B------:R-:W0:Y:S01]  /*161f0*/  LDCU UR5, c[0x0][0x39c] ;  /* 0x00007380ff0577ac */ /* 0x000e220008000800 */
[----:B------:R-:W5:Y:S04]  /*16200*/  LDL.LU R44, [R1+0x33c] ;  /* 0x00033c00012c7983 */ /* 0x000f680000300800 */
[----:B------:R-:W5:Y:S01]  /*16210*/  LDL.LU R43, [R1+0x30c] ;  /* 0x00030c00012b7983 */ /* 0x000f620000300800 */
[----:B------:R-:W-:-:S04]  /*16220*/  LEA R36, P5, R41, R2, 0x1 ;  /* 0x0000000229247211 */ /* 0x000fc800078a08ff */
[----:B------:R-:W-:Y:S02]  /*16230*/  LEA.HI.X.SX32 R37, R41, R0, 0x1, P5 ;  /* 0x0000000029257211 */ /* 0x000fe400028f0eff */
[C---:B----4-:R-:W-:Y:S01]  /*16240*/  ISETP.LT.AND P6, PT, R42.reuse, UR6, !P0 ;  /* 0x000000062a007c0c */ /* 0x050fe2000c7c1270 */
[----:B------:R-:W-:Y:S02]  /*16250*/  IMAD R3, R42, R74, RZ ;  /* 0x0000004a2a037224 */ /* 0x000fe400078e02ff */
[----:B------:R4:W-:Y:S01]  /*16260*/  @P1 STG.E.U16 desc[UR20][R36.64], R49 ;  /* 0x0000003124001986 */ /* 0x0009e2000c101514 */
[----:B------:R-:W0:Y:S03]  /*16270*/  LDCU UR6, c[0x0][0x39c] ;  /* 0x00007380ff0677ac */ /* 0x000e260008000800 */
[----:B------:R-:W5:Y:S04]  /*16280*/  LDL.LU R42, [R1+0x338] ;  /* 0x00033800012a7983 */ /* 0x000f680000300800 */
[----:B-1----:R-:W5:Y:S04]  /*16290*/  LDL.LU R39, [R1+0x464] ;  /* 0x0004640001277983 */ /* 0x002f680000300800 */
[----:B------:R-:W5:Y:S01]  /*162a0*/  LDL.LU R41, [R1+0x3dc] ;  /* 0x0003dc0001297983 */ /* 0x000f620000300800 */
[----:B------:R-:W-:-:S02]  /*162b0*/  LEA R20, P1, R3, R2, 0x1 ;  /* 0x0000000203147211 */ /* 0x000fc400078208ff */
[----:B------:R-:W-:Y:S02]  /*162c0*/  PRMT R38, R49, 0x7632, R38 ;  /* 0x0000763231267816 */ /* 0x000fe40000000026 */
[----:B------:R-:W-:Y:S01]  /*162d0*/  LEA.HI.X.SX32 R21, R3, R0, 0x1, P1 ;  /* 0x0000000003157211 */ /* 0x000fe200008f0eff */
[CC--:B---3--:R-:W-:Y:S01]  /*162e0*/  IMAD R23, R46.reuse, R74.reuse, RZ ;  /* 0x0000004a2e177224 */ /* 0x0c8fe200078e02ff */
[----:B--2---:R-:W-:Y:S01]  /*162f0*/  ISETP.LT.AND P4, PT, R46, UR4, !P0 ;  /* 0x000000042e007c0c */ /* 0x004fe2000c781270 */
[C---:B------:R-:W-:Y:S01]  /*16300*/  IMAD R3, R45.reuse, R74, RZ ;  /* 0x0000004a2d037224 */ /* 0x040fe200078e02ff */
[----:B0-----:R-:W-:Y:S01]  /*16310*/  ISETP.LT.AND P1, PT, R45, UR5, !P0 ;  /* 0x000000052d007c0c */ /* 0x001fe2000c721270 */
[----:B------:R0:W-:Y:S01]  /*16320*/  @P6 STG.E.U16 desc[UR20][R20.64], R38 ;  /* 0x0000002614006986 */ /* 0x0001e2000c101514 */
[----:B------:R-:W-:Y:S01]  /*16330*/  LEA R22, P5, R23, R2, 0x1 ;  /* 0x0000000217167211 */ /* 0x000fe200078a08ff */
[----:B------:R-:W1:Y:S01]  /*16340*/  LDCU UR4, c[0x0][0x39c] ;  /* 0x00007380ff0477ac */ /* 0x000e620008000800 */
[----:B----4-:R-:W-:-:S02]  /*16350*/  PRMT R36, R50, 0x7632, R36 ;  /* 0x0000763232247816 */ /* 0x010fc40000000024 */
[----:B------:R-:W-:Y:S01]  /*16360*/  LEA.HI.X.SX32 R23, R23, R0, 0x1, P5 ;  /* 0x0000000017177211 */ /* 0x000fe200028f0eff */
[----:B------:R-:W2:Y:S01]  /*16370*/  LDCU UR5, c[0x0][0x39c] ;  /* 0x00007380ff0577ac */ /* 0x000ea20008000800 */
[----:B0-----:R-:W-:-:S04]  /*16380*/  LEA R20, P6, R3, R2, 0x1 ;  /* 0x0000000203147211 */ /* 0x001fc800078c08ff */
[----:B------:R-:W-:Y:S01]  /*16390*/  LEA.HI.X.SX32 R21, R3, R0, 0x1, P6 ;  /* 0x0000000003157211 */ /* 0x000fe200030f0eff */
[----:B------:R-:W-:Y:S04]  /*163a0*/  @P4 STG.E.U16 desc[UR20][R22.64], R50 ;  /* 0x0000003216004986 */ /* 0x000fe8000c101514 */
[----:B------:R0:W-:Y:S02]  /*163b0*/  @P1 STG.E.U16 desc[UR20][R20.64], R36 ;  /* 0x0000002414001986 */ /* 0x0001e4000c101514 */
[----:B0-----:R-:W-:Y:S01]  /*163c0*/  PRMT R36, R51, 0x7632, R36 ;  /* 0x0000763233247816 */ /* 0x001fe20000000024 */
[CC--:B-----5:R-:W-:Y:S01]  /*163d0*/  IMAD R37, R44.reuse, R74.reuse, RZ ;  /* 0x0000004a2c257224 */ /* 0x0e0fe200078e02ff */
[----:B------:R-:W-:Y:S01]  /*163e0*/  ISETP.LT.AND P5, PT, R44, UR6, !P0 ;  /* 0x000000062c007c0c */ /* 0x000fe2000c7a1270 */
[----:B------:R-:W0:Y:S01]  /*163f0*/  LDCU UR6, c[0x0][0x39c] ;  /* 0x00007380ff0677ac */ /* 0x000e220008000800 */
[----:B------:R-:W3:Y:S01]  /*16400*/  LDL.LU R44, [R1+0x474] ;  /* 0x00047400012c7983 */ /* 0x000ee20000300800 */
[----:B------:R-:W-:Y:S01]  /*16410*/  IMAD R3, R43, R74, RZ ;  /* 0x0000004a2b037224 */ /* 0x000fe200078e02ff */
[----:B------:R-:W-:-:S02]  /*16420*/  LEA R22, P4, R37, R2, 0x1 ;  /* 0x0000000225167211 */ /* 0x000fc400078808ff */
[----:B------:R-:W-:Y:S01]  /*16430*/  ISETP.LT.AND P1, PT, R43, UR7, !P0 ;  /* 0x000000072b007c0c */ /* 0x000fe2000c721270 */
[----:B------:R-:W4:Y:S01]  /*16440*/  LDCU UR7, c[0x0][0x39c] ;  /* 0x00007380ff0777ac */ /* 0x000f220008000800 */
[----:B------:R-:W5:Y:S01]  /*16450*/  LDL.LU R43, [R1+0x470] ;  /* 0x00047000012b7983 */ /* 0x000f620000300800 */
[----:B------:R-:W-:Y:S02]  /*16460*/  LEA.HI.X.SX32 R23, R37, R0, 0x1, P4 ;  /* 0x0000000025177211 */ /* 0x000fe400020f0eff */
[----:B------:R-:W-:-:S04]  /*16470*/  LEA R20, P6, R3, R2, 0x1 ;  /* 0x0000000203147211 */ /* 0x000fc800078c08ff */
[----:B------:R-:W-:Y:S01]  /*16480*/  LEA.HI.X.SX32 R21, R3, R0, 0x1, P6 ;  /* 0x0000000003157211 */ /* 0x000fe200030f0eff */
[----:B------:R-:W-:Y:S04]  /*16490*/  @P5 STG.E.U16 desc[UR20][R22.64], R51 ;  /* 0x0000003316005986 */ /* 0x000fe8000c101514 */
[----:B------:R0:W-:Y:S01]  /*164a0*/  @P1 STG.E.U16 desc[UR20][R20.64], R36 ;  /* 0x0000002414001986 */ /* 0x0001e2000c101514 */
[----:B------:R-:W-:-:S04]  /*164b0*/  IMAD R37, R42, R74, RZ ;  /* 0x0000004a2a257224 */ /* 0x000fc800078e02ff */
[----:B------:R-:W-:Y:S01]  /*164c0*/  IMAD R3, R74, 0x2, R37 ;  /* 0x000000024a037824 */ /* 0x000fe200078e0225 */
[----:B-1----:R-:W-:Y:S01]  /*164d0*/  ISETP.LT.AND P4, PT, R42, UR4, !P0 ;  /* 0x000000042a007c0c */ /* 0x002fe2000c781270 */
[----:B------:R-:W3:Y:S01]  /*164e0*/  LDCU UR4, c[0x0][0x39c] ;  /* 0x00007380ff0477ac */ /* 0x000ee20008000800 */
[----:B------:R-:W4:Y:S02]  /*164f0*/  LDL.LU R42, [R1+0x46c] ;  /* 0x00046c00012a7983 */ /* 0x000f240000300800 */
[----:B0-----:R-:W-:Y:S02]  /*16500*/  LEA R20, P1, R3, R2, 0x1 ;  /* 0x0000000203147211 */ /* 0x001fe400078208ff */
[----:B--2---:R-:W-:Y:S01]  /*16510*/  ISETP.LT.AND P5, PT, R39, UR5, !P0 ;  /* 0x0000000527007c0c */ /* 0x004fe2000c7a1270 */
[----:B------:R-:W5:Y:S01]  /*16520*/  LDCU UR5, c[0x0][0x39c] ;  /* 0x00007380ff0577ac */ /* 0x000f620008000800 */
[----:B------:R-:W-:Y:S01]  /*16530*/  LEA.HI.X.SX32 R21, R3, R0, 0x1, P1 ;  /* 0x0000000003157211 */ /* 0x000fe200008f0eff */
[----:B------:R-:W2:Y:S01]  /*16540*/  LDL.LU R39, [R1+0x3d8] ;  /* 0x0003d80001277983 */ /* 0x000ea20000300800 */
[----:B------:R-:W-:Y:S01]  /*16550*/  ISETP.LT.AND P1, PT, R41, UR6, !P0 ;  /* 0x0000000629007c0c */ /* 0x000fe2000c721270 */
[----:B------:R-:W0:Y:S02]  /*16560*/  LDCU UR6, c[0x0][0x39c] ;  /* 0x00007380ff0677ac */ /* 0x000e240008000800 */
[----:B------:R-:W2:Y:S01]  /*16570*/  LDL.LU R41, [R1+0x468] ;  /* 0x0004680001297983 */ /* 0x000ea20000300800 */
[----:B------:R-:W-:-:S02]  /*16580*/  LEA R22, P6, R37, R2, 0x1 ;  /* 0x0000000225167211 */ /* 0x000fc400078c08ff */
[----:B------:R-:W-:Y:S02]  /*16590*/  ISETP.LT.AND P3, PT, R47, UR10, !P0 ;  /* 0x0000000a2f007c0c */ /* 0x000fe4000c761270 */
[----:B------:R-:W-:Y:S01]  /*165a0*/  LEA.HI.X.SX32 R23, R37, R0, 0x1, P6 ;  /* 0x0000000025177211 */ /* 0x000fe200030f0eff */
[----:B------:R-:W-:Y:S01]  /*165b0*/  IMAD R37, R74, 0x2, R3 ;  /* 0x000000024a257824 */ /* 0x000fe200078e0203 */
[----:B------:R-:W-:-:S03]  /*165c0*/  PRMT R38, R52, 0x7632, R38 ;  /* 0x0000763234267816 */ /* 0x000fc60000000026 */
[----:B------:R1:W-:Y:S06]  /*165d0*/  @P4 STG.E.U16 desc[UR20][R22.64], R52 ;  /* 0x0000003416004986 */ /* 0x0003ec000c101514 */
[----:B------:R0:W-:Y:S01]  /*165e0*/  @P3 STG.E.U16 desc[UR20][R20.64], R38 ;  /* 0x0000002614003986 */ /* 0x0001e2000c101514 */
[----:B-1----:R-:W-:-:S04]  /*165f0*/  LEA R22, P6, R37, R2, 0x1 ;  /* 0x0000000225167211 */ /* 0x002fc800078c08ff */
[----:B------:R-:W-:Y:S01]  /*16600*/  LEA.HI.X.SX32 R23, R37, R0, 0x1, P6 ;  /* 0x0000000025177211 */ /* 0x000fe200030f0eff */
[----:B------:R-:W-:Y:S01]  /*16610*/  IMAD R37, R74, 0x2, R37 ;  /* 0x000000024a257824 */ /* 0x000fe200078e0225 */
[----:B------:R-:W-:-:S03]  /*16620*/  PRMT R36, R53, 0x7632, R36 ;  /* 0x0000763235247816 */ /* 0x000fc60000000024 */
[C---:B------:R-:W-:Y:S01]  /*16630*/  IMAD R3, R74.reuse, 0x2, R37 ;  /* 0x000000024a037824 */ /* 0x040fe200078e0225 */
[C---:B0-----:R-:W-:Y:S01]  /*16640*/  LEA R20, P6, R37.reuse, R2, 0x1 ;  /* 0x0000000225147211 */ /* 0x041fe200078c08ff */
[----:B------:R0:W-:Y:S03]  /*16650*/  @P5 STG.E.U16 desc[UR20][R22.64], R53 ;  /* 0x0000003516005986 */ /* 0x0001e6000c101514 */
[----:B------:R-:W-:Y:S01]  /*16660*/  LEA.HI.X.SX32 R21, R37, R0, 0x1, P6 ;  /* 0x0000000025157211 */ /* 0x000fe200030f0eff */
[----:B------:R-:W-:-:S04]  /*16670*/  IMAD R37, R74, 0x2, R3 ;  /* 0x000000024a257824 */ /* 0x000fc800078e0203 */
[----:B------:R1:W-:Y:S01]  /*16680*/  @P1 STG.E.U16 desc[UR20][R20.64], R36 ;  /* 0x0000002414001986 */ /* 0x0003e2000c101514 */
[----:B0-----:R-:W-:-:S04]  /*16690*/  LEA R22, P6, R3, R2, 0x1 ;  /* 0x0000000203167211 */ /* 0x001fc800078c08ff */
[----:B------:R-:W-:Y:S02]  /*166a0*/  LEA.HI.X.SX32 R23, R3, R0, 0x1, P6 ;  /* 0x0000000003177211 */ /* 0x000fe400030f0eff */
[----:B-1----:R-:W-:-:S04]  /*166b0*/  LEA R20, P1, R37, R2, 0x1 ;  /* 0x0000000225147211 */ /* 0x002fc800078208ff */
[----:B------:R-:W-:Y:S02]  /*166c0*/  LEA.HI.X.SX32 R21, R37, R0, 0x1, P1 ;  /* 0x0000000025157211 */ /* 0x000fe400008f0eff */
[----:B---3--:R-:W-:Y:S01]  /*166d0*/  ISETP.LT.AND P4, PT, R44, UR4, !P0 ;  /* 0x000000042c007c0c */ /* 0x008fe2000c781270 */
[----:B------:R-:W2:Y:S01]  /*166e0*/  LDCU UR4, c[0x0][0x39c] ;  /* 0x00007380ff0477ac */ /* 0x000ea20008000800 */
[----:B------:R-:W3:Y:S01]  /*166f0*/  LDL.LU R44, [R1+0x460] ;  /* 0x00046000012c7983 */ /* 0x000ee20000300800 */
[----:B-----5:R-:W-:Y:S01]  /*16700*/  ISETP.LT.AND P3, PT, R43, UR5, !P0 ;  /* 0x000000052b007c0c */ /* 0x020fe2000c761270 */
[----:B------:R-:W0:Y:S02]  /*16710*/  LDCU UR5, c[0x0][0x39c] ;  /* 0x00007380ff0577ac */ /* 0x000e240008000800 */
[----:B------:R-:W5:Y:S07]  /*16720*/  LDL.LU R43, [R1+0x45c] ;  /* 0x00045c00012b7983 */ /* 0x000f6e0000300800 */
[----:B------:R1:W-:Y:S01]  /*16730*/  @P4 STG.E.U16 desc[UR20][R22.64], R54 ;  /* 0x0000003616004986 */ /* 0x0003e2000c101514 */
[----:B----4-:R-:W-:Y:S01]  /*16740*/  ISETP.LT.AND P5, PT, R42, UR7, !P0 ;  /* 0x000000072a007c0c */ /* 0x010fe2000c7a1270 */
[----:B------:R-:W-:-:S02]  /*16750*/  IMAD R3, R74, 0x2, R37 ;  /* 0x000000024a037824 */ /* 0x000fc400078e0225 */
[----:B------:R-:W4:Y:S01]  /*16760*/  LDL.LU R42, [R1+0x3d4] ;  /* 0x0003d400012a7983 */ /* 0x000f220000300800 */
[----:B------:R-:W-:Y:S01]  /*16770*/  PRMT R38, R54, 0x7632, R38 ;  /* 0x0000763236267816 */ /* 0x000fe20000000026 */
[----:B------:R-:W5:Y:S01]  /*16780*/  LDCU UR7, c[0x0][0x39c] ;  /* 0x00007380ff0777ac */ /* 0x000f620008000800 */
[----:B--2---:R-:W-:Y:S02]  /*16790*/  ISETP.LT.AND P1, PT, R39, UR4, !P0 ;  /* 0x0000000427007c0c */ /* 0x004fe4000c721270 */
[----:B0-----:R-:W-:Y:S01]  /*167a0*/  ISETP.LT.AND P4, PT, R41, UR5, !P0 ;  /* 0x0000000529007c0c */ /* 0x001fe2000c781270 */
[----:B------:R-:W2:Y:S01]  /*167b0*/  LDL.LU R39, [R1+0x458] ;  /* 0x0004580001277983 */ /* 0x000ea20000300800 */
[C---:B-1----:R-:W-:Y:S01]  /*167c0*/  LEA R22, P6, R3.reuse, R2, 0x1 ;  /* 0x0000000203167211 */ /* 0x042fe200078c08ff */
[----:B------:R-:W4:Y:S02]  /*167d0*/  LDCU UR4, c[0x0][0x39c] ;  /* 0x00007380ff0477ac */ /* 0x000f240008000800 */
[----:B------:R-:W2:Y:S01]  /*167e0*/  LDL.LU R41, [R1+0x454] ;  /* 0x0004540001297983 */ /* 0x000ea20000300800 */
[----:B------:R-:W-:Y:S01]  /*167f0*/  LEA.HI.X.SX32 R23, R3, R0, 0x1, P6 ;  /* 0x0000000003177211 */ /* 0x000fe200030f0eff */
[C---:B------:R-:W-:Y:S01]  /*16800*/  IMAD R3, R74.reuse, 0x2, R3 ;  /* 0x000000024a037824 */ /* 0x040fe200078e0203 */
[----:B------:R-:W2:Y:S01]  /*16810*/  LDCU UR5, c[0x0][0x39c] ;  /* 0x00007380ff0577ac */ /* 0x000ea20008000800 */
[----:B------:R0:W-:Y:S02]  /*16820*/  @P3 STG.E.U16 desc[UR20][R20.64], R38 ;  /* 0x0000002614003986 */ /* 0x0001e4000c101514 */
[----:B------:R-:W-:Y:S01]  /*16830*/  IMAD R37, R74, 0x2, R3 ;  /* 0x000000024a257824 */ /* 0x000fe200078e0203 */
[----:B------:R-:W-:Y:S01]  /*16840*/  PRMT R36, R55, 0x7632, R36 ;  /* 0x0000763237247816 */ /* 0x000fe20000000024 */
[----:B------:R1:W-:Y:S01]  /*16850*/  @P5 STG.E.U16 desc[UR20][R22.64], R55 ;  /* 0x0000003716005986 */ /* 0x0003e2000c101514 */
[----:B0-----:R-:W-:-:S04]  /*16860*/  LEA R20, P6, R3, R2, 0x1 ;  /* 0x0000000203147211 */ /* 0x001fc800078c08ff */
[----:B------:R-:W-:Y:S01]  /*16870*/  LEA.HI.X.SX32 R21, R3, R0, 0x1, P6 ;  /* 0x0000000003157211 */ /* 0x000fe200030f0eff */
[----:B------:R-:W-:Y:S01]  /*16880*/  IMAD R3, R74, 0x2, R37 ;  /* 0x000000024a037824 */ /* 0x000fe200078e0225 */
[----:B-1----:R-:W-:-:S03]  /*16890*/  LEA R22, P6, R37, R2, 0x1 ;  /* 0x0000000225167211 */ /* 0x002fc600078c08ff */
[----:B------:R0:W-:Y:S01]  /*168a0*/  @P1 STG.E.U16 desc[UR20][R20.64], R36 ;  /* 0x0000002414001986 */ /* 0x0001e2000c101514 */
[----:B------:R-:W-:Y:S02]  /*168b0*/  LEA.HI.X.SX32 R23, R37, R0, 0x1, P6 ;  /* 0x0000000025177211 */ /* 0x000fe400030f0eff */
[----:B------:R-:W-:Y:S02]  /*168c0*/  PRMT R38, R56, 0x7632, R38 ;  /* 0x0000763238267816 */ /* 0x000fe40000000026 */
[----:B0-----:R-:W-:-:S04]  /*168d0*/  LEA R20, P1, R3, R2, 0x1 ;  /* 0x0000000203147211 */ /* 0x001fc800078208ff */
[----:B------:R-:W-:Y:S01]  /*168e0*/  LEA.HI.X.SX32 R21, R3, R0, 0x1, P1 ;  /* 0x0000000003157211 */ /* 0x000fe200008f0eff */
[----:B------:R0:W-:Y:S01]  /*168f0*/  @P4 STG.E.U16 desc[UR20][R22.64], R56 ;  /* 0x0000003816004986 */ /* 0x0001e2000c101514 */
[----:B---3--:R-:W-:Y:S01]  /*16900*/  ISETP.LT.AND P3, PT, R44, UR6, !P0 ;  /* 0x000000062c007c0c */ /* 0x008fe2000c761270 */
[----:B------:R-:W1:Y:S02]  /*16910*/  LDCU UR6, c[0x0][0x39c] ;  /* 0x00007380ff0677ac */ /* 0x000e640008000800 */
[----:B------:R-:W3:Y:S01]  /*16920*/  LDL.LU R44, [R1+0x44c] ;  /* 0x00044c00012c7983 */ /* 0x000ee20000300800 */
[----:B-----5:R-:W-:Y:S01]  /*16930*/  ISETP.LT.AND P5, PT, R43, UR7, !P0 ;  /* 0x000000072b007c0c */ /* 0x020fe2000c7a1270 */
[----:B------:R-:W-:Y:S02]  /*16940*/  IMAD R37, R74, 0x2, R3 ;  /* 0x000000024a257824 */ /* 0x000fe400078e0203 */
[----:B------:R-:W5:Y:S01]  /*16950*/  LDL.LU R43, [R1+0x3d0] ;  /* 0x0003d000012b7983 */ /* 0x000f620000300800 */
[----:B------:R-:W3:Y:S05]  /*16960*/  LDCU UR7, c[0x0][0x39c] ;  /* 0x00007380ff0777ac */ /* 0x000eea0008000800 */
[----:B------:R0:W-:Y:S01]  /*16970*/  @P3 STG.E.U16 desc[UR20][R20.64], R38 ;  /* 0x0000002614003986 */ /* 0x0001e2000c101514 */
[----:B----4-:R-:W-:Y:S01]  /*16980*/  ISETP.LT.AND P1, PT, R42, UR4, !P0 ;  /* 0x000000042a007c0c */ /* 0x010fe2000c721270 */
[----:B------:R-:W5:Y:S02]  /*16990*/  LDCU UR4, c[0x0][0x39c] ;  /* 0x00007380ff0477ac */ /* 0x000f640008000800 */
[----:B------:R-:W4:Y:S01]  /*169a0*/  LDL.LU R42, [R1+0x448] ;  /* 0x00044800012a7983 */ /* 0x000f220000300800 */
[----:B--2---:R-:W-:Y:S01]  /*169b0*/  ISETP.LT.AND P4, PT, R39, UR5, !P0 ;  /* 0x0000000527007c0c */ /* 0x004fe2000c781270 */
[----:B------:R-:W4:Y:S02]  /*169c0*/  LDCU UR5, c[0x0][0x39c] ;  /* 0x00007380ff0577ac */ /* 0x000f240008000800 */
[----:B------:R-:W2:Y:S01]  /*169d0*/  LDL.LU R39, [R1+0x444] ;  /* 0x0004440001277983 */ /* 0x000ea20000300800 */
[----:B-1----:R-:W-:Y:S01]  /*169e0*/  ISETP.LT.AND P3, PT, R41, UR6, !P0 ;  /* 0x0000000629007c0c */ /* 0x002fe2000c761270 */
[----:B------:R-:W2:Y:S02]  /*169f0*/  LDCU UR6, c[0x0][0x39c] ;  /* 0x00007380ff0677ac */ /* 0x000ea40008000800 */
[----:B------:R-:W2:Y:S01]  /*16a00*/  LDL.LU R41, [R1+0x440] ;  /* 0x0004400001297983 */ /* 0x000ea20000300800 */
[----:B0-----:R-:W-:-:S04]  /*16a10*/  LEA R22, P6, R37, R2, 0x1 ;  /* 0x0000000225167211 */ /* 0x001fc800078c08ff */
[----:B------:R-:W-:Y:S01]  /*16a20*/  LEA.HI.X.SX32 R23, R37, R0, 0x1, P6 ;  /* 0x0000000025177211 */ /* 0x000fe200030f0eff */
[----:B------:R-:W-:-:S04]  /*16a30*/  IMAD R37, R74, 0x2, R37 ;  /* 0x000000024a257824 */ /* 0x000fc800078e0225 */
[C---:B------:R-:W-:Y:S01]  /*16a40*/  IMAD R3, R74.reuse, 0x2, R37 ;  /* 0x000000024a037824 */ /* 0x040fe200078e0225 */
[C---:B------:R-:W-:Y:S01]  /*16a50*/  LEA R20, P6, R37.reuse, R2, 0x1 ;  /* 0x0000000225147211 */ /* 0x040fe200078c08ff */
[----:B------:R0:W-:Y:S03]  /*16a60*/  @P5 STG.E.U16 desc[UR20][R22.64], R57 ;  /* 0x0000003916005986 */ /* 0x0001e6000c101514 */
[----:B------:R-:W-:Y:S01]  /*16a70*/  LEA.HI.X.SX32 R21, R37, R0, 0x1, P6 ;  /* 0x0000000025157211 */ /* 0x000fe200030f0eff */
[----:B------:R-:W-:Y:S01]  /*16a80*/  IMAD R37, R74, 0x2, R3 ;  /* 0x000000024a257824 */ /* 0x000fe200078e0203 */
[----:B------:R-:W-:Y:S02]  /*16a90*/  PRMT R36, R57, 0x7632, R36 ;  /* 0x0000763239247816 */ /* 0x000fe40000000024 */
[----:B0-----:R-:W-:-:S04]  /*16aa0*/  LEA R22, P6, R3, R2, 0x1 ;  /* 0x0000000203167211 */ /* 0x001fc800078c08ff */
[----:B------:R-:W-:Y:S01]  /*16ab0*/  LEA.HI.X.SX32 R23, R3, R0, 0x1, P6 ;  /* 0x0000000003177211 */ /* 0x000fe200030f0eff */
[----:B------:R-:W-:Y:S01]  /*16ac0*/  IMAD R3, R74, 0x2, R37 ;  /* 0x000000024a037824 */ /* 0x000fe200078e0225 */
[----:B------:R0:W-:Y:S04]  /*16ad0*/  @P1 STG.E.U16 desc[UR20][R20.64], R36 ;  /* 0x0000002414001986 */ /* 0x0001e8000c101514 */
[----:B------:R1:W-:Y:S01]  /*16ae0*/  @P4 STG.E.U16 desc[UR20][R22.64], R58 ;  /* 0x0000003a16004986 */ /* 0x0003e2000c101514 */
[----:B------:R-:W-:Y:S02]  /*16af0*/  PRMT R38, R58, 0x7632, R38 ;  /* 0x000076323a267816 */ /* 0x000fe40000000026 */
[-C--:B0-----:R-:W-:Y:S02]  /*16b00*/  LEA R20, P1, R37, R2.reuse, 0x1 ;  /* 0x0000000225147211 */ /* 0x081fe400078208ff */
[----:B-1----:R-:W-:-:S02]  /*16b10*/  LEA R22, P6, R3, R2, 0x1 ;  /* 0x0000000203167211 */ /* 0x002fc400078c08ff */
[-C--:B------:R-:W-:Y:S02]  /*16b20*/  LEA.HI.X.SX32 R21, R37, R0.reuse, 0x1, P1 ;  /* 0x0000000025157211 */ /* 0x080fe400008f0eff */
[----:B------:R-:W-:-:S03]  /*16b30*/  LEA.HI.X.SX32 R23, R3, R0, 0x1, P6 ;  /* 0x0000000003177211 */ /* 0x000fc600030f0eff */
[----:B------:R0:W-:Y:S01]  /*16b40*/  @P3 STG.E.U16 desc[UR20][R20.64], R38 ;  /* 0x0000002614003986 */ /* 0x0001e2000c101514 */
[----:B---3--:R-:W-:Y:S01]  /*16b50*/  ISETP.LT.AND P5, PT, R44, UR7, !P0 ;  /* 0x000000072c007c0c */ /* 0x008fe2000c7a1270 */
[----:B------:R-:W1:Y:S02]  /*16b60*/  LDCU UR7, c[0x0][0x39c] ;  /* 0x00007380ff0777ac */ /* 0x000e640008000800 */
[----:B------:R-:W3:Y:S01]  /*16b70*/  LDL.LU R44, [R1+0x3cc] ;  /* 0x0003cc00012c7983 */ /* 0x000ee20000300800 */
[----:B-----5:R-:W-:Y:S02]  /*16b80*/  ISETP.LT.AND P1, PT, R43, UR4, !P0 ;  /* 0x000000042b007c0c */ /* 0x020fe4000c721270 */
[----:B----4-:R-:W-:Y:S01]  /*16b90*/  ISETP.LT.AND P4, PT, R42, UR5, !P0 ;  /* 0x000000052a007c0c */ /* 0x010fe2000c781270 */
[----:B------:R-:W4:Y:S01]  /*16ba0*/  LDL.LU R43, [R1+0x43c] ;  /* 0x00043c00012b7983 */ /* 0x000f220000300800 */
[C---:B------:R-:W-:Y:S01]  /*16bb0*/  IMAD R3, R74.reuse, 0x2, R3 ;  /* 0x000000024a037824 */ /* 0x040fe200078e0203 */
[----:B------:R-:W3:Y:S02]  /*16bc0*/  LDCU UR4, c[0x0][0x39c] ;  /* 0x00007380ff0477ac */ /* 0x000ee40008000800 */
[----:B------:R-:W5:Y:S04]  /*16bd0*/  LDL.LU R42, [R1+0x438] ;  /* 0x00043800012a7983 */ /* 0x000f680000300800 */
[----:B------:R1:W-:Y:S01]  /*16be0*/  @P5 STG.E.U16 desc[UR20][R22.64], R59 ;  /* 0x0000003b16005986 */ /* 0x0003e2000c101514 */
[----:B--2---:R-:W-:Y:S01]  /*16bf0*/  ISETP.LT.AND P3, PT, R39, UR6, !P0 ;  /* 0x0000000627007c0c */ /* 0x004fe2000c761270 */
[C---:B------:R-:W-:Y:S01]  /*16c00*/  IMAD R37, R74.reuse, 0x2, R3 ;  /* 0x000000024a257824 */ /* 0x040fe200078e0203 */
[----:B0-----:R-:W-:Y:S01]  /*16c10*/  LEA R20, P6, R3, R2, 0x1 ;  /* 0x0000000203147211 */ /* 0x001fe200078c08ff */
[----:B------:R-:W2:Y:S01]  /*16c20*/  LDL.LU R39, [R1+0x434] ;  /* 0x0004340001277983 */ /* 0x000ea20000300800 */
[----:B-1----:R-:W-:Y:S01]  /*16c30*/  ISETP.LT.AND P5, PT, R41, UR7, !P0 ;  /* 0x0000000729007c0c */ /* 0x002fe2000c7a1270 */
[----:B------:R-:W4:Y:S02]  /*16c40*/  LDCU UR5, c[0x0][0x39c] ;  /* 0x00007380ff0577ac */ /* 0x000f240008000800 */
[----:B------:R-:W2:Y:S01]  /*16c50*/  LDL.LU R41, [R1+0x3c8] ;  /* 0x0003c80001297983 */ /* 0x000ea20000300800 */
[----:B------:R-:W-:Y:S01]  /*16c60*/  LEA.HI.X.SX32 R21, R3, R0, 0x1, P6 ;  /* 0x0000000003157211 */ /* 0x000fe200030f0eff */
[----:B------:R-:W-:Y:S01]  /*16c70*/  IMAD R3, R74, 0x2, R37 ;  /* 0x000000024a037824 */ /* 0x000fe200078e0225 */
[----:B------:R-:W-:Y:S01]  /*16c80*/  PRMT R36, R59, 0x7632, R36 ;  /* 0x000076323b247816 */ /* 0x000fe20000000024 */
[----:B------:R-:W5:Y:S01]  /*16c90*/  LDCU UR6, c[0x0][0x39c] ;  /* 0x00007380ff0677ac */ /* 0x000f620008000800 */
[C---:B------:R-:W-:Y:S01]  /*16ca0*/  LEA R22, P6, R37.reuse, R2, 0x1 ;  /* 0x0000000225167211 */ /* 0x040fe200078c08ff */
[----:B------:R-:W2:Y:S01]  /*16cb0*/  LDL.LU R45, [R1+0x4cc] ;  /* 0x0004cc00012d7983 */ /* 0x000ea20000300800 */
[----:B------:R-:W-:Y:S01]  /*16cc0*/  PRMT R38, R32, 0x7632, R38 ;  /* 0x0000763220267816 */ /* 0x000fe20000000026 */
[----:B------:R-:W0:Y:S01]  /*16cd0*/  LDCU UR7, c[0x0][0x39c] ;  /* 0x00007380ff0777ac */ /* 0x000e220008000800 */
[----:B------:R-:W-:Y:S01]  /*16ce0*/  LEA.HI.X.SX32 R23, R37, R0, 0x1, P6 ;  /* 0x0000000025177211 */ /* 0x000fe200030f0eff */
[----:B------:R-:W-:Y:S01]  /*16cf0*/  IMAD R37, R74, 0x2, R3 ;  /* 0x000000024a257824 */ /* 0x000fe200078e0203 */
[----:B------:R1:W-:Y:S04]  /*16d00*/  @P1 STG.E.U16 desc[UR20][R20.64], R36 ;  /* 0x0000002414001986 */ /* 0x0003e8000c101514 */
[----:B------:R0:W-:Y:S01]  /*16d10*/  @P4 STG.E.U16 desc[UR20][R22.64], R32 ;  /* 0x0000002016004986 */ /* 0x0001e2000c101514 */
[----:B-1----:R-:W-:-:S02]  /*16d20*/  LEA R20, P1, R3, R2, 0x1 ;  /* 0x0000000203147211 */ /* 0x002fc400078208ff */
[----:B0-----:R-:W-:-:S04]  /*16d30*/  LEA R22, P6, R37, R2, 0x1 ;  /* 0x0000000225167211 */ /* 0x001fc800078c08ff */
[-C--:B------:R-:W-:Y:S01]  /*16d40*/  LEA.HI.X.SX32 R23, R37, R0.reuse, 0x1, P6 ;  /* 0x0000000025177211 */ /* 0x080fe200030f0eff */
[----:B------:R-:W-:Y:S01]  /*16d50*/  IMAD R37, R74, 0x2, R37 ;  /* 0x000000024a257824 */ /* 0x000fe200078e0225 */
[----:B------:R-:W-:-:S04]  /*16d60*/  LEA.HI.X.SX32 R21, R3, R0, 0x1, P1 ;  /* 0x0000000003157211 */ /* 0x000fc800008f0eff */
[C---:B------:R-:W-:Y:S01]  /*16d70*/  LEA R36, P6, R37.reuse, R2, 0x1 ;  /* 0x0000000225247211 */ /* 0x040fe200078c08ff */
[----:B------:R0:W-:Y:S01]  /*16d80*/  @P3 STG.E.U16 desc[UR20][R20.64], R38 ;  /* 0x0000002614003986 */ /* 0x0001e2000c101514 */
[----:B------:R-:W-:Y:S02]  /*16d90*/  IMAD R3, R74, 0x2, R37 ;  /* 0x000000024a037824 */ /* 0x000fe400078e0225 */
[----:B------:R-:W-:Y:S01]  /*16da0*/  LEA.HI.X.SX32 R37, R37, R0, 0x1, P6 ;  /* 0x0000000025257211 */ /* 0x000fe200030f0eff */
[----:B------:R1:W-:Y:S04]  /*16db0*/  @P5 STG.E.U16 desc[UR20][R22.64], R33 ;  /* 0x0000002116005986 */ /* 0x0003e8000c101514 */
[----:B------:R-:W1:Y:S01]  /*16dc0*/  LDS.128 R20, [R64+UR9] ;  /* 0x0000000940147984 */ /* 0x000e620008000c00 */
[----:B0-----:R-:W-:-:S03]  /*16dd0*/  PRMT R38, R33, 0x7632, R38 ;  /* 0x0000763221267816 */ /* 0x001fc60000000026 */
[----:B------:R-:W0:Y:S01]  /*16de0*/  LDS.128 R64, [R64+UR9+0x800] ;  /* 0x0008000940407984 */ /* 0x000e220008000c00 */
[----:B---3--:R-:W-:Y:S01]  /*16df0*/  ISETP.LT.AND P4, PT, R44, UR4, !P0 ;  /* 0x000000042c007c0c */ /* 0x008fe2000c781270 */
[----:B------:R-:W2:Y:S02]  /*16e00*/  LDCU UR4, c[0x0][0x39c] ;  /* 0x00007380ff0477ac */ /* 0x000ea40008000800 */
[----:B------:R-:W3:Y:S10]  /*16e10*/  LDL.LU R44, [R1+0x4d0] ;  /* 0x0004d000012c7983 */ /* 0x000ef40000300800 */
[----:B------:R0:W-:Y:S01]  /*16e20*/  @P4 STG.E.U16 desc[UR20][R36.64], R38 ;  /* 0x0000002624004986 */ /* 0x0001e2000c101514 */
[----:B----4-:R-:W-:Y:S01]  /*16e30*/  ISETP.LT.AND P1, PT, R43, UR5, !P0 ;  /* 0x000000052b007c0c */ /* 0x010fe2000c721270 */
[----:B------:R-:W4:Y:S02]  /*16e40*/  LDCU UR5, c[0x0][0x39c] ;  /* 0x00007380ff0577ac */ /* 0x000f240008000800 */
[----:B------:R-:W3:Y:S01]  /*16e50*/  LDL.LU R43, [R1+0x4e0] ;  /* 0x0004e000012b7983 */ /* 0x000ee20000300800 */
[----:B-----5:R-:W-:Y:S01]  /*16e60*/  ISETP.LT.AND P3, PT, R42, UR6, !P0 ;  /* 0x000000062a007c0c */ /* 0x020fe2000c761270 */
[----:B------:R-:W3:Y:S02]  /*16e70*/  LDCU UR6, c[0x0][0x39c] ;  /* 0x00007380ff0677ac */ /* 0x000ee40008000800 */
[----:B------:R-:W5:Y:S01]  /*16e80*/  LDL.LU R42, [R1+0x3c4] ;  /* 0x0003c400012a7983 */ /* 0x000f620000300800 */
[----:B--2---:R-:W-:Y:S01]  /*16e90*/  ISETP.LT.AND P4, PT, R41, UR4, !P0 ;  /* 0x0000000429007c0c */ /* 0x004fe2000c781270 */
[----:B------:R-:W2:Y:S02]  /*16ea0*/  LDCU UR4, c[0x0][0x39c] ;  /* 0x00007380ff0477ac */ /* 0x000ea40008000800 */
[----:B------:R-:W5:Y:S01]  /*16eb0*/  LDL.LU R41, [R1+0x4dc] ;  /* 0x0004dc0001297983 */ /* 0x000f620000300800 */
[----:B------:R-:W-:Y:S01]  /*16ec0*/  ISETP.LT.AND P5, PT, R39, UR7, !P0 ;  /* 0x0000000727007c0c */ /* 0x000fe2000c7a1270 */
[----:B------:R-:W-:Y:S01]  /*16ed0*/  IMAD R39, R74, 0x2, R3 ;  /* 0x000000024a277824 */ /* 0x000fe200078e0203 */
[----:B------:R-:W-:-:S04]  /*16ee0*/  LEA R32, P6, R3, R2, 0x1 ;  /* 0x0000000203207211 */ /* 0x000fc800078c08ff */
[----:B-1----:R-:W-:Y:S02]  /*16ef0*/  LEA.HI.X.SX32 R33, R3, R0, 0x1, P6 ;  /* 0x0000000003217211 */ /* 0x002fe400030f0eff */
[C---:B0-----:R-:W-:Y:S01]  /*16f00*/  LEA R36, P6, R39.reuse, R2, 0x1 ;  /* 0x0000000227247211 */ /* 0x041fe200078c08ff */
[----:B------:R-:W-:Y:S01]  /*16f10*/  IMAD R3, R74, 0x2, R39 ;  /* 0x000000024a037824 */ /* 0x000fe200078e0227 */
[----:B------:R-:W-:Y:S02]  /*16f20*/  PRMT R40, R34, 0x7632, R40 ;  /* 0x0000763222287816 */ /* 0x000fe40000000028 */
[----:B------:R-:W-:Y:S01]  /*16f30*/  LEA.HI.X.SX32 R37, R39, R0, 0x1, P6 ;  /* 0x0000000027257211 */ /* 0x000fe200030f0eff */
[----:B------:R0:W-:Y:S01]  /*16f40*/  @P1 STG.E.U16 desc[UR20][R32.64], R34 ;  /* 0x0000002220001986 */ /* 0x0001e2000c101514 */
[----:B----4-:R-:W-:Y:S01]  /*16f50*/  ISETP.LT.AND P1, PT, R45, UR5, !P0 ;  /* 0x000000052d007c0c */ /* 0x010fe2000c721270 */
[----:B------:R-:W-:Y:S01]  /*16f60*/  IMAD R39, R74, 0x2, R3 ;  /* 0x000000024a277824 */ /* 0x000fe200078e0203 */
[----:B------:R-:W5:Y:S01]  /*16f70*/  LDCU UR5, c[0x0][0x39c] ;  /* 0x00007380ff0577ac */ /* 0x000f620008000800 */
[----:B------:R1:W-:Y:S04]  /*16f80*/  @P3 STG.E.U16 desc[UR20][R36.64], R40 ;  /* 0x0000002824003986 */ /* 0x0003e8000c101514 */
[----:B------:R-:W4:Y:S01]  /*16f90*/  LDL.LU R45, [R1+0x4e4] ;  /* 0x0004e400012d7983 */ /* 0x000f220000300800 */
        /* <DEDUP_REMOVED lines=9> */
[C---:B------:R-:W-:Y:S01]  /*17030*/  IMAD R3, R74.reuse, 0x2, R3 ;  /* 0x000000024a037824 */ /* 0x040fe200078e0203 */
[----:B------:R-:W-:Y:S03]  /*17040*/  @P4 STG.E.U16 desc[UR20][R36.64], R34 ;  /* 0x0000002224004986 */ /* 0x000fe6000c101514 */
[----:B------:R-:W-:Y:S01]  /*17050*/  IMAD R35, R74, 0x2, R3 ;  /* 0x000000024a237824 */ /* 0x000fe200078e0203 */
[----:B------:R0:W-:Y:S01]  /*17060*/  @P1 STG.E.U16 desc[UR20][R32.64], R20 ;  /* 0x0000001420001986 */ /* 0x0001e2000c101514 */
[----:B------:R-:W-:Y:S02]  /*17070*/  PRMT R38, R20, 0x7632, R38 ;  /* 0x0000763214267816 */ /* 0x000fe40000000026 */
[----:B0-----:R-:W-:-:S04]  /*17080*/  LEA R32, P6, R3, R2, 0x1 ;  /* 0x0000000203207211 */ /* 0x001fc800078c08ff */
[----:B------:R-:W-:Y:S01]  /*17090*/  LEA.HI.X.SX32 R33, R3, R0, 0x1, P6 ;  /* 0x0000000003217211 */ /* 0x000fe200030f0eff */
[----:B------:R-:W-:Y:S01]  /*170a0*/  IMAD R3, R74, 0x2, R35 ;  /* 0x000000024a037824 */ /* 0x000fe200078e0223 */
[----:B------:R-:W-:-:S04]  /*170b0*/  LEA R34, P6, R35, R2, 0x1 ;  /* 0x0000000223227211 */ /* 0x000fc800078c08ff */
[----:B------:R-:W-:Y:S02]  /*170c0*/  LEA.HI.X.SX32 R35, R35, R0, 0x1, P6 ;  /* 0x0000000023237211 */ /* 0x000fe400030f0eff */
[----:B------:R-:W-:Y:S02]  /*170d0*/  PRMT R36, R21, 0x7632, R36 ;  /* 0x0000763215247816 */ /* 0x000fe40000000024 */
[----:B---3--:R-:W-:Y:S01]  /*170e0*/  ISETP.LT.AND P3, PT, R44, UR6, !P0 ;  /* 0x000000062c007c0c */ /* 0x008fe2000c761270 */
[----:B------:R-:W0:Y:S01]  /*170f0*/  LDCU UR6, c[0x0][0x39c] ;  /* 0x00007380ff0677ac */ /* 0x000e220008000800 */
[----:B------:R-:W3:Y:S11]  /*17100*/  LDL.LU R44, [R1+0x4ec] ;  /* 0x0004ec00012c7983 */ /* 0x000ef60000300800 */
[----:B------:R1:W-:Y:S01]  /*17110*/  @P3 STG.E.U16 desc[UR20][R32.64], R38 ;  /* 0x0000002620003986 */ /* 0x0003e2000c101514 */
[----:B--2---:R-:W-:Y:S01]  /*17120*/  ISETP.LT.AND P5, PT, R43, UR4, !P0 ;  /* 0x000000042b007c0c */ /* 0x004fe2000c7a1270 */
[----:B------:R-:W4:Y:S02]  /*17130*/  LDCU UR4, c[0x0][0x39c] ;  /* 0x00007380ff0477ac */ /* 0x000f240008000800 */
[----:B------:R-:W2:Y:S01]  /*17140*/  LDL.LU R43, [R1+0x3bc] ;  /* 0x0003bc00012b7983 */ /* 0x000ea20000300800 */
[----:B-----5:R-:W-:Y:S01]  /*17150*/  ISETP.LT.AND P4, PT, R42, UR5, !P0 ;  /* 0x000000052a007c0c */ /* 0x020fe2000c781270 */
[----:B------:R-:W3:Y:S02]  /*17160*/  LDCU UR5, c[0x0][0x39c] ;  /* 0x00007380ff0577ac */ /* 0x000ee40008000800 */
[----:B------:R-:W5:Y:S01]  /*17170*/  LDL.LU R42, [R1+0x4f8] ;  /* 0x0004f800012a7983 */ /* 0x000f620000300800 */
[----:B0-----:R-:W-:-:S02]  /*17180*/  ISETP.LT.AND P1, PT, R41, UR6, !P0 ;  /* 0x0000000629007c0c */ /* 0x001fc4000c721270 */
[C---:B-1----:R-:W-:Y:S01]  /*17190*/  LEA R32, P6, R3.reuse, R2, 0x1 ;  /* 0x0000000203207211 */ /* 0x042fe200078c08ff */
[----:B------:R-:W5:Y:S01]  /*171a0*/  LDL.LU R41, [R1+0x4f4] ;  /* 0x0004f40001297983 */ /* 0x000f620000300800 */
[C---:B------:R-:W-:Y:S01]  /*171b0*/  IMAD R37, R74.reuse, 0x2, R3 ;  /* 0x000000024a257824 */ /* 0x040fe200078e0203 */
[----:B------:R-:W2:Y:S01]  /*171c0*/  LDCU UR6, c[0x0][0x39c] ;  /* 0x00007380ff0677ac */ /* 0x000ea20008000800 */
[----:B------:R-:W-:Y:S01]  /*171d0*/  LEA.HI.X.SX32 R33, R3, R0, 0x1, P6 ;  /* 0x0000000003217211 */ /* 0x000fe200030f0eff */
[----:B------:R-:W5:Y:S04]  /*171e0*/  LDL.LU R40, [R1+0x4f0] ;  /* 0x0004f00001287983 */ /* 0x000f680000300800 */
[----:B------:R-:W-:Y:S04]  /*171f0*/  @P5 STG.E.U16 desc[UR20][R34.64], R21 ;  /* 0x0000001522005986 */ /* 0x000fe8000c101514 */
[----:B------:R-:W5:Y:S04]  /*17200*/  LDL.LU R39, [R1+0x3b8] ;  /* 0x0003b80001277983 */ /* 0x000f680000300800 */
[----:B------:R0:W-:Y:S04]  /*17210*/  @P4 STG.E.U16 desc[UR20][R32.64], R36 ;  /* 0x0000002420004986 */ /* 0x0001e8000c101514 */
[----:B0-----:R-:W5:Y:S01]  /*17220*/  LDL.LU R36, [R1+0x4e8] ;  /* 0x0004e80001247983 */ /* 0x001f620000300800 */
[----:B----4-:R-:W-:Y:S01]  /*17230*/  ISETP.LT.AND P3, PT, R45, UR4, !P0 ;  /* 0x000000042d007c0c */ /* 0x010fe2000c761270 */
[----:B------:R-:W5:Y:S01]  /*17240*/  LDCU UR4, c[0x0][0x39c] ;  /* 0x00007380ff0477ac */ /* 0x000f620008000800 */
[C---:B------:R-:W-:Y:S01]  /*17250*/  LEA R20, P6, R37.reuse, R2, 0x1 ;  /* 0x0000000225147211 */ /* 0x040fe200078c08ff */
[----:B------:R-:W-:Y:S01]  /*17260*/  IMAD R3, R74, 0x2, R37 ;  /* 0x000000024a037824 */ /* 0x000fe200078e0225 */
[----:B------:R-:W-:Y:S01]  /*17270*/  PRMT R35, R22, 0x7632, R35 ;  /* 0x0000763216237816 */ /* 0x000fe20000000023 */
[----:B------:R-:W4:Y:S01]  /*17280*/  LDL.LU R38, [R1+0x4d8] ;  /* 0x0004d80001267983 */ /* 0x000f220000300800 */
[----:B------:R-:W-:Y:S01]  /*17290*/  LEA.HI.X.SX32 R21, R37, R0, 0x1, P6 ;  /* 0x0000000025157211 */ /* 0x000fe200030f0eff */
[----:B------:R-:W-:Y:S01]  /*172a0*/  IMAD R37, R74, 0x2, R3 ;  /* 0x000000024a257824 */ /* 0x000fe200078e0203 */
[----:B------:R-:W-:-:S03]  /*172b0*/  LEA R32, P6, R3, R2, 0x1 ;  /* 0x0000000203207211 */ /* 0x000fc600078c08ff */
[----:B------:R0:W-:Y:S01]  /*172c0*/  @P1 STG.E.U16 desc[UR20][R20.64], R22 ;  /* 0x0000001614001986 */ /* 0x0001e2000c101514 */
[----:B------:R-:W-:-:S05]  /*172d0*/  LEA.HI.X.SX32 R33, R3, R0, 0x1, P6 ;  /* 0x0000000003217211 */ /* 0x000fca00030f0eff */
[----:B------:R1:W-:Y:S01]  /*172e0*/  @P3 STG.E.U16 desc[UR20][R32.64], R35 ;  /* 0x0000002320003986 */ /* 0x0003e2000c101514 */
[----:B0-----:R-:W-:-:S04]  /*172f0*/  LEA R20, P6, R37, R2, 0x1 ;  /* 0x0000000225147211 */ /* 0x001fc800078c08ff */
[----:B------:R-:W-:Y:S01]  /*17300*/  LEA.HI.X.SX32 R21, R37, R0, 0x1, P6 ;  /* 0x0000000025157211 */ /* 0x000fe200030f0eff */
[----:B------:R-:W-:-:S04]  /*17310*/  IMAD R37, R74, 0x2, R37 ;  /* 0x000000024a257824 */ /* 0x000fc800078e0225 */
[----:B------:R-:W-:Y:S01]  /*17320*/  IMAD R3, R74, 0x2, R37 ;  /* 0x000000024a037824 */ /* 0x000fe200078e0225 */
[----:B------:R-:W-:-:S04]  /*17330*/  LEA R34, P6, R37, R2, 0x1 ;  /* 0x0000000225227211 */ /* 0x000fc800078c08ff */
[----:B-1----:R-:W-:Y:S02]  /*17340*/  LEA.HI.X.SX32 R35, R37, R0, 0x1, P6 ;  /* 0x0000000025237211 */ /* 0x002fe400030f0eff */
[----:B------:R-:W-:-:S04]  /*17350*/  LEA R32, P6, R3, R2, 0x1 ;  /* 0x0000000203207211 */ /* 0x000fc800078c08ff */
[----:B------:R-:W-:Y:S02]  /*17360*/  LEA.HI.X.SX32 R33, R3, R0, 0x1, P6 ;  /* 0x0000000003217211 */ /* 0x000fe400030f0eff */
[----:B---3--:R-:W-:Y:S01]  /*17370*/  ISETP.LT.AND P5, PT, R44, UR5, !P0 ;  /* 0x000000052c007c0c */ /* 0x008fe2000c7a1270 */
[----:B------:R-:W0:-:S12]  /*17380*/  LDCU UR5, c[0x0][0x39c] ;  /* 0x00007380ff0577ac */ /* 0x000e180008000800 */
[----:B------:R1:W-:Y:S01]  /*17390*/  @P5 STG.E.U16 desc[UR20][R20.64], R23 ;  /* 0x0000001714005986 */ /* 0x0003e2000c101514 */
[----:B--2---:R-:W-:Y:S01]  /*173a0*/  ISETP.LT.AND P4, PT, R43, UR6, !P0 ;  /* 0x000000062b007c0c */ /* 0x004fe2000c781270 */
[----:B------:R-:W2:Y:S01]  /*173b0*/  LDCU UR6, c[0x0][0x39c] ;  /* 0x00007380ff0677ac */ /* 0x000ea20008000800 */
[----:B-----5:R-:W-:Y:S01]  /*173c0*/  ISETP.LT.AND P1, PT, R42, UR4, !P0 ;  /* 0x000000042a007c0c */ /* 0x020fe2000c721270 */
[----:B------:R-:W3:Y:S01]  /*173d0*/  LDCU UR4, c[0x0][0x39c] ;  /* 0x00007380ff0477ac */ /* 0x000ee20008000800 */
[----:B0-----:R-:W-:Y:S01]  /*173e0*/  ISETP.LT.AND P3, PT, R41, UR5, !P0 ;  /* 0x0000000529007c0c */ /* 0x001fe2000c761270 */
[----:B------:R-:W0:Y:S01]  /*173f0*/  LDCU UR5, c[0x0][0x39c] ;  /* 0x00007380ff0577ac */ /* 0x000e220008000800 */
[----:B------:R-:W5:Y:S01]  /*17400*/  LDL.LU R41, [R1+0x4d4] ;  /* 0x0004d40001297983 */ /* 0x000f620000300800 */
[----:B-1----:R-:W-:Y:S02]  /*17410*/  PRMT R21, R23, 0x7632, R21 ;  /* 0x0000763217157816 */ /* 0x002fe40000000015 */
[----:B--2---:R-:W-:Y:S01]  /*17420*/  ISETP.LT.AND P5, PT, R40, UR6, !P0 ;  /* 0x0000000628007c0c */ /* 0x004fe2000c7a1270 */
[----:B------:R-:W-:Y:S01]  /*17430*/  IMAD R37, R74, 0x2, R3 ;  /* 0x000000024a257824 */ /* 0x000fe200078e0203 */
[----:B------:R-:W2:Y:S01]  /*17440*/  LDL.LU R40, [R1+0x3b4] ;  /* 0x0003b40001287983 */ /* 0x000ea20000300800 */
[----:B------:R-:W4:Y:S03]  /*17450*/  LDCU UR6, c[0x0][0x39c] ;  /* 0x00007380ff0677ac */ /* 0x000f260008000800 */
[----:B------:R1:W-:Y:S01]  /*17460*/  @P4 STG.E.U16 desc[UR20][R34.64], R21 ;  /* 0x0000001522004986 */ /* 0x0003e2000c101514 */
[----:B---3--:R-:W-:Y:S01]  /*17470*/  ISETP.LT.AND P4, PT, R39, UR4, !P0 ;  /* 0x0000000427007c0c */ /* 0x008fe2000c781270 */
[----:B------:R-:W5:Y:S02]  /*17480*/  LDCU UR4, c[0x0][0x39c] ;  /* 0x00007380ff0477ac */ /* 0x000f640008000800 */
[----:B------:R-:W-:Y:S04]  /*17490*/  @P1 STG.E.U16 desc[UR20][R32.64], R4 ;  /* 0x0000000420001986 */ /* 0x000fe8000c101514 */
[----:B------:R-:W3:Y:S01]  /*174a0*/  LDL.LU R39, [R1+0x4c8] ;  /* 0x0004c80001277983 */ /* 0x000ee20000300800 */
[----:B0-----:R-:W-:Y:S01]  /*174b0*/  ISETP.LT.AND P1, PT, R36, UR5, !P0 ;  /* 0x0000000524007c0c */ /* 0x001fe2000c721270 */
[----:B------:R-:W-:-:S02]  /*174c0*/  IMAD R3, R74, 0x2, R37 ;  /* 0x000000024a037824 */ /* 0x000fc400078e0225 */
[----:B------:R-:W2:Y:S01]  /*174d0*/  LDL.LU R36, [R1+0x4c4] ;  /* 0x0004c40001247983 */ /* 0x000ea20000300800 */
[C---:B------:R-:W-:Y:S01]  /*174e0*/  LEA R20, P6, R37.reuse, R2, 0x1 ;  /* 0x0000000225147211 */ /* 0x040fe200078c08ff */
[----:B------:R-:W2:Y:S01]  /*174f0*/  LDCU UR5, c[0x0][0x39c] ;  /* 0x00007380ff0577ac */ /* 0x000ea20008000800 */
[----:B------:R-:W-:Y:S02]  /*17500*/  PRMT R23, R4, 0x7632, R23 ;  /* 0x0000763204177816 */ /* 0x000fe40000000017 */
[----:B-1----:R-:W-:Y:S01]  /*17510*/  LEA.HI.X.SX32 R21, R37, R0, 0x1, P6 ;  /* 0x0000000025157211 */ /* 0x002fe200030f0eff */
[----:B------:R-:W-:Y:S01]  /*17520*/  IMAD R35, R74, 0x2, R3 ;  /* 0x000000024a237824 */ /* 0x000fe200078e0203 */
[----:B------:R-:W-:-:S03]  /*17530*/  LEA R22, P6, R3, R2, 0x1 ;  /* 0x0000000203167211 */ /* 0x000fc600078c08ff */
[----:B------:R0:W-:Y:S01]  /*17540*/  @P3 STG.E.U16 desc[UR20][R20.64], R23 ;  /* 0x0000001714003986 */ /* 0x0001e2000c101514 */
[----:B----4-:R-:W-:Y:S01]  /*17550*/  ISETP.LT.AND P3, PT, R38, UR6, !P0 ;  /* 0x0000000626007c0c */ /* 0x010fe2000c761270 */
[----:B------:R-:W3:Y:S02]  /*17560*/  LDCU UR6, c[0x0][0x39c] ;  /* 0x00007380ff0677ac */ /* 0x000ee40008000800 */
[----:B------:R-:W4:Y:S04]  /*17570*/  LDL.LU R38, [R1+0x4c0] ;  /* 0x0004c00001267983 */ /* 0x000f280000300800 */
[----:B------:R-:W4:Y:S01]  /*17580*/  LDL.LU R37, [R1+0x3b0] ;  /* 0x0003b00001257983 */ /* 0x000f220000300800 */
[----:B0-----:R-:W-:Y:S01]  /*17590*/  LEA.HI.X.SX32 R23, R3, R0, 0x1, P6 ;  /* 0x0000000003177211 */ /* 0x001fe200030f0eff */
[----:B------:R-:W-:Y:S01]  /*175a0*/  IMAD R3, R74, 0x2, R35 ;  /* 0x000000024a037824 */ /* 0x000fe200078e0223 */
[----:B------:R-:W-:-:S02]  /*175b0*/  LEA R34, P6, R35, R2, 0x1 ;  /* 0x0000000223227211 */ /* 0x000fc400078c08ff */
[----:B------:R-:W-:Y:S02]  /*175c0*/  PRMT R20, R5, 0x7632, R20 ;  /* 0x0000763205147816 */ /* 0x000fe40000000014 */
[----:B------:R-:W-:Y:S01]  /*175d0*/  LEA.HI.X.SX32 R35, R35, R0, 0x1, P6 ;  /* 0x0000000023237211 */ /* 0x000fe200030f0eff */
[----:B------:R-:W-:Y:S01]  /*175e0*/  @P5 STG.E.U16 desc[UR20][R22.64], R5 ;  /* 0x0000000516005986 */ /* 0x000fe2000c101514 */
[----:B------:R-:W-:-:S03]  /*175f0*/  LEA R32, P6, R3, R2, 0x1 ;  /* 0x0000000203207211 */ /* 0x000fc600078c08ff */
[----:B------:R0:W-:Y:S01]  /*17600*/  @P4 STG.E.U16 desc[UR20][R34.64], R20 ;  /* 0x0000001422004986 */ /* 0x0001e2000c101514 */
[----:B------:R-:W-:Y:S01]  /*17610*/  LEA.HI.X.SX32 R33, R3, R0, 0x1, P6 ;  /* 0x0000000003217211 */ /* 0x000fe200030f0eff */
[----:B------:R-:W-:Y:S02]  /*17620*/  IMAD R3, R74, 0x2, R3 ;  /* 0x000000024a037824 */ /* 0x000fe400078e0203 */
[----:B0-----:R-:W4:Y:S03]  /*17630*/  LDL.LU R34, [R1+0x4bc] ;  /* 0x0004bc0001227983 */ /* 0x001f260000300800 */
[C---:B------:R-:W-:Y:S02]  /*17640*/  LEA R4, P6, R3.reuse, R2, 0x1 ;  /* 0x0000000203047211 */ /* 0x040fe400078c08ff */
[----:B------:R-:W-:Y:S02]  /*17650*/  PRMT R23, R6, 0x7632, R23 ;  /* 0x0000763206177816 */ /* 0x000fe40000000017 */
[----:B------:R-:W-:Y:S01]  /*17660*/  LEA.HI.X.SX32 R5, R3, R0, 0x1, P6 ;  /* 0x0000000003057211 */ /* 0x000fe200030f0eff */
[----:B------:R0:W-:Y:S04]  /*17670*/  @P1 STG.E.U16 desc[UR20][R32.64], R6 ;  /* 0x0000000620001986 */ /* 0x0001e8000c101514 */
[----:B------:R1:W-:Y:S01]  /*17680*/  @P3 STG.E.U16 desc[UR20][R4.64], R23 ;  /* 0x0000001704003986 */ /* 0x0003e2000c101514 */
[----:B-----5:R-:W-:Y:S01]  /*17690*/  ISETP.LT.AND P5, PT, R41, UR4, !P0 ;  /* 0x0000000429007c0c */ /* 0x020fe2000c7a1270 */
[----:B------:R-:W5:Y:S01]  /*176a0*/  LDCU UR4, c[0x0][0x39c] ;  /* 0x00007380ff0477ac */ /* 0x000f620008000800 */
[----:B---3--:R-:W-:Y:S01]  /*176b0*/  ISETP.LT.AND P1, PT, R39, UR6, !P0 ;  /* 0x0000000627007c0c */ /* 0x008fe2000c721270 */
[----:B------:R-:W-:Y:S01]  /*176c0*/  IMAD R21, R74, 0x2, R3 ;  /* 0x000000024a157824 */ /* 0x000fe200078e0203 */
[----:B------:R-:W3:Y:S01]  /*176d0*/  LDL.LU R39, [R1+0x4b8] ;  /* 0x0004b80001277983 */ /* 0x000ee20000300800 */
[----:B--2---:R-:W-:Y:S01]  /*176e0*/  ISETP.LT.AND P4, PT, R40, UR5, !P0 ;  /* 0x0000000528007c0c */ /* 0x004fe2000c781270 */
[----:B------:R-:W4:Y:S01]  /*176f0*/  LDCU UR5, c[0x0][0x39c] ;  /* 0x00007380ff0577ac */ /* 0x000f220008000800 */
[----:B-----5:R-:W-:Y:S01]  /*17700*/  ISETP.LT.AND P3, PT, R36, UR4, !P0 ;  /* 0x0000000424007c0c */ /* 0x020fe2000c761270 */
[----:B------:R-:W2:Y:S01]  /*17710*/  LDCU UR6, c[0x0][0x39c] ;  /* 0x00007380ff0677ac */ /* 0x000ea20008000800 */
[----:B------:R-:W5:Y:S01]  /*17720*/  LDL.LU R36, [R1+0x4b4] ;  /* 0x0004b40001247983 */ /* 0x000f620000300800 */
[C---:B------:R-:W-:Y:S01]  /*17730*/  IMAD R3, R74.reuse, 0x2, R21 ;  /* 0x000000024a037824 */ /* 0x040fe200078e0215 */
[C---:B------:R-:W-:Y:S01]  /*17740*/  LEA R20, P6, R21.reuse, R2, 0x1 ;  /* 0x0000000215147211 */ /* 0x040fe200078c08ff */
[----:B------:R-:W2:Y:S02]  /*17750*/  LDCU UR4, c[0x0][0x39c] ;  /* 0x00007380ff0477ac */ /* 0x000ea40008000800 */
[----:B0-----:R-:W-:Y:S01]  /*17760*/  IMAD R33, R74, 0x2, R3 ;  /* 0x000000024a217824 */ /* 0x001fe200078e0203 */
[----:B------:R-:W-:-:S02]  /*17770*/  LEA.HI.X.SX32 R21, R21, R0, 0x1, P6 ;  /* 0x0000000015157211 */ /* 0x000fc400030f0eff */
[----:B------:R-:W-:-:S04]  /*17780*/  LEA R22, P6, R3, R2, 0x1 ;  /* 0x0000000203167211 */ /* 0x000fc800078c08ff */
[----:B-1----:R-:W-:Y:S02]  /*17790*/  LEA.HI.X.SX32 R23, R3, R0, 0x1, P6 ;  /* 0x0000000003177211 */ /* 0x002fe400030f0eff */
[----:B------:R-:W-:Y:S01]  /*177a0*/  LEA R32, P6, R33, R2, 0x1 ;  /* 0x0000000221207211 */ /* 0x000fe200078c08ff */
[----:B------:R-:W-:Y:S01]  /*177b0*/  IMAD R3, R74, 0x2, R33 ;  /* 0x000000024a037824 */ /* 0x000fe200078e0221 */
[----:B------:R-:W-:Y:S02]  /*177c0*/  PRMT R5, R7, 0x7632, R5 ;  /* 0x0000763207057816 */ /* 0x000fe40000000005 */
[----:B------:R-:W-:Y:S01]  /*177d0*/  LEA.HI.X.SX32 R33, R33, R0, 0x1, P6 ;  /* 0x0000000021217211 */ /* 0x000fe200030f0eff */
[----:B------:R-:W-:Y:S01]  /*177e0*/  @P5 STG.E.U16 desc[UR20][R20.64], R7 ;  /* 0x0000000714005986 */ /* 0x000fe2000c101514 */
[----:B----4-:R-:W-:Y:S01]  /*177f0*/  ISETP.LT.AND P5, PT, R38, UR5, !P0 ;  /* 0x0000000526007c0c */ /* 0x010fe2000c7a1270 */
[----:B------:R-:W-:Y:S01]  /*17800*/  IMAD R35, R74, 0x2, R3 ;  /* 0x000000024a237824 */ /* 0x000fe200078e0203 */
[----:B------:R-:W-:Y:S01]  /*17810*/  LEA R4, P6, R3, R2, 0x1 ;  /* 0x0000000203047211 */ /* 0x000fe200078c08ff */
[----:B------:R0:W-:Y:S01]  /*17820*/  @P4 STG.E.U16 desc[UR20][R22.64], R5 ;  /* 0x0000000516004986 */ /* 0x0001e2000c101514 */
[----:B--2---:R-:W-:Y:S01]  /*17830*/  ISETP.LT.AND P4, PT, R37, UR6, !P0 ;  /* 0x0000000625007c0c */ /* 0x004fe2000c781270 */
[----:B------:R-:W5:Y:S02]  /*17840*/  LDCU UR6, c[0x0][0x39c] ;  /* 0x00007380ff0677ac */ /* 0x000f640008000800 */
[----:B------:R-:W2:Y:S01]  /*17850*/  LDL.LU R38, [R1+0x3ac] ;  /* 0x0003ac0001267983 */ /* 0x000ea20000300800 */
[----:B------:R-:W3:Y:S03]  /*17860*/  LDCU UR5, c[0x0][0x39c] ;  /* 0x00007380ff0577ac */ /* 0x000ee60008000800 */
[----:B------:R1:W-:Y:S04]  /*17870*/  @P1 STG.E.U16 desc[UR20][R32.64], R8 ;  /* 0x0000000820001986 */ /* 0x0003e8000c101514 */
[----:B------:R-:W4:Y:S01]  /*17880*/  LDL.LU R37, [R1+0x4b0] ;  /* 0x0004b00001257983 */ /* 0x000f220000300800 */
[----:B0-----:R-:W-:-:S02]  /*17890*/  LEA.HI.X.SX32 R5, R3, R0, 0x1, P6 ;  /* 0x0000000003057211 */ /* 0x001fc400030f0eff */
[----:B------:R-:W-:Y:S01]  /*178a0*/  ISETP.LT.AND P1, PT, R34, UR4, !P0 ;  /* 0x0000000422007c0c */ /* 0x000fe2000c721270 */
[----:B------:R-:W2:Y:S01]  /*178b0*/  LDCU UR4, c[0x0][0x39c] ;  /* 0x00007380ff0477ac */ /* 0x000ea20008000800 */
[----:B------:R-:W2:Y:S01]  /*178c0*/  LDL.LU R34, [R1+0x4ac] ;  /* 0x0004ac0001227983 */ /* 0x000ea20000300800 */
[C---:B------:R-:W-:Y:S02]  /*178d0*/  LEA R6, P6, R35.reuse, R2, 0x1 ;  /* 0x0000000223067211 */ /* 0x040fe400078c08ff */
[----:B------:R-:W-:Y:S02]  /*178e0*/  PRMT R21, R8, 0x7632, R21 ;  /* 0x0000763208157816 */ /* 0x000fe40000000015 */
[----:B------:R-:W-:-:S03]  /*178f0*/  LEA.HI.X.SX32 R7, R35, R0, 0x1, P6 ;  /* 0x0000000023077211 */ /* 0x000fc600030f0eff */
[----:B------:R0:W-:Y:S04]  /*17900*/  @P3 STG.E.U16 desc[UR20][R4.64], R21 ;  /* 0x0000001504003986 */ /* 0x0001e8000c101514 */
[----:B------:R0:W-:Y:S01]  /*17910*/  @P5 STG.E.U16 desc[UR20][R6.64], R9 ;  /* 0x0000000906005986 */ /* 0x0001e2000c101514 */
[----:B-----5:R-:W-:Y:S01]  /*17920*/  ISETP.LT.AND P5, PT, R36, UR6, !P0 ;  /* 0x0000000624007c0c */ /* 0x020fe2000c7a1270 */
[C---:B------:R-:W-:Y:S02]  /*17930*/  IMAD R35, R74.reuse, 0x2, R35 ;  /* 0x000000024a237824 */ /* 0x040fe400078e0223 */
[----:B------:R-:W5:Y:S01]  /*17940*/  LDL.LU R36, [R1+0x4a8] ;  /* 0x0004a80001247983 */ /* 0x000f620000300800 */
[----:B------:R-:W2:Y:S03]  /*17950*/  LDCU UR6, c[0x0][0x39c] ;  /* 0x00007380ff0677ac */ /* 0x000ea60008000800 */
[----:B-1----:R-:W5:Y:S04]  /*17960*/  LDL.LU R33, [R1+0x3a8] ;  /* 0x0003a80001217983 */ /* 0x002f680000300800 */
[----:B------:R-:W5:Y:S04]  /*17970*/  LDL.LU R22, [R1+0x4a4] ;  /* 0x0004a40001167983 */ /* 0x000f680000300800 */
[----:B------:R-:W5:Y:S01]  /*17980*/  LDL.LU R32, [R1+0x4a0] ;  /* 0x0004a00001207983 */ /* 0x000f620000300800 */
[----:B------:R-:W-:Y:S01]  /*17990*/  LEA R20, P6, R35, R2, 0x1 ;  /* 0x0000000223147211 */ /* 0x000fe200078c08ff */
[----:B------:R-:W-:Y:S01]  /*179a0*/  IMAD R3, R74, 0x2, R35 ;  /* 0x000000024a037824 */ /* 0x000fe200078e0223 */
[----:B0-----:R-:W-:-:S02]  /*179b0*/  PRMT R5, R9, 0x7632, R5 ;  /* 0x0000763209057816 */ /* 0x001fc40000000005 */
[----:B------:R-:W-:Y:S01]  /*179c0*/  LEA.HI.X.SX32 R21, R35, R0, 0x1, P6 ;  /* 0x0000000023157211 */ /* 0x000fe200030f0eff */
[----:B------:R-:W-:Y:S01]  /*179d0*/  IMAD R23, R74, 0x2, R3 ;  /* 0x000000024a177824 */ /* 0x000fe200078e0203 */
[----:B------:R-:W-:Y:S02]  /*179e0*/  LEA R4, P6, R3, R2, 0x1 ;  /* 0x0000000203047211 */ /* 0x000fe400078c08ff */
[----:B---3--:R-:W-:Y:S01]  /*179f0*/  ISETP.LT.AND P3, PT, R39, UR5, !P0 ;  /* 0x0000000527007c0c */ /* 0x008fe2000c761270 */
[----:B------:R-:W4:Y:S01]  /*17a00*/  LDCU UR5, c[0x0][0x39c] ;  /* 0x00007380ff0577ac */ /* 0x000f220008000800 */
[----:B------:R0:W-:Y:S01]  /*17a10*/  @P4 STG.E.U16 desc[UR20][R20.64], R5 ;  /* 0x0000000514004986 */ /* 0x0001e2000c101514 */
[----:B------:R-:W-:Y:S02]  /*17a20*/  PRMT R9, R10, 0x7632, R9 ;  /* 0x000076320a097816 */ /* 0x000fe40000000009 */
[----:B0-----:R-:W-:Y:S02]  /*17a30*/  LEA.HI.X.SX32 R5, R3, R0, 0x1, P6 ;  /* 0x0000000003057211 */ /* 0x001fe400030f0eff */
[----:B------:R-:W-:Y:S01]  /*17a40*/  LEA R6, P6, R23, R2, 0x1 ;  /* 0x0000000217067211 */ /* 0x000fe200078c08ff */
[----:B------:R-:W-:-:S03]  /*17a50*/  IMAD R3, R74, 0x2, R23 ;  /* 0x000000024a037824 */ /* 0x000fc600078e0217 */
[----:B------:R-:W-:Y:S01]  /*17a60*/  LEA.HI.X.SX32 R7, R23, R0, 0x1, P6 ;  /* 0x0000000017077211 */ /* 0x000fe200030f0eff */
[----:B------:R0:W-:Y:S01]  /*17a70*/  @P1 STG.E.U16 desc[UR20][R4.64], R10 ;  /* 0x0000000a04001986 */ /* 0x0001e2000c101514 */
[----:B--2---:R-:W-:Y:S01]  /*17a80*/  ISETP.LT.AND P4, PT, R38, UR4, !P0 ;  /* 0x0000000426007c0c */ /* 0x004fe2000c781270 */
[----:B------:R-:W-:Y:S01]  /*17a90*/  IMAD R21, R74, 0x2, R3 ;  /* 0x000000024a157824 */ /* 0x000fe200078e0203 */
[----:B------:R-:W-:Y:S01]  /*17aa0*/  LEA R8, P6, R3, R2, 0x1 ;  /* 0x0000000203087211 */ /* 0x000fe200078c08ff */
[----:B------:R1:W-:Y:S01]  /*17ab0*/  @P3 STG.E.U16 desc[UR20][R6.64], R9 ;  /* 0x0000000906003986 */ /* 0x0003e2000c101514 */
[----:B------:R-:W5:Y:S01]  /*17ac0*/  LDCU UR4, c[0x0][0x39c] ;  /* 0x00007380ff0477ac */ /* 0x000f620008000800 */
[----:B------:R-:W-:Y:S02]  /*17ad0*/  ISETP.LT.AND P3, PT, R34, UR6, !P0 ;  /* 0x0000000622007c0c */ /* 0x000fe4000c761270 */
[----:B----4-:R-:W-:Y:S01]  /*17ae0*/  ISETP.LT.AND P1, PT, R37, UR5, !P0 ;  /* 0x0000000525007c0c */ /* 0x010fe2000c721270 */
[----:B------:R-:W2:Y:S01]  /*17af0*/  LDCU UR6, c[0x0][0x39c] ;  /* 0x00007380ff0677ac */ /* 0x000ea20008000800 */
[----:B------:R-:W3:Y:S01]  /*17b00*/  LDL.LU R34, [R1+0x49c] ;  /* 0x00049c0001227983 */ /* 0x000ee20000300800 */
[----:B0-----:R-:W-:Y:S01]  /*17b10*/  PRMT R10, R11, 0x7632, R10 ;  /* 0x000076320b0a7816 */ /* 0x001fe2000000000a */
[----:B------:R-:W0:Y:S02]  /*17b20*/  LDCU UR5, c[0x0][0x39c] ;  /* 0x00007380ff0577ac */ /* 0x000e240008000800 */
[----:B------:R-:W4:Y:S01]  /*17b30*/  LDL.LU R23, [R1+0x3a4] ;  /* 0x0003a40001177983 */ /* 0x000f220000300800 */
[----:B-1----:R-:W-:Y:S01]  /*17b40*/  LEA.HI.X.SX32 R9, R3, R0, 0x1, P6 ;  /* 0x0000000003097211 */ /* 0x002fe200030f0eff */
[----:B------:R-:W-:Y:S01]  /*17b50*/  IMAD R3, R74, 0x2, R21 ;  /* 0x000000024a037824 */ /* 0x000fe200078e0215 */
[----:B------:R-:W-:-:S04]  /*17b60*/  LEA R20, P6, R21, R2, 0x1 ;  /* 0x0000000215147211 */ /* 0x000fc800078c08ff */
[----:B------:R-:W-:Y:S02]  /*17b70*/  LEA.HI.X.SX32 R21, R21, R0, 0x1, P6 ;  /* 0x0000000015157211 */ /* 0x000fe400030f0eff */
[C---:B------:R-:W-:Y:S01]  /*17b80*/  LEA R4, P6, R3.reuse, R2, 0x1 ;  /* 0x0000000203047211 */ /* 0x040fe200078c08ff */
[----:B------:R-:W-:Y:S03]  /*17b90*/  @P5 STG.E.U16 desc[UR20][R8.64], R11 ;  /* 0x0000000b08005986 */ /* 0x000fe6000c101514 */
[----:B------:R-:W-:Y:S01]  /*17ba0*/  LEA.HI.X.SX32 R5, R3, R0, 0x1, P6 ;  /* 0x0000000003057211 */ /* 0x000fe200030f0eff */
[----:B------:R-:W-:Y:S04]  /*17bb0*/  @P4 STG.E.U16 desc[UR20][R20.64], R10 ;  /* 0x0000000a14004986 */ /* 0x000fe8000c101514 */
[----:B------:R1:W-:Y:S01]  /*17bc0*/  @P1 STG.E.U16 desc[UR20][R4.64], R12 ;  /* 0x0000000c04001986 */ /* 0x0003e2000c101514 */
[----:B------:R-:W-:-:S05]  /*17bd0*/  IMAD R3, R74, 0x2, R3 ;  /* 0x000000024a037824 */ /* 0x000fca00078e0203 */
[----:B------:R-:W-:-:S04]  /*17be0*/  LEA R6, P6, R3, R2, 0x1 ;  /* 0x0000000203067211 */ /* 0x000fc800078c08ff */
[----:B------:R-:W-:Y:S02]  /*17bf0*/  LEA.HI.X.SX32 R7, R3, R0, 0x1, P6 ;  /* 0x0000000003077211 */ /* 0x000fe400030f0eff */
[----:B-1----:R-:W-:-:S05]  /*17c00*/  PRMT R5, R12, 0x7632, R5 ;  /* 0x000076320c057816 */ /* 0x002fca0000000005 */
[----:B------:R1:W-:Y:S01]  /*17c10*/  @P3 STG.E.U16 desc[UR20][R6.64], R5 ;  /* 0x0000000506003986 */ /* 0x0003e2000c101514 */
[----:B-----5:R-:W-:Y:S01]  /*17c20*/  ISETP.LT.AND P5, PT, R36, UR4, !P0 ;  /* 0x0000000424007c0c */ /* 0x020fe2000c7a1270 */
[----:B------:R-:W5:Y:S01]  /*17c30*/  LDCU UR4, c[0x0][0x39c] ;  /* 0x00007380ff0477ac */ /* 0x000f620008000800 */
[----:B--2---:R-:W-:Y:S02]  /*17c40*/  ISETP.LT.AND P1, PT, R22, UR6, !P0 ;  /* 0x0000000616007c0c */ /* 0x004fe4000c721270 */
[----:B0-----:R-:W-:Y:S01]  /*17c50*/  ISETP.LT.AND P4, PT, R33, UR5, !P0 ;  /* 0x0000000521007c0c */ /* 0x001fe2000c781270 */
[----:B------:R-:W2:Y:S01]  /*17c60*/  LDL.LU R22, [R1+0x498] ;  /* 0x0004980001167983 */ /* 0x000ea20000300800 */
[----:B------:R-:W-:Y:S01]  /*17c70*/  IMAD R9, R74, 0x2, R3 ;  /* 0x000000024a097824 */ /* 0x000fe200078e0203 */
[----:B------:R-:W4:Y:S02]  /*17c80*/  LDCU UR6, c[0x0][0x39c] ;  /* 0x00007380ff0677ac */ /* 0x000f240008000800 */
[----:B------:R-:W2:Y:S01]  /*17c90*/  LDL.LU R33, [R1+0x494] ;  /* 0x0004940001217983 */ /* 0x000ea20000300800 */
[----:B-----5:R-:W-:Y:S01]  /*17ca0*/  ISETP.LT.AND P3, PT, R32, UR4, !P0 ;  /* 0x0000000420007c0c */ /* 0x020fe2000c761270 */
[----:B------:R-:W-:-:S02]  /*17cb0*/  IMAD R3, R74, 0x2, R9 ;  /* 0x000000024a037824 */ /* 0x000fc400078e0209 */
[----:B------:R-:W5:Y:S01]  /*17cc0*/  LDL.LU R32, [R1+0x490] ;  /* 0x0004900001207983 */ /* 0x000f620000300800 */
[C---:B------:R-:W-:Y:S01]  /*17cd0*/  LEA R8, P6, R9.reuse, R2, 0x1 ;  /* 0x0000000209087211 */ /* 0x040fe200078c08ff */
[----:B------:R-:W2:Y:S02]  /*17ce0*/  LDCU UR4, c[0x0][0x39c] ;  /* 0x00007380ff0477ac */ /* 0x000ea40008000800 */
[----:B------:R-:W5:Y:S01]  /*17cf0*/  LDL.LU R20, [R1+0x3a0] ;  /* 0x0003a00001147983 */ /* 0x000f620000300800 */
[----:B------:R-:W-:Y:S01]  /*17d00*/  LEA.HI.X.SX32 R9, R9, R0, 0x1, P6 ;  /* 0x0000000009097211 */ /* 0x000fe200030f0eff */
[C---:B------:R-:W-:Y:S01]  /*17d10*/  IMAD R11, R74.reuse, 0x2, R3 ;  /* 0x000000024a0b7824 */ /* 0x040fe200078e0203 */
[C---:B------:R-:W-:Y:S01]  /*17d20*/  LEA R4, P6, R3.reuse, R2, 0x1 ;  /* 0x0000000203047211 */ /* 0x040fe200078c08ff */
[----:B------:R-:W3:Y:S03]  /*17d30*/  LDCU UR5, c[0x0][0x39c] ;  /* 0x00007380ff0577ac */ /* 0x000ee60008000800 */
[----:B-1----:R-:W-:Y:S01]  /*17d40*/  LEA.HI.X.SX32 R5, R3, R0, 0x1, P6 ;  /* 0x0000000003057211 */ /* 0x002fe200030f0eff */
[----:B------:R-:W-:Y:S01]  /*17d50*/  IMAD R3, R74, 0x2, R11 ;  /* 0x000000024a037824 */ /* 0x000fe200078e020b */
[----:B------:R-:W-:-:S02]  /*17d60*/  LEA R10, P6, R11, R2, 0x1 ;  /* 0x000000020b0a7211 */ /* 0x000fc400078c08ff */
[----:B------:R-:W-:Y:S01]  /*17d70*/  PRMT R7, R13, 0x7632, R7 ;  /* 0x000076320d077816 */ /* 0x000fe20000000007 */
[----:B------:R-:W-:Y:S01]  /*17d80*/  IMAD R21, R74, 0x2, R3 ;  /* 0x000000024a157824 */ /* 0x000fe200078e0203 */
[----:B------:R-:W-:Y:S02]  /*17d90*/  LEA.HI.X.SX32 R11, R11, R0, 0x1, P6 ;  /* 0x000000000b0b7211 */ /* 0x000fe400030f0eff */
[C---:B------:R-:W-:Y:S01]  /*17da0*/  LEA R6, P6, R3.reuse, R2, 0x1 ;  /* 0x0000000203067211 */ /* 0x040fe200078c08ff */
[----:B------:R-:W-:Y:S04]  /*17db0*/  @P5 STG.E.U16 desc[UR20][R8.64], R13 ;  /* 0x0000000d08005986 */ /* 0x000fe8000c101514 */
[----:B------:R0:W-:Y:S04]  /*17dc0*/  @P4 STG.E.U16 desc[UR20][R4.64], R7 ;  /* 0x0000000704004986 */ /* 0x0001e8000c101514 */
[----:B------:R-:W-:Y:S01]  /*17dd0*/  @P1 STG.E.U16 desc[UR20][R10.64], R14 ;  /* 0x0000000e0a001986 */ /* 0x000fe2000c101514 */
[----:B0-----:R-:W-:-:S02]  /*17de0*/  LEA.HI.X.SX32 R7, R3, R0, 0x1, P6 ;  /* 0x0000000003077211 */ /* 0x001fc400030f0eff */
[----:B------:R-:W-:Y:S02]  /*17df0*/  LEA R8, P6, R21, R2, 0x1 ;  /* 0x0000000215087211 */ /* 0x000fe400078c08ff */
[----:B----4-:R-:W-:Y:S01]  /*17e00*/  ISETP.LT.AND P4, PT, R23, UR6, !P0 ;  /* 0x0000000617007c0c */ /* 0x010fe2000c781270 */
[----:B------:R-:W0:Y:S01]  /*17e10*/  LDCU UR6, c[0x0][0x39c] ;  /* 0x00007380ff0677ac */ /* 0x000e220008000800 */
[----:B------:R-:W4:Y:S01]  /*17e20*/  LDL.LU R23, [R1+0x48c] ;  /* 0x00048c0001177983 */ /* 0x000f220000300800 */
[----:B------:R-:W-:Y:S01]  /*17e30*/  LEA.HI.X.SX32 R9, R21, R0, 0x1, P6 ;  /* 0x0000000015097211 */ /* 0x000fe200030f0eff */
[----:B------:R-:W-:Y:S01]  /*17e40*/  IMAD R21, R74, 0x2, R21 ;  /* 0x000000024a157824 */ /* 0x000fe200078e0215 */
[----:B---3--:R-:W-:Y:S01]  /*17e50*/  ISETP.LT.AND P5, PT, R34, UR5, !P0 ;  /* 0x0000000522007c0c */ /* 0x008fe2000c7a1270 */
[----:B------:R-:W1:Y:S01]  /*17e60*/  LDCU UR5, c[0x0][0x39c] ;  /* 0x00007380ff0577ac */ /* 0x000e620008000800 */
[----:B------:R-:W-:Y:S02]  /*17e70*/  PRMT R5, R14, 0x7632, R5 ;  /* 0x000076320e057816 */ /* 0x000fe40000000005 */
[----:B------:R-:W-:-:S03]  /*17e80*/  LEA R4, P6, R21, R2, 0x1 ;  /* 0x0000000215047211 */ /* 0x000fc600078c08ff */
[----:B------:R3:W-:Y:S06]  /*17e90*/  @P3 STG.E.U16 desc[UR20][R6.64], R5 ;  /* 0x0000000506003986 */ /* 0x0007ec000c101514 */
[----:B------:R-:W-:Y:S01]  /*17ea0*/  @P5 STG.E.U16 desc[UR20][R8.64], R15 ;  /* 0x0000000f08005986 */ /* 0x000fe2000c101514 */
[----:B---3--:R-:W-:Y:S02]  /*17eb0*/  LEA.HI.X.SX32 R5, R21, R0, 0x1, P6 ;  /* 0x0000000015057211 */ /* 0x008fe400030f0eff */
[----:B------:R-:W-:-:S05]  /*17ec0*/  PRMT R7, R15, 0x7632, R7 ;  /* 0x000076320f077816 */ /* 0x000fca0000000007 */
[----:B------:R3:W-:Y:S01]  /*17ed0*/  @P4 STG.E.U16 desc[UR20][R4.64], R7 ;  /* 0x0000000704004986 */ /* 0x0007e2000c101514 */
[----:B------:R-:W-:-:S05]  /*17ee0*/  IMAD R3, R74, 0x2, R21 ;  /* 0x000000024a037824 */ /* 0x000fca00078e0215 */
[----:B------:R-:W-:-:S04]  /*17ef0*/  LEA R6, P6, R3, R2, 0x1 ;  /* 0x0000000203067211 */ /* 0x000fc800078c08ff */
[----:B---3--:R-:W-:Y:S02]  /*17f00*/  LEA.HI.X.SX32 R7, R3, R0, 0x1, P6 ;  /* 0x0000000003077211 */ /* 0x008fe400030f0eff */
[----:B------:R-:W-:Y:S02]  /*17f10*/  PRMT R12, R16, 0x7632, R12 ;  /* 0x00007632100c7816 */ /* 0x000fe4000000000c */
[----:B--2---:R-:W-:Y:S01]  /*17f20*/  ISETP.LT.AND P1, PT, R22, UR4, !P0 ;  /* 0x0000000416007c0c */ /* 0x004fe2000c721270 */
[----:B------:R-:W5:Y:S01]  /*17f30*/  LDCU UR4, c[0x0][0x39c] ;  /* 0x00007380ff0477ac */ /* 0x000f620008000800 */
[----:B------:R-:W2:Y:S04]  /*17f40*/  LDL.LU R22, [R1+0x488] ;  /* 0x0004880001167983 */ /* 0x000ea80000300800 */
[----:B------:R-:W3:Y:S01]  /*17f50*/  LDL.LU R13, [R1+0x484] ;  /* 0x00048400010d7983 */ /* 0x000ee20000300800 */
[----:B-----5:R-:W-:-:S06]  /*17f60*/  ISETP.LT.AND P4, PT, R20, UR4, !P0 ;  /* 0x0000000414007c0c */ /* 0x020fcc000c781270 */
[----:B------:R5:W-:Y:S01]  /*17f70*/  @P1 STG.E.U16 desc[UR20][R6.64], R16 ;  /* 0x0000001006001986 */ /* 0x000be2000c101514 */
[----:B0-----:R-:W-:Y:S01]  /*17f80*/  ISETP.LT.AND P5, PT, R32, UR6, !P0 ;  /* 0x0000000620007c0c */ /* 0x001fe2000c7a1270 */
[----:B------:R-:W2:Y:S02]  /*17f90*/  LDCU UR6, c[0x0][0x39c] ;  /* 0x00007380ff0677ac */ /* 0x000ea40008000800 */
[----:B------:R-:W3:Y:S01]  /*17fa0*/  LDL.LU R20, [R1+0x39c] ;  /* 0x00039c0001147983 */ /* 0x000ee20000300800 */
[C---:B------:R-:W-:Y:S01]  /*17fb0*/  IMAD R11, R74.reuse, 0x2, R3 ;  /* 0x000000024a0b7824 */ /* 0x040fe200078e0203 */
[----:B-1----:R-:W-:Y:S01]  /*17fc0*/  ISETP.LT.AND P3, PT, R33, UR5, !P0 ;  /* 0x0000000521007c0c */ /* 0x002fe2000c761270 */
[----:B------:R-:W4:Y:S01]  /*17fd0*/  LDCU UR5, c[0x0][0x39c] ;  /* 0x00007380ff0577ac */ /* 0x000f220008000800 */
[----:B------:R-:W3:Y:S01]  /*17fe0*/  LDL.LU R14, [R1+0x480] ;  /* 0x00048000010e7983 */ /* 0x000ee20000300800 */
[----:B------:R-:W3:Y:S03]  /*17ff0*/  LDCU UR4, c[0x0][0x39c] ;  /* 0x00007380ff0477ac */ /* 0x000ee60008000800 */
[----:B-----5:R-:W5:Y:S01]  /*18000*/  LDL.LU R16, [R1+0x47c] ;  /* 0x00047c0001107983 */ /* 0x020f620000300800 */
[----:B------:R-:W-:Y:S01]  /*18010*/  LEA R8, P6, R11, R2, 0x1 ;  /* 0x000000020b087211 */ /* 0x000fe200078c08ff */
[----:B------:R-:W-:-:S02]  /*18020*/  IMAD R3, R74, 0x2, R11 ;  /* 0x000000024a037824 */ /* 0x000fc400078e020b */
[----:B------:R-:W5:Y:S01]  /*18030*/  LDL.LU R15, [R1+0x478] ;  /* 0x00047800010f7983 */ /* 0x000f620000300800 */
[----:B------:R-:W-:Y:S01]  /*18040*/  LEA.HI.X.SX32 R9, R11, R0, 0x1, P6 ;  /* 0x000000000b097211 */ /* 0x000fe200030f0eff */
[----:B------:R-:W-:Y:S01]  /*18050*/  IMAD R5, R74, 0x2, R3 ;  /* 0x000000024a057824 */ /* 0x000fe200078e0203 */
[----:B------:R-:W-:-:S03]  /*18060*/  LEA R10, P6, R3, R2, 0x1 ;  /* 0x00000002030a7211 */ /* 0x000fc600078c08ff */
[----:B------:R0:W-:Y:S01]  /*18070*/  @P3 STG.E.U16 desc[UR20][R8.64], R12 ;  /* 0x0000000c08003986 */ /* 0x0001e2000c101514 */
[----:B------:R-:W-:Y:S01]  /*18080*/  LEA.HI.X.SX32 R11, R3, R0, 0x1, P6 ;  /* 0x00000000030b7211 */ /* 0x000fe200030f0eff */
[----:B------:R-:W-:Y:S01]  /*18090*/  IMAD R3, R74, 0x2, R5 ;  /* 0x000000024a037824 */ /* 0x000fe200078e0205 */
[----:B------:R-:W-:-:S04]  /*180a0*/  LEA R4, P6, R5, R2, 0x1 ;  /* 0x0000000205047211 */ /* 0x000fc800078c08ff */
[----:B------:R-:W-:Y:S02]  /*180b0*/  LEA.HI.X.SX32 R5, R5, R0, 0x1, P6 ;  /* 0x0000000005057211 */ /* 0x000fe400030f0eff */
[----:B----4-:R-:W-:Y:S02]  /*180c0*/  ISETP.LT.AND P1, PT, R23, UR5, !P0 ;  /* 0x0000000517007c0c */ /* 0x010fe4000c721270 */
[----:B0-----:R-:W-:Y:S01]  /*180d0*/  PRMT R9, R17, 0x7632, R9 ;  /* 0x0000763211097816 */ /* 0x001fe20000000009 */
[----:B------:R-:W-:Y:S01]  /*180e0*/  @P5 STG.E.U16 desc[UR20][R10.64], R17 ;  /* 0x000000110a005986 */ /* 0x000fe2000c101514 */
[C---:B------:R-:W-:Y:S01]  /*180f0*/  LEA R6, P6, R3.reuse, R2, 0x1 ;  /* 0x0000000203067211 */ /* 0x040fe200078c08ff */
[----:B------:R-:W0:Y:S03]  /*18100*/  LDCU UR5, c[0x0][0x39c] ;  /* 0x00007380ff0577ac */ /* 0x000e260008000800 */
[----:B------:R-:W-:Y:S01]  /*18110*/  LEA.HI.X.SX32 R7, R3, R0, 0x1, P6 ;  /* 0x0000000003077211 */ /* 0x000fe200030f0eff */
[----:B------:R1:W-:Y:S04]  /*18120*/  @P4 STG.E.U16 desc[UR20][R4.64], R9 ;  /* 0x0000000904004986 */ /* 0x0003e8000c101514 */
[----:B------:R4:W-:Y:S01]  /*18130*/  @P1 STG.E.U16 desc[UR20][R6.64], R18 ;  /* 0x0000001206001986 */ /* 0x0009e2000c101514 */
[----:B------:R-:W-:-:S05]  /*18140*/  IMAD R3, R74, 0x2, R3 ;  /* 0x000000024a037824 */ /* 0x000fca00078e0203 */
[C---:B------:R-:W-:Y:S02]  /*18150*/  LEA R8, P6, R3.reuse, R2, 0x1 ;  /* 0x0000000203087211 */ /* 0x040fe400078c08ff */
[----:B-1----:R-:W-:Y:S02]  /*18160*/  PRMT R5, R18, 0x7632, R5 ;  /* 0x0000763212057816 */ /* 0x002fe40000000005 */
[----:B------:R-:W-:Y:S02]  /*18170*/  LEA.HI.X.SX32 R9, R3, R0, 0x1, P6 ;  /* 0x0000000003097211 */ /* 0x000fe400030f0eff */
[----:B--2---:R-:W-:Y:S01]  /*18180*/  ISETP.LT.AND P3, PT, R22, UR6, !P0 ;  /* 0x0000000616007c0c */ /* 0x004fe2000c761270 */
[----:B------:R-:W1:Y:S01]  /*18190*/  LDCU UR6, c[0x0][0x39c] ;  /* 0x00007380ff0677ac */ /* 0x000e620008000800 */
[----:B---3--:R-:W-:Y:S01]  /*181a0*/  ISETP.LT.AND P5, PT, R13, UR4, !P0 ;  /* 0x000000040d007c0c */ /* 0x008fe2000c7a1270 */
[----:B------:R-:W5:Y:S01]  /*181b0*/  LDCU UR4, c[0x0][0x39c] ;  /* 0x00007380ff0477ac */ /* 0x000f620008000800 */
[----:B------:R-:W2:Y:S01]  /*181c0*/  LDL.LU R13, [R1+0x398] ;  /* 0x00039800010d7983 */ /* 0x000ea20000300800 */
[----:B-1----:R-:W-:-:S08]  /*181d0*/  ISETP.LT.AND P1, PT, R14, UR6, !P0 ;  /* 0x000000060e007c0c */ /* 0x002fd0000c721270 */
[----:B------:R1:W-:Y:S01]  /*181e0*/  @P3 STG.E.U16 desc[UR20][R8.64], R5 ;  /* 0x0000000508003986 */ /* 0x0003e2000c101514 */
[----:B0-----:R-:W-:Y:S01]  /*181f0*/  ISETP.LT.AND P4, PT, R20, UR5, !P0 ;  /* 0x0000000514007c0c */ /* 0x001fe2000c781270 */
[----:B------:R-:W0:Y:S02]  /*18200*/  LDCU UR5, c[0x0][0x39c] ;  /* 0x00007380ff0577ac */ /* 0x000e240008000800 */
[----:B------:R-:W3:Y:S01]  /*18210*/  LDL.LU R14, [R1+0x430] ;  /* 0x00043000010e7983 */ /* 0x000ee20000300800 */
[----:B-----5:R-:W-:Y:S01]  /*18220*/  ISETP.LT.AND P3, PT, R16, UR4, !P0 ;  /* 0x0000000410007c0c */ /* 0x020fe2000c761270 */
[C---:B------:R-:W-:Y:S01]  /*18230*/  IMAD R11, R74.reuse, 0x2, R3 ;  /* 0x000000024a0b7824 */ /* 0x040fe200078e0203 */
[----:B------:R-:W3:Y:S01]  /*18240*/  LDCU UR4, c[0x0][0x39c] ;  /* 0x00007380ff0477ac */ /* 0x000ee20008000800 */
[----:B----4-:R-:W4:Y:S01]  /*18250*/  LDL.LU R18, [R1+0x42c] ;  /* 0x00042c0001127983 */ /* 0x010f220000300800 */
[----:B------:R-:W2:Y:S03]  /*18260*/  LDCU UR6, c[0x0][0x39c] ;  /* 0x00007380ff0677ac */ /* 0x000ea60008000800 */
[----:B------:R-:W5:Y:S04]  /*18270*/  LDL.LU R17, [R1+0x428] ;  /* 0x0004280001117983 */ /* 0x000f680000300800 */
[----:B------:R-:W4:Y:S01]  /*18280*/  LDL.LU R16, [R1+0x394] ;  /* 0x0003940001107983 */ /* 0x000f220000300800 */
[----:B------:R-:W-:Y:S01]  /*18290*/  IMAD R3, R74, 0x2, R11 ;  /* 0x000000024a037824 */ /* 0x000fe200078e020b */
[----:B------:R-:W-:-:S04]  /*182a0*/  LEA R4, P6, R11, R2, 0x1 ;  /* 0x000000020b047211 */ /* 0x000fc800078c08ff */
[----:B-1----:R-:W-:Y:S01]  /*182b0*/  LEA.HI.X.SX32 R5, R11, R0, 0x1, P6 ;  /* 0x000000000b057211 */ /* 0x002fe200030f0eff */
[----:B------:R-:W-:Y:S01]  /*182c0*/  IMAD R11, R74, 0x2, R3 ;  /* 0x000000024a0b7824 */ /* 0x000fe200078e0203 */
[----:B------:R-:W-:-:S04]  /*182d0*/  LEA R6, P6, R3, R2, 0x1 ;  /* 0x0000000203067211 */ /* 0x000fc800078c08ff */
[----:B------:R-:W-:Y:S01]  /*182e0*/  LEA.HI.X.SX32 R7, R3, R0, 0x1, P6 ;  /* 0x0000000003077211 */ /* 0x000fe200030f0eff */
[----:B------:R-:W-:Y:S01]  /*182f0*/  @P5 STG.E.U16 desc[UR20][R4.64], R19 ;  /* 0x0000001304005986 */ /* 0x000fe2000c101514 */
[----:B------:R-:W-:Y:S01]  /*18300*/  LEA R10, P6, R11, R2, 0x1 ;  /* 0x000000020b0a7211 */ /* 0x000fe200078c08ff */
[----:B------:R-:W-:Y:S01]  /*18310*/  IMAD R3, R74, 0x2, R11 ;  /* 0x000000024a037824 */ /* 0x000fe200078e020b */
[----:B0-----:R-:W-:Y:S01]  /*18320*/  ISETP.LT.AND P5, PT, R15, UR5, !P0 ;  /* 0x000000050f007c0c */ /* 0x001fe2000c7a1270 */
[----:B------:R-:W4:Y:S01]  /*18330*/  LDCU UR5, c[0x0][0x39c] ;  /* 0x00007380ff0577ac */ /* 0x000f220008000800 */
[----:B------:R-:W-:Y:S01]  /*18340*/  PRMT R9, R19, 0x7632, R9 ;  /* 0x0000763213097816 */ /* 0x000fe20000000009 */
[----:B------:R-:W5:Y:S01]  /*18350*/  LDL.LU R15, [R1+0x424] ;  /* 0x00042400010f7983 */ /* 0x000f620000300800 */
[----:B------:R-:W-:-:S03]  /*18360*/  LEA.HI.X.SX32 R11, R11, R0, 0x1, P6 ;  /* 0x000000000b0b7211 */ /* 0x000fc600030f0eff */
[----:B------:R0:W-:Y:S04]  /*18370*/  @P4 STG.E.U16 desc[UR20][R6.64], R9 ;  /* 0x0000000906004986 */ /* 0x0001e8000c101514 */
[----:B------:R-:W-:Y:S01]  /*18380*/  @P1 STG.E.U16 desc[UR20][R10.64], R24 ;  /* 0x000000180a001986 */ /* 0x000fe2000c101514 */
[----:B------:R-:W-:-:S04]  /*18390*/  LEA R8, P6, R3, R2, 0x1 ;  /* 0x0000000203087211 */ /* 0x000fc800078c08ff */
[----:B0-----:R-:W-:Y:S02]  /*183a0*/  LEA.HI.X.SX32 R9, R3, R0, 0x1, P6 ;  /* 0x0000000003097211 */ /* 0x001fe400030f0eff */
[----:B------:R-:W-:-:S05]  /*183b0*/  PRMT R7, R24, 0x7632, R7 ;  /* 0x0000763218077816 */ /* 0x000fca0000000007 */
[----:B------:R0:W-:Y:S01]  /*183c0*/  @P3 STG.E.U16 desc[UR20][R8.64], R7 ;  /* 0x0000000708003986 */ /* 0x0001e2000c101514 */
[----:B--2---:R-:W-:Y:S01]  /*183d0*/  ISETP.LT.AND P4, PT, R13, UR6, !P0 ;  /* 0x000000060d007c0c */ /* 0x004fe2000c781270 */
[----:B------:R-:W-:Y:S01]  /*183e0*/  IMAD R13, R74, 0x2, R3 ;  /* 0x000000024a0d7824 */ /* 0x000fe200078e0203 */
[----:B------:R-:W5:Y:S04]  /*183f0*/  LDCU UR6, c[0x0][0x39c] ;  /* 0x00007380ff0677ac */ /* 0x000f680008000800 */
[----:B------:R-:W-:-:S04]  /*18400*/  LEA R4, P6, R13, R2, 0x1 ;  /* 0x000000020d047211 */ /* 0x000fc800078c08ff */
[----:B------:R-:W-:Y:S02]  /*18410*/  LEA.HI.X.SX32 R5, R13, R0, 0x1, P6 ;  /* 0x000000000d057211 */ /* 0x000fe400030f0eff */
[----:B---3--:R-:W-:Y:S01]  /*18420*/  ISETP.LT.AND P1, PT, R14, UR4, !P0 ;  /* 0x000000040e007c0c */ /* 0x008fe2000c721270 */
[----:B------:R-:W1:Y:S01]  /*18430*/  LDCU UR4, c[0x0][0x39c] ;  /* 0x00007380ff0477ac */ /* 0x000e620008000800 */
[----:B------:R-:W2:Y:S01]  /*18440*/  LDL.LU R14, [R1+0x420] ;  /* 0x00042000010e7983 */ /* 0x000ea20000300800 */
[----:B------:R-:W-:-:S05]  /*18450*/  IMAD R13, R74, 0x2, R13 ;  /* 0x000000024a0d7824 */ /* 0x000fca00078e020d */
[C---:B------:R-:W-:Y:S01]  /*18460*/  LEA R6, P6, R13.reuse, R2, 0x1 ;  /* 0x000000020d067211 */ /* 0x040fe200078c08ff */
[----:B------:R3:W-:Y:S03]  /*18470*/  @P5 STG.E.U16 desc[UR20][R4.64], R25 ;  /* 0x0000001904005986 */ /* 0x0007e6000c101514 */
[----:B0-----:R-:W-:Y:S02]  /*18480*/  LEA.HI.X.SX32 R7, R13, R0, 0x1, P6 ;  /* 0x000000000d077211 */ /* 0x001fe400030f0eff */
[----:B----4-:R-:W-:Y:S01]  /*18490*/  ISETP.LT.AND P3, PT, R18, UR5, !P0 ;  /* 0x0000000512007c0c */ /* 0x010fe2000c761270 */
[----:B------:R-:W0:Y:S01]  /*184a0*/  LDCU UR5, c[0x0][0x39c] ;  /* 0x00007380ff0577ac */ /* 0x000e220008000800 */
[----:B-----5:R-:W-:Y:S01]  /*184b0*/  ISETP.LT.AND P5, PT, R17, UR6, !P0 ;  /* 0x0000000611007c0c */ /* 0x020fe2000c7a1270 */
[----:B------:R-:W4:Y:S01]  /*184c0*/  LDL.LU R18, [R1+0x41c] ;  /* 0x00041c0001127983 */ /* 0x000f220000300800 */
[----:B------:R-:W-:Y:S01]  /*184d0*/  IMAD R3, R74, 0x2, R13 ;  /* 0x000000024a037824 */ /* 0x000fe200078e020d */
[----:B------:R-:W2:Y:S01]  /*184e0*/  LDCU UR6, c[0x0][0x39c] ;  /* 0x00007380ff0677ac */ /* 0x000ea20008000800 */
[----:B---3--:R-:W-:Y:S01]  /*184f0*/  PRMT R5, R25, 0x7632, R5 ;  /* 0x0000763219057816 */ /* 0x008fe20000000005 */
[----:B------:R-:W3:Y:S04]  /*18500*/  LDL.LU R17, [R1+0x390] ;  /* 0x0003900001117983 */ /* 0x000ee80000300800 */
[----:B------:R5:W-:Y:S01]  /*18510*/  @P4 STG.E.U16 desc[UR20][R6.64], R5 ;  /* 0x0000000506004986 */ /* 0x000be2000c101514 */
[----:B-1----:R-:W-:-:S02]  /*18520*/  ISETP.LT.AND P4, PT, R16, UR4, !P0 ;  /* 0x0000000410007c0c */ /* 0x002fc4000c781270 */
[C---:B------:R-:W-:Y:S01]  /*18530*/  LEA R8, P6, R3.reuse, R2, 0x1 ;  /* 0x0000000203087211 */ /* 0x040fe200078c08ff */
[----:B------:R-:W3:Y:S01]  /*18540*/  LDL.LU R16, [R1+0x418] ;  /* 0x0004180001107983 */ /* 0x000ee20000300800 */
[----:B------:R-:W-:Y:S01]  /*18550*/  IMAD R11, R74, 0x2, R3 ;  /* 0x000000024a0b7824 */ /* 0x000fe200078e0203 */
[----:B------:R-:W-:Y:S01]  /*18560*/  PRMT R12, R26, 0x7632, R12 ;  /* 0x000076321a0c7816 */ /* 0x000fe2000000000c */
[----:B------:R-:W4:Y:S01]  /*18570*/  LDCU UR4, c[0x0][0x39c] ;  /* 0x00007380ff0477ac */ /* 0x000f220008000800 */
[----:B------:R-:W-:Y:S02]  /*18580*/  LEA.HI.X.SX32 R9, R3, R0, 0x1, P6 ;  /* 0x0000000003097211 */ /* 0x000fe400030f0eff */
[----:B------:R-:W-:-:S03]  /*18590*/  LEA R4, P6, R11, R2, 0x1 ;  /* 0x000000020b047211 */ /* 0x000fc600078c08ff */
[----:B------:R1:W-:Y:S01]  /*185a0*/  @P1 STG.E.U16 desc[UR20][R8.64], R26 ;  /* 0x0000001a08001986 */ /* 0x0003e2000c101514 */
[----:B0-----:R-:W-:Y:S01]  /*185b0*/  ISETP.LT.AND P1, PT, R15, UR5, !P0 ;  /* 0x000000050f007c0c */ /* 0x001fe2000c721270 */
[C---:B------:R-:W-:Y:S01]  /*185c0*/  IMAD R3, R74.reuse, 0x2, R11 ;  /* 0x000000024a037824 */ /* 0x040fe200078e020b */
[----:B-----5:R-:W-:Y:S01]  /*185d0*/  LEA.HI.X.SX32 R5, R11, R0, 0x1, P6 ;  /* 0x000000000b057211 */ /* 0x020fe200030f0eff */
[----:B------:R-:W5:Y:S01]  /*185e0*/  LDL.LU R15, [R1+0x414] ;  /* 0x00041400010f7983 */ /* 0x000f620000300800 */
[----:B------:R-:W3:Y:S03]  /*185f0*/  LDCU UR5, c[0x0][0x39c] ;  /* 0x00007380ff0577ac */ /* 0x000ee60008000800 */
[----:B------:R0:W-:Y:S01]  /*18600*/  @P3 STG.E.U16 desc[UR20][R4.64], R12 ;  /* 0x0000000c04003986 */ /* 0x0001e2000c101514 */
[----:B------:R-:W-:Y:S01]  /*18610*/  LEA R10, P6, R3, R2, 0x1 ;  /* 0x00000002030a7211 */ /* 0x000fe200078c08ff */
[----:B------:R-:W-:-:S03]  /*18620*/  IMAD R7, R74, 0x2, R3 ;  /* 0x000000024a077824 */ /* 0x000fc600078e0203 */
[----:B------:R-:W-:Y:S01]  /*18630*/  LEA.HI.X.SX32 R11, R3, R0, 0x1, P6 ;  /* 0x00000000030b7211 */ /* 0x000fe200030f0eff */
[----:B------:R-:W-:Y:S01]  /*18640*/  IMAD R3, R74, 0x2, R7 ;  /* 0x000000024a037824 */ /* 0x000fe200078e0207 */
[----:B------:R-:W-:-:S04]  /*18650*/  LEA R6, P6, R7, R2, 0x1 ;  /* 0x0000000207067211 */ /* 0x000fc800078c08ff */
[----:B------:R-:W-:Y:S02]  /*18660*/  LEA.HI.X.SX32 R7, R7, R0, 0x1, P6 ;  /* 0x0000000007077211 */ /* 0x000fe400030f0eff */
[----:B-1----:R-:W-:Y:S02]  /*18670*/  LEA R8, P6, R3, R2, 0x1 ;  /* 0x0000000203087211 */ /* 0x002fe400078c08ff */
[----:B0-----:R-:W-:Y:S02]  /*18680*/  PRMT R5, R27, 0x7632, R5 ;  /* 0x000076321b057816 */ /* 0x001fe40000000005 */
[----:B------:R-:W-:Y:S01]  /*18690*/  LEA.HI.X.SX32 R9, R3, R0, 0x1, P6 ;  /* 0x0000000003097211 */ /* 0x000fe200030f0eff */
[----:B------:R0:W-:Y:S04]  /*186a0*/  @P5 STG.E.U16 desc[UR20][R10.64], R27 ;  /* 0x0000001b0a005986 */ /* 0x0001e8000c101514 */
[----:B------:R1:W-:Y:S04]  /*186b0*/  @P4 STG.E.U16 desc[UR20][R6.64], R5 ;  /* 0x0000000506004986 */ /* 0x0003e8000c101514 */
[----:B------:R-:W-:Y:S01]  /*186c0*/  @P1 STG.E.U16 desc[UR20][R8.64], R28 ;  /* 0x0000001c08001986 */ /* 0x000fe2000c101514 */
[----:B--2---:R-:W-:Y:S01]  /*186d0*/  ISETP.LT.AND P3, PT, R14, UR6, !P0 ;  /* 0x000000060e007c0c */ /* 0x004fe2000c761270 */
[----:B------:R-:W2:Y:S02]  /*186e0*/  LDCU UR6, c[0x0][0x39c] ;  /* 0x00007380ff0677ac */ /* 0x000ea40008000800 */
[----:B------:R-:W5:Y:S04]  /*186f0*/  LDL.LU R14, [R1+0x410] ;  /* 0x00041000010e7983 */ /* 0x000f680000300800 */
[----:B------:R-:W5:Y:S01]  /*18700*/  LDL.LU R13, [R1+0x38c] ;  /* 0x00038c00010d7983 */ /* 0x000f620000300800 */
[----:B----4-:R-:W-:Y:S01]  /*18710*/  ISETP.LT.AND P5, PT, R18, UR4, !P0 ;  /* 0x0000000412007c0c */ /* 0x010fe2000c7a1270 */
[----:B------:R-:W5:Y:S02]  /*18720*/  LDCU UR4, c[0x0][0x39c] ;  /* 0x00007380ff0477ac */ /* 0x000f640008000800 */
[----:B------:R-:W4:Y:S01]  /*18730*/  LDL.LU R18, [R1+0x40c] ;  /* 0x00040c0001127983 */ /* 0x000f220000300800 */
[----:B---3--:R-:W-:Y:S01]  /*18740*/  ISETP.LT.AND P4, PT, R17, UR5, !P0 ;  /* 0x0000000511007c0c */ /* 0x008fe2000c781270 */
[----:B------:R-:W-:-:S02]  /*18750*/  IMAD R3, R74, 0x2, R3 ;  /* 0x000000024a037824 */ /* 0x000fc400078e0203 */
[----:B------:R-:W3:Y:S01]  /*18760*/  LDL.LU R17, [R1+0x408] ;  /* 0x0004080001117983 */ /* 0x000ee20000300800 */
[----:B------:R-:W5:Y:S01]  /*18770*/  LDCU UR5, c[0x0][0x39c] ;  /* 0x00007380ff0577ac */ /* 0x000f620008000800 */
[----:B--2---:R-:W-:Y:S01]  /*18780*/  ISETP.LT.AND P1, PT, R16, UR6, !P0 ;  /* 0x0000000610007c0c */ /* 0x004fe2000c721270 */
[----:B0-----:R-:W-:Y:S01]  /*18790*/  IMAD R11, R74, 0x2, R3 ;  /* 0x000000024a0b7824 */ /* 0x001fe200078e0203 */
[----:B------:R-:W2:Y:S01]  /*187a0*/  LDL.LU R16, [R1+0x404] ;  /* 0x0004040001107983 */ /* 0x000ea20000300800 */
[C---:B------:R-:W-:Y:S01]  /*187b0*/  LEA R4, P6, R3.reuse, R2, 0x1 ;  /* 0x0000000203047211 */ /* 0x040fe200078c08ff */
[----:B------:R-:W0:Y:S01]  /*187c0*/  LDCU UR6, c[0x0][0x39c] ;  /* 0x00007380ff0677ac */ /* 0x000e220008000800 */
[----:B-1----:R-:W-:Y:S02]  /*187d0*/  PRMT R7, R28, 0x7632, R7 ;  /* 0x000076321c077816 */ /* 0x002fe40000000007 */
[----:B------:R-:W-:Y:S02]  /*187e0*/  LEA.HI.X.SX32 R5, R3, R0, 0x1, P6 ;  /* 0x0000000003057211 */ /* 0x000fe400030f0eff */
[----:B------:R-:W-:-:S03]  /*187f0*/  LEA R6, P6, R11, R2, 0x1 ;  /* 0x000000020b067211 */ /* 0x000fc600078c08ff */
[----:B------:R1:W-:Y:S01]  /*18800*/  @P3 STG.E.U16 desc[UR20][R4.64], R7 ;  /* 0x0000000704003986 */ /* 0x0003e2000c101514 */
[----:B-----5:R-:W-:Y:S01]  /*18810*/  ISETP.LT.AND P3, PT, R15, UR4, !P0 ;  /* 0x000000040f007c0c */ /* 0x020fe2000c761270 */
[----:B------:R-:W-:Y:S01]  /*18820*/  IMAD R3, R74, 0x2, R11 ;  /* 0x000000024a037824 */ /* 0x000fe200078e020b */
[----:B------:R-:W4:Y:S01]  /*18830*/  LDCU UR4, c[0x0][0x39c] ;  /* 0x00007380ff0477ac */ /* 0x000f220008000800 */
[----:B------:R-:W5:Y:S01]  /*18840*/  LDL.LU R15, [R1+0x388] ;  /* 0x00038800010f7983 */ /* 0x000f620000300800 */
[----:B-1----:R-:W-:Y:S02]  /*18850*/  LEA.HI.X.SX32 R7, R11, R0, 0x1, P6 ;  /* 0x000000000b077211 */ /* 0x002fe400030f0eff */
[----:B------:R-:W-:-:S03]  /*18860*/  LEA R8, P6, R3, R2, 0x1 ;  /* 0x0000000203087211 */ /* 0x000fc600078c08ff */
[----:B------:R-:W-:Y:S01]  /*18870*/  @P5 STG.E.U16 desc[UR20][R6.64], R29 ;  /* 0x0000001d06005986 */ /* 0x000fe2000c101514 */
[----:B------:R-:W-:Y:S01]  /*18880*/  PRMT R5, R29, 0x7632, R5 ;  /* 0x000076321d057816 */ /* 0x000fe20000000005 */
[----:B------:R-:W-:Y:S01]  /*18890*/  IMAD R11, R74, 0x2, R3 ;  /* 0x000000024a0b7824 */ /* 0x000fe200078e0203 */
[----:B------:R-:W-:-:S03]  /*188a0*/  LEA.HI.X.SX32 R9, R3, R0, 0x1, P6 ;  /* 0x0000000003097211 */ /* 0x000fc600030f0eff */
[----:B------:R-:W-:Y:S01]  /*188b0*/  IMAD R3, R74, 0x2, R11 ;  /* 0x000000024a037824 */ /* 0x000fe200078e020b */
[C---:B------:R-:W-:Y:S01]  /*188c0*/  LEA R10, P6, R11.reuse, R2, 0x1 ;  /* 0x000000020b0a7211 */ /* 0x040fe200078c08ff */
[----:B------:R1:W-:Y:S03]  /*188d0*/  @P4 STG.E.U16 desc[UR20][R8.64], R5 ;  /* 0x0000000508004986 */ /* 0x0003e6000c101514 */
[----:B------:R-:W-:Y:S02]  /*188e0*/  LEA.HI.X.SX32 R11, R11, R0, 0x1, P6 ;  /* 0x000000000b0b7211 */ /* 0x000fe400030f0eff */
[----:B------:R-:W-:-:S04]  /*188f0*/  LEA R4, P6, R3, R2, 0x1 ;  /* 0x0000000203047211 */ /* 0x000fc800078c08ff */
[----:B-1----:R-:W-:Y:S02]  /*18900*/  LEA.HI.X.SX32 R5, R3, R0, 0x1, P6 ;  /* 0x0000000003057211 */ /* 0x002fe400030f0eff */
[----:B------:R-:W-:Y:S01]  /*18910*/  PRMT R9, R30, 0x7632, R9 ;  /* 0x000076321e097816 */ /* 0x000fe20000000009 */
[----:B------:R-:W-:Y:S04]  /*18920*/  @P1 STG.E.U16 desc[UR20][R10.64], R30 ;  /* 0x0000001e0a001986 */ /* 0x000fe8000c101514 */
[----:B------:R1:W-:Y:S01]  /*18930*/  @P3 STG.E.U16 desc[UR20][R4.64], R9 ;  /* 0x0000000904003986 */ /* 0x0003e2000c101514 */
[----:B------:R-:W-:Y:S01]  /*18940*/  ISETP.LT.AND P5, PT, R14, UR5, !P0 ;  /* 0x000000050e007c0c */ /* 0x000fe2000c7a1270 */
[----:B------:R-:W3:Y:S02]  /*18950*/  LDCU UR5, c[0x0][0x39c] ;  /* 0x00007380ff0577ac */ /* 0x000ee40008000800 */
[----:B------:R-:W5:Y:S01]  /*18960*/  LDL.LU R14, [R1+0x400] ;  /* 0x00040000010e7983 */ /* 0x000f620000300800 */
[----:B0-----:R-:W-:Y:S01]  /*18970*/  ISETP.LT.AND P4, PT, R13, UR6, !P0 ;  /* 0x000000060d007c0c */ /* 0x001fe2000c781270 */
[----:B------:R-:W2:Y:S01]  /*18980*/  LDCU UR6, c[0x0][0x39c] ;  /* 0x00007380ff0677ac */ /* 0x000ea20008000800 */
[----:B------:R-:W-:-:S05]  /*18990*/  IMAD R13, R74, 0x2, R3 ;  /* 0x000000024a0d7824 */ /* 0x000fca00078e0203 */
[----:B------:R-:W-:-:S04]  /*189a0*/  LEA R6, P6, R13, R2, 0x1 ;  /* 0x000000020d067211 */ /* 0x000fc800078c08ff */
[----:B------:R-:W-:Y:S02]  /*189b0*/  LEA.HI.X.SX32 R7, R13, R0, 0x1, P6 ;  /* 0x000000000d077211 */ /* 0x000fe400030f0eff */
[----:B----4-:R-:W-:Y:S01]  /*189c0*/  ISETP.LT.AND P1, PT, R18, UR4, !P0 ;  /* 0x0000000412007c0c */ /* 0x010fe2000c721270 */
[----:B------:R-:W5:Y:S01]  /*189d0*/  LDCU UR4, c[0x0][0x39c] ;  /* 0x00007380ff0477ac */ /* 0x000f620008000800 */
[----:B------:R-:W4:Y:S01]  /*189e0*/  LDL.LU R18, [R1+0x3fc] ;  /* 0x0003fc0001127983 */ /* 0x000f220000300800 */
[----:B---3--:R-:W-:Y:S01]  /*189f0*/  ISETP.LT.AND P3, PT, R17, UR5, !P0 ;  /* 0x0000000511007c0c */ /* 0x008fe2000c761270 */
[----:B------:R-:W-:Y:S01]  /*18a00*/  IMAD R13, R74, 0x2, R13 ;  /* 0x000000024a0d7824 */ /* 0x000fe200078e020d */
[----:B------:R-:W0:Y:S01]  /*18a10*/  LDCU UR5, c[0x0][0x39c] ;  /* 0x00007380ff0577ac */ /* 0x000e220008000800 */
[----:B------:R-:W-:Y:S04]  /*18a20*/  @P5 STG.E.U16 desc[UR20][R6.64], R31 ;  /* 0x0000001f06005986 */ /* 0x000fe8000c101514 */
[----:B------:R-:W3:Y:S01]  /*18a30*/  LDL.LU R17, [R1+0x3f8] ;  /* 0x0003f80001117983 */ /* 0x000ee20000300800 */
[----:B--2---:R-:W-:Y:S01]  /*18a40*/  ISETP.LT.AND P5, PT, R16, UR6, !P0 ;  /* 0x0000000610007c0c */ /* 0x004fe2000c7a1270 */
[----:B------:R-:W-:Y:S01]  /*18a50*/  IMAD R3, R74, 0x2, R13 ;  /* 0x000000024a037824 */ /* 0x000fe200078e020d */
[----:B------:R-:W-:Y:S01]  /*18a60*/  LEA R8, P6, R13, R2, 0x1 ;  /* 0x000000020d087211 */ /* 0x000fe200078c08ff */
[----:B------:R-:W2:Y:S01]  /*18a70*/  LDL.LU R16, [R1+0x384] ;  /* 0x0003840001107983 */ /* 0x000ea20000300800 */
[----:B-1----:R-:W-:Y:S01]  /*18a80*/  PRMT R5, R31, 0x7632, R5 ;  /* 0x000076321f057816 */ /* 0x002fe20000000005 */
[----:B------:R-:W4:Y:S01]  /*18a90*/  LDCU UR6, c[0x0][0x39c] ;  /* 0x00007380ff0677ac */ /* 0x000f220008000800 */
[----:B------:R-:W-:-:S02]  /*18aa0*/  LEA.HI.X.SX32 R9, R13, R0, 0x1, P6 ;  /* 0x000000000d097211 */ /* 0x000fc400030f0eff */
[----:B------:R-:W-:-:S03]  /*18ab0*/  LEA R4, P6, R3, R2, 0x1 ;  /* 0x0000000203047211 */ /* 0x000fc600078c08ff */
[----:B------:R1:W-:Y:S01]  /*18ac0*/  @P4 STG.E.U16 desc[UR20][R8.64], R5 ;  /* 0x0000000508004986 */ /* 0x0003e2000c101514 */
[----:B-----5:R-:W-:Y:S01]  /*18ad0*/  ISETP.LT.AND P4, PT, R15, UR4, !P0 ;  /* 0x000000040f007c0c */ /* 0x020fe2000c781270 */
[----:B------:R-:W-:Y:S02]  /*18ae0*/  IMAD R11, R74, 0x2, R3 ;  /* 0x000000024a0b7824 */ /* 0x000fe400078e0203 */
[----:B------:R-:W5:Y:S01]  /*18af0*/  LDL.LU R15, [R1+0x3f4] ;  /* 0x0003f400010f7983 */ /* 0x000f620000300800 */
[----:B------:R-:W-:Y:S01]  /*18b00*/  PRMT R12, R60, 0x7632, R12 ;  /* 0x000076323c0c7816 */ /* 0x000fe2000000000c */
[----:B------:R-:W3:Y:S01]  /*18b10*/  LDCU UR4, c[0x0][0x39c] ;  /* 0x00007380ff0477ac */ /* 0x000ee20008000800 */
[----:B-1----:R-:W-:Y:S02]  /*18b20*/  LEA.HI.X.SX32 R5, R3, R0, 0x1, P6 ;  /* 0x0000000003057211 */ /* 0x002fe400030f0eff */
[----:B------:R-:W-:-:S03]  /*18b30*/  LEA R6, P6, R11, R2, 0x1 ;  /* 0x000000020b067211 */ /* 0x000fc600078c08ff */
[----:B------:R-:W-:Y:S01]  /*18b40*/  @P1 STG.E.U16 desc[UR20][R4.64], R60 ;  /* 0x0000003c04001986 */ /* 0x000fe2000c101514 */
[----:B------:R-:W-:Y:S01]  /*18b50*/  LEA.HI.X.SX32 R7, R11, R0, 0x1, P6 ;  /* 0x000000000b077211 */ /* 0x000fe200030f0eff */
[----:B------:R-:W-:-:S04]  /*18b60*/  IMAD R3, R74, 0x2, R11 ;  /* 0x000000024a037824 */ /* 0x000fc800078e020b */
[----:B------:R1:W-:Y:S01]  /*18b70*/  @P3 STG.E.U16 desc[UR20][R6.64], R12 ;  /* 0x0000000c06003986 */ /* 0x0003e2000c101514 */
[----:B------:R-:W-:Y:S01]  /*18b80*/  LEA R10, P6, R3, R2, 0x1 ;  /* 0x00000002030a7211 */ /* 0x000fe200078c08ff */
[----:B------:R-:W-:-:S03]  /*18b90*/  IMAD R9, R74, 0x2, R3 ;  /* 0x000000024a097824 */ /* 0x000fc600078e0203 */
[----:B------:R-:W-:Y:S02]  /*18ba0*/  LEA.HI.X.SX32 R11, R3, R0, 0x1, P6 ;  /* 0x00000000030b7211 */ /* 0x000fe400030f0eff */
[----:B------:R-:W-:Y:S01]  /*18bb0*/  LEA R8, P6, R9, R2, 0x1 ;  /* 0x0000000209087211 */ /* 0x000fe200078c08ff */
[----:B------:R-:W-:-:S03]  /*18bc0*/  IMAD R3, R74, 0x2, R9 ;  /* 0x000000024a037824 */ /* 0x000fc600078e0209 */
[----:B------:R-:W-:Y:S02]  /*18bd0*/  LEA.HI.X.SX32 R9, R9, R0, 0x1, P6 ;  /* 0x0000000009097211 */ /* 0x000fe400030f0eff */
[----:B-1----:R-:W-:Y:S01]  /*18be0*/  PRMT R7, R61, 0x7632, R7 ;  /* 0x000076323d077816 */ /* 0x002fe20000000007 */
[----:B------:R1:W-:Y:S04]  /*18bf0*/  @P5 STG.E.U16 desc[UR20][R10.64], R61 ;  /* 0x0000003d0a005986 */ /* 0x0003e8000c101514 */
[----:B------:R0:W-:Y:S02]  /*18c00*/  @P4 STG.E.U16 desc[UR20][R8.64], R7 ;  /* 0x0000000708004986 */ /* 0x0001e4000c101514 */
[----:B0-----:R-:W-:Y:S01]  /*18c10*/  ISETP.LT.AND P1, PT, R14, UR5, !P0 ;  /* 0x000000050e007c0c */ /* 0x001fe2000c721270 */
[----:B------:R-:W2:Y:S01]  /*18c20*/  LDCU UR5, c[0x0][0x39c] ;  /* 0x00007380ff0577ac */ /* 0x000ea20008000800 */
[----:B------:R-:W5:Y:S04]  /*18c30*/  LDL.LU R14, [R1+0x3f0] ;  /* 0x0003f000010e7983 */ /* 0x000f680000300800 */
[----:B------:R-:W5:Y:S04]  /*18c40*/  LDL.LU R13, [R1+0x3ec] ;  /* 0x0003ec00010d7983 */ /* 0x000f680000300800 */
[----:B------:R-:W5:Y:S04]  /*18c50*/  LDL.LU R12, [R1+0x380] ;  /* 0x00038000010c7983 */ /* 0x000f680000300800 */
[----:B------:R-:W5:Y:S01]  /*18c60*/  LDL.LU R20, [R1+0x3e8] ;  /* 0x0003e80001147983 */ /* 0x000f620000300800 */
[----:B----4-:R-:W-:Y:S01]  /*18c70*/  ISETP.LT.AND P3, PT, R18, UR6, !P0 ;  /* 0x0000000612007c0c */ /* 0x010fe2000c761270 */
[----:B------:R-:W5:Y:S02]  /*18c80*/  LDCU UR6, c[0x0][0x39c] ;  /* 0x00007380ff0677ac */ /* 0x000f640008000800 */
[----:B------:R-:W4:Y:S01]  /*18c90*/  LDL.LU R18, [R1+0x3e4] ;  /* 0x0003e40001127983 */ /* 0x000f220000300800 */
[----:B--2---:R-:W-:Y:S01]  /*18ca0*/  ISETP.LT.AND P4, PT, R16, UR5, !P0 ;  /* 0x0000000510007c0c */ /* 0x004fe2000c781270 */
[----:B------:R-:W0:Y:S02]  /*18cb0*/  LDCU UR5, c[0x0][0x39c] ;  /* 0x00007380ff0577ac */ /* 0x000e240008000800 */
[----:B------:R-:W2:Y:S01]  /*18cc0*/  LDL.LU R16, [R1+0x3e0] ;  /* 0x0003e00001107983 */ /* 0x000ea20000300800 */
[----:B------:R-:W-:-:S04]  /*18cd0*/  LEA R4, P6, R3, R2, 0x1 ;  /* 0x0000000203047211 */ /* 0x000fc800078c08ff */
[----:B------:R-:W-:Y:S01]  /*18ce0*/  LEA.HI.X.SX32 R5, R3, R0, 0x1, P6 ;  /* 0x0000000003057211 */ /* 0x000fe200030f0eff */
[----:B------:R-:W-:-:S04]  /*18cf0*/  IMAD R3, R74, 0x2, R3 ;  /* 0x000000024a037824 */ /* 0x000fc800078e0203 */
[C---:B-1----:R-:W-:Y:S01]  /*18d00*/  IMAD R11, R74.reuse, 0x2, R3 ;  /* 0x000000024a0b7824 */ /* 0x042fe200078e0203 */
[----:B------:R-:W-:Y:S02]  /*18d10*/  LEA R6, P6, R3, R2, 0x1 ;  /* 0x0000000203067211 */ /* 0x000fe400078c08ff */
[----:B---3--:R-:W-:Y:S01]  /*18d20*/  ISETP.LT.AND P5, PT, R17, UR4, !P0 ;  /* 0x0000000411007c0c */ /* 0x008fe2000c7a1270 */
[----:B------:R1:W-:Y:S01]  /*18d30*/  @P1 STG.E.U16 desc[UR20][R4.64], R62 ;  /* 0x0000003e04001986 */ /* 0x0003e2000c101514 */
[----:B------:R-:W-:Y:S01]  /*18d40*/  LEA.HI.X.SX32 R7, R3, R0, 0x1, P6 ;  /* 0x0000000003077211 */ /* 0x000fe200030f0eff */
[C---:B------:R-:W-:Y:S01]  /*18d50*/  IMAD R3, R74.reuse, 0x2, R11 ;  /* 0x000000024a037824 */ /* 0x040fe200078e020b */
[----:B------:R-:W-:Y:S01]  /*18d60*/  LEA R8, P6, R11, R2, 0x1 ;  /* 0x000000020b087211 */ /* 0x000fe200078c08ff */
[----:B------:R-:W3:Y:S01]  /*18d70*/  LDCU UR4, c[0x0][0x39c] ;  /* 0x00007380ff0477ac */ /* 0x000ee20008000800 */
[----:B-----5:R-:W-:Y:S02]  /*18d80*/  ISETP.LT.AND P1, PT, R15, UR6, !P0 ;  /* 0x000000060f007c0c */ /* 0x020fe4000c721270 */
[----:B------:R-:W-:Y:S01]  /*18d90*/  LEA.HI.X.SX32 R9, R11, R0, 0x1, P6 ;  /* 0x000000000b097211 */ /* 0x000fe200030f0eff */
[----:B------:R-:W5:Y:S01]  /*18da0*/  LDCU UR6, c[0x0][0x39c] ;  /* 0x00007380ff0677ac */ /* 0x000f620008000800 */
[----:B------:R-:W-:Y:S01]  /*18db0*/  IMAD R11, R74, 0x2, R3 ;  /* 0x000000024a0b7824 */ /* 0x000fe200078e0203 */
[----:B-1----:R-:W-:-:S02]  /*18dc0*/  PRMT R5, R62, 0x7632, R5 ;  /* 0x000076323e057816 */ /* 0x002fc40000000005 */
[----:B------:R-:W-:-:S03]  /*18dd0*/  LEA R4, P6, R3, R2, 0x1 ;  /* 0x0000000203047211 */ /* 0x000fc600078c08ff */
[----:B------:R1:W-:Y:S04]  /*18de0*/  @P3 STG.E.U16 desc[UR20][R6.64], R5 ;  /* 0x0000000506003986 */ /* 0x0003e8000c101514 */
[----:B------:R-:W-:Y:S01]  /*18df0*/  @P5 STG.E.U16 desc[UR20][R8.64], R63 ;  /* 0x0000003f08005986 */ /* 0x000fe2000c101514 */
[----:B-1----:R-:W-:Y:S01]  /*18e00*/  LEA.HI.X.SX32 R5, R3, R0, 0x1, P6 ;  /* 0x0000000003057211 */ /* 0x002fe200030f0eff */
[----:B------:R-:W-:Y:S01]  /*18e10*/  IMAD R3, R74, 0x2, R11 ;  /* 0x000000024a037824 */ /* 0x000fe200078e020b */
[----:B------:R-:W-:Y:S02]  /*18e20*/  LEA R10, P6, R11, R2, 0x1 ;  /* 0x000000020b0a7211 */ /* 0x000fe400078c08ff */
[----:B------:R-:W-:Y:S02]  /*18e30*/  PRMT R7, R63, 0x7632, R7 ;  /* 0x000076323f077816 */ /* 0x000fe40000000007 */
[----:B------:R-:W-:-:S02]  /*18e40*/  LEA.HI.X.SX32 R11, R11, R0, 0x1, P6 ;  /* 0x000000000b0b7211 */ /* 0x000fc400030f0eff */
[C---:B------:R-:W-:Y:S01]  /*18e50*/  LEA R6, P6, R3.reuse, R2, 0x1 ;  /* 0x0000000203067211 */ /* 0x040fe200078c08ff */
[----:B------:R1:W-:Y:S04]  /*18e60*/  @P4 STG.E.U16 desc[UR20][R4.64], R7 ;  /* 0x0000000704004986 */ /* 0x0003e8000c101514 */
[----:B------:R0:W-:Y:S01]  /*18e70*/  @P1 STG.E.U16 desc[UR20][R10.64], R64 ;  /* 0x000000400a001986 */ /* 0x0001e2000c101514 */
[----:B-1----:R-:W-:Y:S02]  /*18e80*/  LEA.HI.X.SX32 R7, R3, R0, 0x1, P6 ;  /* 0x0000000003077211 */ /* 0x002fe400030f0eff */
[----:B------:R-:W-:Y:S02]  /*18e90*/  PRMT R5, R64, 0x7632, R5 ;  /* 0x0000763240057816 */ /* 0x000fe40000000005 */
[----:B0-----:R-:W-:Y:S01]  /*18ea0*/  ISETP.LT.AND P5, PT, R13, UR5, !P0 ;  /* 0x000000050d007c0c */ /* 0x001fe2000c7a1270 */
[----:B------:R-:W-:Y:S01]  /*18eb0*/  IMAD R13, R74, 0x2, R3 ;  /* 0x000000024a0d7824 */ /* 0x000fe200078e0203 */
[----:B---3--:R-:W-:Y:S01]  /*18ec0*/  ISETP.LT.AND P3, PT, R14, UR4, !P0 ;  /* 0x000000040e007c0c */ /* 0x008fe2000c761270 */
[----:B------:R-:W0:Y:S02]  /*18ed0*/  LDCU UR4, c[0x0][0x39c] ;  /* 0x00007380ff0477ac */ /* 0x000e240008000800 */
[----:B------:R-:W-:Y:S01]  /*18ee0*/  IMAD R15, R74, 0x2, R13 ;  /* 0x000000024a0f7824 */ /* 0x000fe200078e020d */
[----:B-----5:R-:W-:Y:S01]  /*18ef0*/  ISETP.LT.AND P4, PT, R12, UR6, !P0 ;  /* 0x000000060c007c0c */ /* 0x020fe2000c781270 */
[----:B------:R-:W4:Y:S02]  /*18f00*/  LDCU UR5, c[0x0][0x39c] ;  /* 0x00007380ff0577ac */ /* 0x000f240008000800 */
[C---:B------:R-:W-:Y:S01]  /*18f10*/  IMAD R17, R74.reuse, 0x2, R15 ;  /* 0x000000024a117824 */ /* 0x040fe200078e020f */
[----:B------:R-:W2:Y:S03]  /*18f20*/  LDCU UR6, c[0x0][0x39c] ;  /* 0x00007380ff0677ac */ /* 0x000ea60008000800 */
[----:B------:R-:W-:Y:S01]  /*18f30*/  IMAD R3, R74, 0x2, R17 ;  /* 0x000000024a037824 */ /* 0x000fe200078e0211 */
[----:B------:R-:W-:-:S03]  /*18f40*/  LEA R4, P1, R13, R2, 0x1 ;  /* 0x000000020d047211 */ /* 0x000fc600078208ff */
[C---:B------:R-:W-:Y:S01]  /*18f50*/  IMAD R19, R74.reuse, 0x2, R3 ;  /* 0x000000024a137824 */ /* 0x040fe200078e0203 */
[----:B------:R1:W-:Y:S01]  /*18f60*/  @P3 STG.E.U16 desc[UR20][R6.64], R5 ;  /* 0x0000000506003986 */ /* 0x0003e2000c101514 */
[-C--:B------:R-:W-:Y:S02]  /*18f70*/  LEA R10, P6, R17, R2.reuse, 0x1 ;  /* 0x00000002110a7211 */ /* 0x080fe400078c08ff */
[----:B------:R-:W-:Y:S01]  /*18f80*/  IMAD R21, R74, 0x2, R19 ;  /* 0x000000024a157824 */ /* 0x000fe200078e0213 */
[----:B------:R-:W-:Y:S02]  /*18f90*/  LEA R8, P3, R15, R2, 0x1 ;  /* 0x000000020f087211 */ /* 0x000fe400078608ff */
[-C--:B------:R-:W-:Y:S02]  /*18fa0*/  LEA.HI.X.SX32 R11, R17, R0.reuse, 0x1, P6 ;  /* 0x00000000110b7211 */ /* 0x080fe400030f0eff */
[-C--:B------:R-:W-:Y:S02]  /*18fb0*/  LEA.HI.X.SX32 R9, R15, R0.reuse, 0x1, P3 ;  /* 0x000000000f097211 */ /* 0x080fe400018f0eff */
[----:B-1----:R-:W-:-:S02]  /*18fc0*/  LEA.HI.X.SX32 R5, R13, R0, 0x1, P1 ;  /* 0x000000000d057211 */ /* 0x002fc400008f0eff */
[-C--:B------:R-:W-:Y:S02]  /*18fd0*/  LEA R12, P1, R3, R2.reuse, 0x1 ;  /* 0x00000002030c7211 */ /* 0x080fe400078208ff */
[----:B------:R-:W-:Y:S02]  /*18fe0*/  LEA R14, P6, R21, R2, 0x1 ;  /* 0x00000002150e7211 */ /* 0x000fe400078c08ff */
[----:B0-----:R-:W-:Y:S02]  /*18ff0*/  ISETP.LT.AND P3, PT, R20, UR4, !P0 ;  /* 0x0000000414007c0c */ /* 0x001fe4000c761270 */
[----:B------:R-:W-:Y:S02]  /*19000*/  LEA.HI.X.SX32 R13, R3, R0, 0x1, P1 ;  /* 0x00000000030d7211 */ /* 0x000fe400008f0eff */
[----:B----4-:R-:W-:Y:S02]  /*19010*/  ISETP.LT.AND P1, PT, R18, UR5, !P0 ;  /* 0x0000000512007c0c */ /* 0x010fe4000c721270 */
[----:B--2---:R-:W-:-:S02]  /*19020*/  ISETP.LT.AND P0, PT, R16, UR6, !P0 ;  /* 0x0000000610007c0c */ /* 0x004fc4000c701270 */
[----:B------:R-:W-:Y:S02]  /*19030*/  LEA.HI.X.SX32 R15, R21, R0, 0x1, P6 ;  /* 0x00000000150f7211 */ /* 0x000fe400030f0eff */
[----:B------:R-:W-:Y:S02]  /*19040*/  LEA R2, P6, R19, R2, 0x1 ;  /* 0x0000000213027211 */ /* 0x000fe400078c08ff */
[----:B------:R-:W-:Y:S02]  /*19050*/  PRMT R6, R65, 0x7632, R6 ;  /* 0x0000763241067816 */ /* 0x000fe40000000006 */
[----:B------:R-:W-:Y:S02]  /*19060*/  LEA.HI.X.SX32 R3, R19, R0, 0x1, P6 ;  /* 0x0000000013037211 */ /* 0x000fe400030f0eff */
[----:B------:R-:W-:Y:S01]  /*19070*/  PRMT R0, R66, 0x7632, R0 ;  /* 0x0000763242007816 */ /* 0x000fe20000000000 */
[----:B------:R0:W-:Y:S01]  /*19080*/  @P5 STG.E.U16 desc[UR20][R4.64], R65 ;  /* 0x0000004104005986 */ /* 0x0001e2000c101514 */
[----:B------:R-:W-:-:S03]  /*19090*/  PRMT R7, R67, 0x7632, R7 ;  /* 0x0000763243077816 */ /* 0x000fc60000000007 */
[----:B------:R0:W-:Y:S04]  /*190a0*/  @P4 STG.E.U16 desc[UR20][R8.64], R6 ;  /* 0x0000000608004986 */ /* 0x0001e8000c101514 */
[----:B------:R0:W-:Y:S04]  /*190b0*/  @P3 STG.E.U16 desc[UR20][R10.64], R66 ;  /* 0x000000420a003986 */ /* 0x0001e8000c101514 */
[----:B------:R0:W-:Y:S04]  /*190c0*/  @P1 STG.E.U16 desc[UR20][R12.64], R0 ;  /* 0x000000000c001986 */ /* 0x0001e8000c101514 */
[----:B------:R0:W-:Y:S04]  /*190d0*/  @P0 STG.E.U16 desc[UR20][R2.64], R67 ;  /* 0x0000004302000986 */ /* 0x0001e8000c101514 */
[----:B------:R0:W-:Y:S01]  /*190e0*/  @P2 STG.E.U16 desc[UR20][R14.64], R7 ;  /* 0x000000070e002986 */ /* 0x0001e2000c101514 */
[----:B------:R-:W-:Y:S06]  /*190f0*/  BAR.SYNC.DEFER_BLOCKING 0x0 ;  /* 0x0000000000007b1d */ /* 0x000fec0000010000 */
[----:B------:R-:W-:Y:S05]  /*19100*/  BRA.U UP0, `(.L_x_13) ;  /* 0x0000000100a07547 */ /* 0x000fea000b800000 */
[----:B------:R-:W1:Y:S01]  /*19110*/  S2UR UR5, SR_CgaCtaId ;  /* 0x00000000000579c3 */ /* 0x000e620000008800 */
[----:B------:R-:W-:Y:S01]  /*19120*/  NOP ;  /* 0x0000000000007918 */ /* 0x000fe20000000000 */
[----:B------:R-:W-:Y:S01]  /*19130*/  UMOV UR4, 0x50 ;  /* 0x0000005000047882 */ /* 0x000fe20000000000 */
[----:B0-----:R-:W-:Y:S02]  /*19140*/  IMAD.U32 R0, RZ, RZ, UR8 ;  /* 0x00000008ff007e24 */ /* 0x001fe4000f8e00ff */
[----:B------:R-:W-:Y:S02]  /*19150*/  IMAD.MOV.U32 R3, RZ, RZ, 0xff ;  /* 0x000000ffff037424 */ /* 0x000fe400078e00ff */
[----:B------:R-:W-:Y:S01]  /*19160*/  IMAD.MOV.U32 R7, RZ, RZ, 0x1 ;  /* 0x00000001ff077424 */ /* 0x000fe200078e00ff */
[----:B------:R-:W-:-:S04]  /*19170*/  LOP3.LUT R0, R0, 0xffff, RZ, 0xc0, !PT ;  /* 0x0000ffff00007812 */ /* 0x000fc800078ec0ff */
[----:B------:R-:W-:-:S05]  /*19180*/  SHF.R.U32.HI R0, RZ, 0x5, R0 ;  /* 0x00000005ff007819 */ /* 0x000fca0000011600 */
[----:B------:R-:W-:Y:S01]  /*19190*/  VIADD R2, R0, 0x10 ;  /* 0x0000001000027836 */ /* 0x000fe20000000000 */
[----:B------:R-:W-:Y:S01]  /*191a0*/  SHF.L.U32 R0, R3, R0, RZ ;  /* 0x0000000003007219 */ /* 0x000fe200000006ff */
[----:B-1----:R-:W-:-:S03]  /*191b0*/  ULEA UR6, UR5, UR4, 0x18 ;  /* 0x0000000405067291 */ /* 0x002fc6000f8ec0ff */
[----:B------:R-:W-:-:S04]  /*191c0*/  SHF.L.U32 R3, R7, R2, RZ ;  /* 0x0000000207037219 */ /* 0x000fc800000006ff */
[----:B------:R-:W-:Y:S02]  /*191d0*/  LOP3.LUT R0, R3, R0, RZ, 0xfc, !PT ;  /* 0x0000000003007212 */ /* 0x000fe400078efcff */
[----:B------:R-:W0:Y:S02]  /*191e0*/  LDS R5, [UR6] ;  /* 0x00000006ff057984 */ /* 0x000e240008000800 */
[C---:B------:R-:W-:Y:S02]  /*191f0*/  LOP3.LUT R2, R0.reuse, 0xffff, RZ, 0xc0, !PT ;  /* 0x0000ffff00027812 */ /* 0x040fe400078ec0ff */
[----:B0-----:R-:W-:-:S04]  /*19200*/  LOP3.LUT R3, R0, 0xffff, R5, 0x80, !PT ;  /* 0x0000ffff00037812 */ /* 0x001fc800078e8005 */
[----:B------:R-:W-:-:S13]  /*19210*/  ISETP.NE.AND P0, PT, R3, R2, PT ;  /* 0x000000020300720c */ /* 0x000fda0003f05270 */
[----:B------:R-:W-:Y:S05]  /*19220*/  @P0 BRA `(.L_x_14) ;  /* 0x0000000000500947 */ /* 0x000fea0003800000 */
[----:B------:R-:W-:Y:S02]  /*19230*/  SHF.R.U32.HI R5, RZ, 0x10, R5 ;  /* 0x00000010ff057819 */ /* 0x000fe40000011605 */
[----:B------:R-:W-:-:S04]  /*19240*/  SHF.R.U32.HI R2, RZ, 0x10, R0 ;  /* 0x00000010ff027819 */ /* 0x000fc80000011600 */
[----:B------:R-:W-:-:S04]  /*19250*/  LOP3.LUT R5, R5, R2, RZ, 0xc0, !PT ;  /* 0x0000000205057212 */ /* 0x000fc800078ec0ff */
[----:B------:R-:W-:-:S13]  /*19260*/  ISETP.NE.AND P0, PT, R5, R2, PT ;  /* 0x000000020500720c */ /* 0x000fda0003f05270 */
[----:B------:R-:W-:Y:S05]  /*19270*/  @P0 BRA `(.L_x_15) ;  /* 0x0000000000300947 */ /* 0x000fea0003800000 */
[----:B------:R-:W-:Y:S01]  /*19280*/  R2UR UR4, R0 ;  /* 0x00000000000472ca */ /* 0x000fe200000e0000 */
[----:B------:R-:W-:Y:S01]  /*19290*/  VOTEU.ANY UR5, UPT, PT ;  /* 0x0000000000057886 */ /* 0x000fe200038e0100 */
[----:B------:R-:W0:Y:S01]  /*192a0*/  S2R R0, SR_LANEID ;  /* 0x0000000000007919 */ /* 0x000e220000000000 */
[----:B------:R-:W-:-:S10]  /*192b0*/  UFLO.U32 UR5, UR5 ;  /* 0x00000005000572bd */ /* 0x000fd400080e0000 */
[----:B------:R-:W-:-:S06]  /*192c0*/  ULOP3.LUT UR4, URZ, UR4, URZ, 0x33, !UPT ;  /* 0x00000004ff047292 */ /* 0x000fcc000f8e33ff */
[----:B------:R-:W-:-:S04]  /*192d0*/  IMAD.U32 R2, RZ, RZ, UR4 ;  /* 0x00000004ff027e24 */ /* 0x000fc8000f8e00ff */
[----:B------:R-:W1:Y:S02]  /*192e0*/  REDUX UR7, R2 ;  /* 0x00000000020773c4 */ /* 0x000e640000000000 */
[----:B------:R2:W-:Y:S01]  /*192f0*/  UTCATOMSWS.AND URZ, UR4 ;  /* 0x0000000400ff79e3 */ /* 0x0005e20008000000 */
[----:B0-----:R-:W-:Y:S01]  /*19300*/  ISETP.EQ.U32.AND P0, PT, R0, UR5, PT ;  /* 0x0000000500007c0c */ /* 0x001fe2000bf02070 */
[----:B-1----:R-:W-:-:S12]  /*19310*/  IMAD.U32 R0, RZ, RZ, UR7 ;  /* 0x00000007ff007e24 */ /* 0x002fd8000f8e00ff */
[----:B------:R2:W-:Y:S01]  /*19320*/  @P0 ATOMS.AND RZ, [UR6], R0 ;  /* 0x00000000ffff098c */ /* 0x0005e2000a800006 */
[----:B------:R-:W-:Y:S05]  /*19330*/  BRA `(.L_x_13) ;  /* 0x0000000000147947 */ /* 0x000fea0003800000 */
.L_x_15:
[----:B------:R-:W-:-:S07]  /*19340*/  MOV R2, 0x19360 ;  /* 0x0001936000027802 */ /* 0x000fce0000000f00 */
[----:B------:R-:W-:Y:S05]  /*19350*/  CALL.REL.NOINC `($__internal_0_$__cuda_sm10x_tcgen05_guardrail_trap_col_being_dealloced_not_returned_by_alloc) ;  /* 0x0000000000387944 */ /* 0x000fea0003c00000 */
[----:B------:R-:W-:Y:S05]  /*19360*/  BRA `(.L_x_13) ;  /* 0x0000000000087947 */ /* 0x000fea0003800000 */
.L_x_14:
[----:B------:R-:W-:-:S07]  /*19370*/  MOV R2, 0x19390 ;  /* 0x0001939000027802 */ /* 0x000fce0000000f00 */
[----:B------:R-:W-:Y:S05]  /*19380*/  CALL.REL.NOINC `($__internal_2_$__cuda_sm10x_tcgen05_guardrail_trap_unallocated_columns_being_dealloced) ;  /* 0x0000000000447944 */ /* 0x000fea0003c00000 */
.L_x_13:
[----:B------:R-:W-:Y:S01]  /*19390*/  NOP ;  /* 0x0000000000007918 */ /* 0x000fe20000000000 */
[----:B--2---:R-:W-:Y:S05]  /*193a0*/  EXIT ;  /* 0x000000000000794d */ /* 0x004fea0003800000 */
.L_x_8:
[----:B-----5:R0:W-:Y:S04]  /*193b0*/  STL [R1+0x4fc], R0 ;  /* 0x0004fc0001007387 */ /* 0x0201e80000100800 */
[----:B0-----:R-:W2:Y:S02]  /*193c0*/  LDL R0, [R1+0x28c] ;  /* 0x00028c0001007983 */ /* 0x001ea40000100800 */
[----:B--2---:R0:W2:Y:S02]  /*193d0*/  SYNCS.PHASECHK.TRANS64.TRYWAIT P6, [UR11], R0 ;  /* 0x00000000ff0075a7 */ /* 0x0040a400080c110b */
[----:B0-----:R0:W5:Y:S02]  /*193e0*/  LDL.LU R0, [R1+0x4fc] ;  /* 0x0004fc0001007983 */ /* 0x0011640000300800 */
[----:B0-2---:R-:W-:Y:S05]  /*193f0*/  @!P6 BRA `(.L_x_8) ;  /* 0xfffffffc00ece947 */ /* 0x005fea000383ffff */
[----:B------:R-:W-:Y:S05]  /*19400*/  BRA `(.L_x_16) ;  /* 0xffffff6800987947 */ /* 0x000fea000383ffff */
.L_x_12:
[----:B------:R-:W0:Y:S02]  /*19410*/  SYNCS.PHASECHK.TRANS64.TRYWAIT P6, [UR11], R4 ;  /* 0x00000004ff0075a7 */ /* 0x000e2400080c110b */
[----:B0-----:R-:W-:Y:S05]  /*19420*/  @!P6 BRA `(.L_x_12) ;  /* 0xfffffffc00f8e947 */ /* 0x001fea000383ffff */
[----:B------:R-:W-:Y:S05]  /*19430*/  BRA `(.L_x_11) ;  /* 0xffffffb800b07947 */ /* 0x000fea000383ffff */
        .weak           $__internal_0_$__cuda_sm10x_tcgen05_guardrail_trap_col_being_dealloced_not_returned_by_alloc
        .type           $__internal_0_$__cuda_sm10x_tcgen05_guardrail_trap_col_being_dealloced_not_returned_by_alloc,@function
        .size           $__internal_0_$__cuda_sm10x_tcgen05_guardrail_trap_col_being_dealloced_not_returned_by_alloc,($__internal_1_$__cuda_sm10x_tcgen05_guardrail_trap_phase_invalid_during_alloc - $__internal_0_$__cuda_sm10x_tcgen05_guardrail_trap_col_being_dealloced_not_returned_by_alloc)
$__internal_0_$__cuda_sm10x_tcgen05_guardrail_trap_col_being_dealloced_not_returned_by_alloc:
[----:B------:R-:W-:Y:S05]  /*19440*/  BPT.TRAP 0x1 ;  /* 0x000000040000795c */ /* 0x000fea0000300000 */
[----:B------:R-:W-:-:S04]  /*19450*/  IMAD.MOV.U32 R3, RZ, RZ, 0x0 ;  /* 0x00000000ff037424 */ /* 0x000fc800078e00ff */
[----:B------:R-:W-:Y:S05]  /*19460*/  RET.REL.NODEC R2 `(matmul_kernel) ;  /* 0xfffffe6802e47950 */ /* 0x000fea0003c3ffff */
        .weak           $__internal_1_$__cuda_sm10x_tcgen05_guardrail_trap_phase_invalid_during_alloc
        .type           $__internal_1_$__cuda_sm10x_tcgen05_guardrail_trap_phase_invalid_during_alloc,@function
        .size           $__internal_1_$__cuda_sm10x_tcgen05_guardrail_trap_phase_invalid_during_alloc,($__internal_2_$__cuda_sm10x_tcgen05_guardrail_trap_unallocated_columns_being_dealloced - $__internal_1_$__cuda_sm10x_tcgen05_guardrail_trap_phase_invalid_during_alloc)
$__internal_1_$__cuda_sm10x_tcgen05_guardrail_trap_phase_invalid_during_alloc:
[----:B------:R-:W-:Y:S05]  /*19470*/  BPT.TRAP 0x1 ;  /* 0x000000040000795c */ /* 0x000fea0000300000 */
[----:B------:R-:W-:-:S04]  /*19480*/  IMAD.MOV.U32 R3, RZ, RZ, 0x0 ;  /* 0x00000000ff037424 */ /* 0x000fc800078e00ff */
[----:B------:R-:W-:Y:S05]  /*19490*/  RET.REL.NODEC R2 `(matmul_kernel) ;  /* 0xfffffe6802d87950 */ /* 0x000fea0003c3ffff */
        .weak           $__internal_2_$__cuda_sm10x_tcgen05_guardrail_trap_unallocated_columns_being_dealloced
        .type           $__internal_2_$__cuda_sm10x_tcgen05_guardrail_trap_unallocated_columns_being_dealloced,@function
        .size           $__internal_2_$__cuda_sm10x_tcgen05_guardrail_trap_unallocated_columns_being_dealloced,(.L_x_20 - $__internal_2_$__cuda_sm10x_tcgen05_guardrail_trap_unallocated_columns_being_dealloced)
$__internal_2_$__cuda_sm10x_tcgen05_guardrail_trap_unallocated_columns_being_dealloced:
[----:B------:R-:W-:Y:S05]  /*194a0*/  BPT.TRAP 0x1 ;  /* 0x000000040000795c */ /* 0x000fea0000300000 */
[----:B------:R-:W-:-:S04]  /*194b0*/  IMAD.MOV.U32 R3, RZ, RZ, 0x0 ;  /* 0x00000000ff037424 */ /* 0x000fc800078e00ff */
[----:B------:R-:W-:Y:S05]  /*194c0*/  RET.REL.NODEC R2 `(matmul_kernel) ;  /* 0xfffffe6802cc7950 */ /* 0x000fea0003c3ffff */
.L_x_17:
[----:B------:R-:W-:-:S00]  /*194d0*/  BRA `(.L_x_17) ;  /* 0xfffffffc00fc7947 */ /* 0x000fc0000383ffff */
[----:B------:R-:W-:-:S00]  /*194e0*/  NOP ;  /* 0x0000000000007918 */ /* 0x000fc00000000000 */
        /* <DEDUP_REMOVED lines=9> */
.L_x_20:


//--------------------- .nv.shared.matmul_kernel  --------------------------
	.section	.nv.shared.matmul_kernel,"aw",@nobits
	.sectionflags	@""
	.align	16
	.zero		1024


//--------------------- .nv.shared.reserved.0     --------------------------
	.section	.nv.shared.reserved.0,"aw",@nobits
	.align	8
	.weak		__nv_reservedSMEM_offset_0_alias
	.size		__nv_reservedSMEM_offset_0_alias, 0, 64
	.other		__nv_reservedSMEM_offset_0_alias,@"STO_CUDA_RESERVED_SHARED STV_DEFAULT"
__nv_reservedSMEM_offset_0_alias:
	.zero		0
.nv.shared.reserved.0:
	.zero		64
	.weak		__nv_reservedSMEM_allocation_phase
	.type		__nv_reservedSMEM_allocation_phase,@object
	.size		__nv_reservedSMEM_allocation_phase,(.L_0 - __nv_reservedSMEM_allocation_phase)
__nv_reservedSMEM_allocation_phase:
	.zero		1
.L_0:
	.zero		7
	.weak		__nv_reservedSMEM_devtool_atexit_pc
	.type		__nv_reservedSMEM_devtool_atexit_pc,@object
	.size		__nv_reservedSMEM_devtool_atexit_pc,(__nv_reservedSMEM_allocation_mask - __nv_reservedSMEM_devtool_atexit_pc)
__nv_reservedSMEM_devtool_atexit_pc:
	.zero		8
	.weak		__nv_reservedSMEM_allocation_mask
	.type		__nv_reservedSMEM_allocation_mask,@object
	.size		__nv_reservedSMEM_allocation_mask,(.L_2 - __nv_reservedSMEM_allocation_mask)
__nv_reservedSMEM_allocation_mask:
	.zero		4
.L_2:


//--------------------- .nv.constant0.matmul_kernel --------------------------
	.section	.nv.constant0.matmul_kernel,"a",@progbits
	.sectionflags	@""
	.align	4
.nv.constant0.matmul_kernel:
	.zero		976


//--------------------- SYMBOLS --------------------------

	.type		.nv.reservedSmem.offset0,@object
	.size		.nv.reservedSmem.offset0,0x4
	.type		.nv.reservedSmem.cap,@object
	.size		.nv.reservedSmem.cap,0x4
